//
// Generated by NVIDIA NVVM Compiler
//
// Compiler Build ID: CL-36424714
// Cuda compilation tools, release 13.0, V13.0.88
// Based on NVVM 20.0.0
//

.version 9.0
.target sm_100
.address_size 64

	// .globl	blake3_hash_batch
.const .align 4 .b8 IV[32] = {103, 230, 9, 106, 133, 174, 103, 187, 114, 243, 110, 60, 58, 245, 79, 165, 127, 82, 14, 81, 140, 104, 5, 155, 171, 217, 131, 31, 25, 205, 224, 91};
.const .align 1 .b8 MSG_SCHEDULE[112] = {0, 1, 2, 3, 4, 5, 6, 7, 8, 9, 10, 11, 12, 13, 14, 15, 2, 6, 3, 10, 7, 0, 4, 13, 1, 11, 12, 5, 9, 14, 15, 8, 3, 4, 10, 12, 13, 2, 7, 14, 6, 5, 9, 0, 11, 15, 8, 1, 10, 7, 12, 9, 14, 3, 13, 15, 4, 0, 11, 2, 5, 8, 1, 6, 12, 13, 9, 11, 15, 10, 14, 8, 7, 2, 5, 3, 0, 1, 6, 4, 9, 14, 11, 5, 8, 12, 15, 1, 13, 3, 0, 10, 2, 6, 4, 7, 11, 15, 5, 0, 1, 9, 8, 6, 14, 10, 2, 12, 3, 4, 7, 13};

.visible .entry blake3_hash_batch(
	.param .u64 .ptr .align 1 blake3_hash_batch_param_0,
	.param .u32 blake3_hash_batch_param_1,
	.param .u64 .ptr .align 1 blake3_hash_batch_param_2,
	.param .u32 blake3_hash_batch_param_3,
	.param .u64 .ptr .align 1 blake3_hash_batch_param_4,
	.param .u32 blake3_hash_batch_param_5
)
{
	.local .align 16 .b8 	__local_depot0[1088];
	.reg .b64 	%SP;
	.reg .b64 	%SPL;
	.reg .pred 	%p<81>;
	.reg .b16 	%rs<63>;
	.reg .b32 	%r<903>;
	.reg .b64 	%rd<126>;

	mov.u64 	%SPL, __local_depot0;
	ld.param.u64 	%rd35, [blake3_hash_batch_param_0];
	ld.param.u32 	%r107, [blake3_hash_batch_param_1];
	ld.param.u64 	%rd36, [blake3_hash_batch_param_2];
	ld.param.u32 	%r108, [blake3_hash_batch_param_3];
	ld.param.u64 	%rd34, [blake3_hash_batch_param_4];
	ld.param.u32 	%r109, [blake3_hash_batch_param_5];
	cvta.to.global.u64 	%rd1, %rd35;
	cvta.to.global.u64 	%rd2, %rd36;
	add.u64 	%rd3, %SPL, 0;
	add.u64 	%rd4, %SPL, 64;
	mov.u32 	%r110, %ctaid.x;
	mov.u32 	%r111, %ntid.x;
	mov.u32 	%r112, %tid.x;
	mad.lo.s32 	%r1, %r110, %r111, %r112;
	setp.ge.u32 	%p1, %r1, %r109;
	@%p1 bra 	$L__BB0_22;
	add.s32 	%r874, %r108, %r107;
	setp.eq.s32 	%p2, %r107, 0;
	@%p2 bra 	$L__BB0_8;
	add.s32 	%r114, %r107, -1;
	min.u32 	%r115, %r114, 1023;
	add.s32 	%r3, %r115, 1;
	and.b32  	%r4, %r3, 3;
	setp.lt.u32 	%p3, %r107, 4;
	mov.b32 	%r864, 0;
	@%p3 bra 	$L__BB0_5;
	and.b32  	%r864, %r3, 2044;
	neg.s32 	%r863, %r864;
	add.s64 	%rd116, %rd1, 1;
	mov.u64 	%rd117, %rd4;
$L__BB0_4:
	ld.global.u8 	%r116, [%rd116+2];
	ld.global.u8 	%r117, [%rd116+1];
	prmt.b32 	%r118, %r117, %r116, 0x3340U;
	ld.global.u8 	%r119, [%rd116];
	ld.global.u8 	%r120, [%rd116+-1];
	prmt.b32 	%r121, %r120, %r119, 0x3340U;
	prmt.b32 	%r122, %r121, %r118, 0x5410U;
	st.local.u32 	[%rd117], %r122;
	add.s32 	%r863, %r863, 4;
	add.s64 	%rd117, %rd117, 4;
	add.s64 	%rd116, %rd116, 4;
	setp.ne.s32 	%p4, %r863, 0;
	@%p4 bra 	$L__BB0_4;
$L__BB0_5:
	setp.eq.s32 	%p5, %r4, 0;
	@%p5 bra 	$L__BB0_8;
	cvt.u64.u32 	%rd39, %r864;
	add.s64 	%rd119, %rd4, %rd39;
	add.s64 	%rd118, %rd1, %rd39;
	neg.s32 	%r865, %r4;
$L__BB0_7:
	.pragma "nounroll";
	ld.global.u8 	%rs1, [%rd118];
	st.local.u8 	[%rd119], %rs1;
	add.s64 	%rd119, %rd119, 1;
	add.s64 	%rd118, %rd118, 1;
	add.s32 	%r865, %r865, 1;
	setp.ne.s32 	%p6, %r865, 0;
	@%p6 bra 	$L__BB0_7;
$L__BB0_8:
	mul.lo.s32 	%r123, %r108, %r1;
	cvt.u64.u32 	%rd16, %r123;
	setp.eq.s32 	%p7, %r108, 0;
	setp.gt.u32 	%p8, %r107, 1023;
	or.pred  	%p9, %p7, %p8;
	@%p9 bra 	$L__BB0_15;
	add.s32 	%r125, %r108, -1;
	sub.s32 	%r126, 1023, %r107;
	min.u32 	%r127, %r125, %r126;
	add.s32 	%r13, %r127, 1;
	and.b32  	%r14, %r13, 3;
	setp.lt.u32 	%p10, %r127, 3;
	mov.b32 	%r867, 0;
	@%p10 bra 	$L__BB0_12;
	and.b32  	%r867, %r13, 2044;
	neg.s32 	%r866, %r867;
	add.s64 	%rd40, %rd16, %rd2;
	add.s64 	%rd121, %rd40, 1;
	cvt.u64.u32 	%rd41, %r107;
	add.s64 	%rd42, %rd41, %rd4;
	add.s64 	%rd120, %rd42, 3;
$L__BB0_11:
	ld.global.u8 	%rs2, [%rd121+-1];
	st.local.u8 	[%rd120+-3], %rs2;
	ld.global.u8 	%rs3, [%rd121];
	st.local.u8 	[%rd120+-2], %rs3;
	ld.global.u8 	%rs4, [%rd121+1];
	st.local.u8 	[%rd120+-1], %rs4;
	ld.global.u8 	%rs5, [%rd121+2];
	st.local.u8 	[%rd120], %rs5;
	add.s32 	%r866, %r866, 4;
	add.s64 	%rd121, %rd121, 4;
	add.s64 	%rd120, %rd120, 4;
	setp.ne.s32 	%p11, %r866, 0;
	@%p11 bra 	$L__BB0_11;
$L__BB0_12:
	setp.eq.s32 	%p12, %r14, 0;
	@%p12 bra 	$L__BB0_15;
	cvt.u64.u32 	%rd43, %r867;
	add.s64 	%rd44, %rd43, %rd16;
	add.s64 	%rd123, %rd2, %rd44;
	add.s32 	%r128, %r867, %r107;
	cvt.u64.u32 	%rd45, %r128;
	add.s64 	%rd122, %rd4, %rd45;
	neg.s32 	%r868, %r14;
$L__BB0_14:
	.pragma "nounroll";
	ld.global.u8 	%rs6, [%rd123];
	st.local.u8 	[%rd122], %rs6;
	add.s64 	%rd123, %rd123, 1;
	add.s64 	%rd122, %rd122, 1;
	add.s32 	%r868, %r868, 1;
	setp.ne.s32 	%p13, %r868, 0;
	@%p13 bra 	$L__BB0_14;
$L__BB0_15:
	shl.b32 	%r129, %r1, 5;
	cvt.u64.u32 	%rd46, %r129;
	cvta.to.global.u64 	%rd47, %rd34;
	add.s64 	%rd29, %rd47, %rd46;
	setp.gt.u32 	%p14, %r874, 64;
	@%p14 bra 	$L__BB0_19;
	ld.const.u32 	%r881, [IV];
	ld.const.u32 	%r877, [IV+4];
	ld.const.u32 	%r873, [IV+8];
	ld.const.u32 	%r869, [IV+12];
	ld.const.u32 	%r883, [IV+16];
	ld.const.u32 	%r879, [IV+20];
	ld.const.u32 	%r875, [IV+24];
	ld.const.u32 	%r871, [IV+28];
	setp.eq.s32 	%p16, %r874, 0;
	ld.local.v4.b32 	{%r447, %r448, %r449, %r450}, [%rd4];
	bfe.u32 	%r451, %r450, 24, 8;
	bfe.u32 	%r452, %r450, 16, 8;
	bfe.u32 	%r453, %r450, 8, 8;
	cvt.u16.u32 	%rs31, %r453;
	bfe.u32 	%r454, %r449, 24, 8;
	bfe.u32 	%r455, %r449, 16, 8;
	bfe.u32 	%r456, %r449, 8, 8;
	cvt.u16.u32 	%rs32, %r456;
	bfe.u32 	%r457, %r448, 24, 8;
	bfe.u32 	%r458, %r448, 16, 8;
	bfe.u32 	%r459, %r448, 8, 8;
	cvt.u16.u32 	%rs33, %r459;
	bfe.u32 	%r460, %r447, 24, 8;
	bfe.u32 	%r461, %r447, 16, 8;
	bfe.u32 	%r462, %r447, 8, 8;
	cvt.u16.u32 	%rs34, %r462;
	bfe.u32 	%r463, %r447, 0, 8;
	selp.b32 	%r464, 0, %r463, %p16;
	setp.gt.u32 	%p17, %r874, 1;
	and.b16  	%rs35, %rs34, 255;
	mul.wide.u16 	%r465, %rs35, 256;
	selp.b32 	%r466, %r465, 0, %p17;
	or.b32  	%r467, %r464, %r466;
	setp.gt.u32 	%p18, %r874, 2;
	shl.b32 	%r468, %r461, 16;
	and.b32  	%r469, %r468, 16711680;
	selp.b32 	%r470, %r469, 0, %p18;
	or.b32  	%r471, %r467, %r470;
	setp.gt.u32 	%p19, %r874, 3;
	shl.b32 	%r472, %r460, 24;
	selp.b32 	%r473, %r472, 0, %p19;
	or.b32  	%r474, %r471, %r473;
	setp.gt.u32 	%p20, %r874, 4;
	bfe.u32 	%r475, %r448, 0, 8;
	selp.b32 	%r476, %r475, 0, %p20;
	setp.gt.u32 	%p21, %r874, 5;
	and.b16  	%rs36, %rs33, 255;
	mul.wide.u16 	%r477, %rs36, 256;
	selp.b32 	%r478, %r477, 0, %p21;
	or.b32  	%r479, %r476, %r478;
	setp.gt.u32 	%p22, %r874, 6;
	shl.b32 	%r480, %r458, 16;
	and.b32  	%r481, %r480, 16711680;
	selp.b32 	%r482, %r481, 0, %p22;
	or.b32  	%r483, %r479, %r482;
	setp.gt.u32 	%p23, %r874, 7;
	shl.b32 	%r484, %r457, 24;
	selp.b32 	%r485, %r484, 0, %p23;
	or.b32  	%r486, %r483, %r485;
	setp.gt.u32 	%p24, %r874, 8;
	bfe.u32 	%r487, %r449, 0, 8;
	selp.b32 	%r488, %r487, 0, %p24;
	setp.gt.u32 	%p25, %r874, 9;
	and.b16  	%rs37, %rs32, 255;
	mul.wide.u16 	%r489, %rs37, 256;
	selp.b32 	%r490, %r489, 0, %p25;
	or.b32  	%r491, %r488, %r490;
	setp.gt.u32 	%p26, %r874, 10;
	shl.b32 	%r492, %r455, 16;
	and.b32  	%r493, %r492, 16711680;
	selp.b32 	%r494, %r493, 0, %p26;
	or.b32  	%r495, %r491, %r494;
	setp.gt.u32 	%p27, %r874, 11;
	shl.b32 	%r496, %r454, 24;
	selp.b32 	%r497, %r496, 0, %p27;
	or.b32  	%r498, %r495, %r497;
	setp.gt.u32 	%p28, %r874, 12;
	bfe.u32 	%r499, %r450, 0, 8;
	selp.b32 	%r500, %r499, 0, %p28;
	setp.gt.u32 	%p29, %r874, 13;
	and.b16  	%rs38, %rs31, 255;
	mul.wide.u16 	%r501, %rs38, 256;
	selp.b32 	%r502, %r501, 0, %p29;
	or.b32  	%r503, %r500, %r502;
	setp.gt.u32 	%p30, %r874, 14;
	shl.b32 	%r504, %r452, 16;
	and.b32  	%r505, %r504, 16711680;
	selp.b32 	%r506, %r505, 0, %p30;
	or.b32  	%r507, %r503, %r506;
	setp.gt.u32 	%p31, %r874, 15;
	shl.b32 	%r508, %r451, 24;
	selp.b32 	%r509, %r508, 0, %p31;
	or.b32  	%r510, %r507, %r509;
	st.local.v4.u32 	[%rd3], {%r474, %r486, %r498, %r510};
	setp.gt.u32 	%p32, %r874, 16;
	ld.local.v4.b32 	{%r511, %r512, %r513, %r514}, [%rd4+16];
	bfe.u32 	%r515, %r514, 24, 8;
	bfe.u32 	%r516, %r514, 16, 8;
	bfe.u32 	%r517, %r514, 8, 8;
	cvt.u16.u32 	%rs39, %r517;
	bfe.u32 	%r518, %r513, 24, 8;
	bfe.u32 	%r519, %r513, 16, 8;
	bfe.u32 	%r520, %r513, 8, 8;
	cvt.u16.u32 	%rs40, %r520;
	bfe.u32 	%r521, %r512, 24, 8;
	bfe.u32 	%r522, %r512, 16, 8;
	bfe.u32 	%r523, %r512, 8, 8;
	cvt.u16.u32 	%rs41, %r523;
	bfe.u32 	%r524, %r511, 24, 8;
	bfe.u32 	%r525, %r511, 16, 8;
	bfe.u32 	%r526, %r511, 8, 8;
	cvt.u16.u32 	%rs42, %r526;
	bfe.u32 	%r527, %r511, 0, 8;
	selp.b32 	%r528, %r527, 0, %p32;
	setp.gt.u32 	%p33, %r874, 17;
	and.b16  	%rs43, %rs42, 255;
	mul.wide.u16 	%r529, %rs43, 256;
	selp.b32 	%r530, %r529, 0, %p33;
	or.b32  	%r531, %r528, %r530;
	setp.gt.u32 	%p34, %r874, 18;
	shl.b32 	%r532, %r525, 16;
	and.b32  	%r533, %r532, 16711680;
	selp.b32 	%r534, %r533, 0, %p34;
	or.b32  	%r535, %r531, %r534;
	setp.gt.u32 	%p35, %r874, 19;
	shl.b32 	%r536, %r524, 24;
	selp.b32 	%r537, %r536, 0, %p35;
	or.b32  	%r538, %r535, %r537;
	setp.gt.u32 	%p36, %r874, 20;
	bfe.u32 	%r539, %r512, 0, 8;
	selp.b32 	%r540, %r539, 0, %p36;
	setp.gt.u32 	%p37, %r874, 21;
	and.b16  	%rs44, %rs41, 255;
	mul.wide.u16 	%r541, %rs44, 256;
	selp.b32 	%r542, %r541, 0, %p37;
	or.b32  	%r543, %r540, %r542;
	setp.gt.u32 	%p38, %r874, 22;
	shl.b32 	%r544, %r522, 16;
	and.b32  	%r545, %r544, 16711680;
	selp.b32 	%r546, %r545, 0, %p38;
	or.b32  	%r547, %r543, %r546;
	setp.gt.u32 	%p39, %r874, 23;
	shl.b32 	%r548, %r521, 24;
	selp.b32 	%r549, %r548, 0, %p39;
	or.b32  	%r550, %r547, %r549;
	setp.gt.u32 	%p40, %r874, 24;
	bfe.u32 	%r551, %r513, 0, 8;
	selp.b32 	%r552, %r551, 0, %p40;
	setp.gt.u32 	%p41, %r874, 25;
	and.b16  	%rs45, %rs40, 255;
	mul.wide.u16 	%r553, %rs45, 256;
	selp.b32 	%r554, %r553, 0, %p41;
	or.b32  	%r555, %r552, %r554;
	setp.gt.u32 	%p42, %r874, 26;
	shl.b32 	%r556, %r519, 16;
	and.b32  	%r557, %r556, 16711680;
	selp.b32 	%r558, %r557, 0, %p42;
	or.b32  	%r559, %r555, %r558;
	setp.gt.u32 	%p43, %r874, 27;
	shl.b32 	%r560, %r518, 24;
	selp.b32 	%r561, %r560, 0, %p43;
	or.b32  	%r562, %r559, %r561;
	setp.gt.u32 	%p44, %r874, 28;
	bfe.u32 	%r563, %r514, 0, 8;
	selp.b32 	%r564, %r563, 0, %p44;
	setp.gt.u32 	%p45, %r874, 29;
	and.b16  	%rs46, %rs39, 255;
	mul.wide.u16 	%r565, %rs46, 256;
	selp.b32 	%r566, %r565, 0, %p45;
	or.b32  	%r567, %r564, %r566;
	setp.gt.u32 	%p46, %r874, 30;
	shl.b32 	%r568, %r516, 16;
	and.b32  	%r569, %r568, 16711680;
	selp.b32 	%r570, %r569, 0, %p46;
	or.b32  	%r571, %r567, %r570;
	setp.gt.u32 	%p47, %r874, 31;
	shl.b32 	%r572, %r515, 24;
	selp.b32 	%r573, %r572, 0, %p47;
	or.b32  	%r574, %r571, %r573;
	st.local.v4.u32 	[%rd3+16], {%r538, %r550, %r562, %r574};
	setp.gt.u32 	%p48, %r874, 32;
	ld.local.v4.b32 	{%r575, %r576, %r577, %r578}, [%rd4+32];
	bfe.u32 	%r579, %r578, 24, 8;
	bfe.u32 	%r580, %r578, 16, 8;
	bfe.u32 	%r581, %r578, 8, 8;
	cvt.u16.u32 	%rs47, %r581;
	bfe.u32 	%r582, %r577, 24, 8;
	bfe.u32 	%r583, %r577, 16, 8;
	bfe.u32 	%r584, %r577, 8, 8;
	cvt.u16.u32 	%rs48, %r584;
	bfe.u32 	%r585, %r576, 24, 8;
	bfe.u32 	%r586, %r576, 16, 8;
	bfe.u32 	%r587, %r576, 8, 8;
	cvt.u16.u32 	%rs49, %r587;
	bfe.u32 	%r588, %r575, 24, 8;
	bfe.u32 	%r589, %r575, 16, 8;
	bfe.u32 	%r590, %r575, 8, 8;
	cvt.u16.u32 	%rs50, %r590;
	bfe.u32 	%r591, %r575, 0, 8;
	selp.b32 	%r592, %r591, 0, %p48;
	setp.gt.u32 	%p49, %r874, 33;
	and.b16  	%rs51, %rs50, 255;
	mul.wide.u16 	%r593, %rs51, 256;
	selp.b32 	%r594, %r593, 0, %p49;
	or.b32  	%r595, %r592, %r594;
	setp.gt.u32 	%p50, %r874, 34;
	shl.b32 	%r596, %r589, 16;
	and.b32  	%r597, %r596, 16711680;
	selp.b32 	%r598, %r597, 0, %p50;
	or.b32  	%r599, %r595, %r598;
	setp.gt.u32 	%p51, %r874, 35;
	shl.b32 	%r600, %r588, 24;
	selp.b32 	%r601, %r600, 0, %p51;
	or.b32  	%r602, %r599, %r601;
	setp.gt.u32 	%p52, %r874, 36;
	bfe.u32 	%r603, %r576, 0, 8;
	selp.b32 	%r604, %r603, 0, %p52;
	setp.gt.u32 	%p53, %r874, 37;
	and.b16  	%rs52, %rs49, 255;
	mul.wide.u16 	%r605, %rs52, 256;
	selp.b32 	%r606, %r605, 0, %p53;
	or.b32  	%r607, %r604, %r606;
	setp.gt.u32 	%p54, %r874, 38;
	shl.b32 	%r608, %r586, 16;
	and.b32  	%r609, %r608, 16711680;
	selp.b32 	%r610, %r609, 0, %p54;
	or.b32  	%r611, %r607, %r610;
	setp.gt.u32 	%p55, %r874, 39;
	shl.b32 	%r612, %r585, 24;
	selp.b32 	%r613, %r612, 0, %p55;
	or.b32  	%r614, %r611, %r613;
	setp.gt.u32 	%p56, %r874, 40;
	bfe.u32 	%r615, %r577, 0, 8;
	selp.b32 	%r616, %r615, 0, %p56;
	setp.gt.u32 	%p57, %r874, 41;
	and.b16  	%rs53, %rs48, 255;
	mul.wide.u16 	%r617, %rs53, 256;
	selp.b32 	%r618, %r617, 0, %p57;
	or.b32  	%r619, %r616, %r618;
	setp.gt.u32 	%p58, %r874, 42;
	shl.b32 	%r620, %r583, 16;
	and.b32  	%r621, %r620, 16711680;
	selp.b32 	%r622, %r621, 0, %p58;
	or.b32  	%r623, %r619, %r622;
	setp.gt.u32 	%p59, %r874, 43;
	shl.b32 	%r624, %r582, 24;
	selp.b32 	%r625, %r624, 0, %p59;
	or.b32  	%r626, %r623, %r625;
	setp.gt.u32 	%p60, %r874, 44;
	bfe.u32 	%r627, %r578, 0, 8;
	selp.b32 	%r628, %r627, 0, %p60;
	setp.gt.u32 	%p61, %r874, 45;
	and.b16  	%rs54, %rs47, 255;
	mul.wide.u16 	%r629, %rs54, 256;
	selp.b32 	%r630, %r629, 0, %p61;
	or.b32  	%r631, %r628, %r630;
	setp.gt.u32 	%p62, %r874, 46;
	shl.b32 	%r632, %r580, 16;
	and.b32  	%r633, %r632, 16711680;
	selp.b32 	%r634, %r633, 0, %p62;
	or.b32  	%r635, %r631, %r634;
	setp.gt.u32 	%p63, %r874, 47;
	shl.b32 	%r636, %r579, 24;
	selp.b32 	%r637, %r636, 0, %p63;
	or.b32  	%r638, %r635, %r637;
	st.local.v4.u32 	[%rd3+32], {%r602, %r614, %r626, %r638};
	setp.gt.u32 	%p64, %r874, 48;
	ld.local.v4.b32 	{%r639, %r640, %r641, %r642}, [%rd4+48];
	bfe.u32 	%r643, %r642, 24, 8;
	bfe.u32 	%r644, %r642, 16, 8;
	bfe.u32 	%r645, %r642, 8, 8;
	cvt.u16.u32 	%rs55, %r645;
	bfe.u32 	%r646, %r641, 24, 8;
	bfe.u32 	%r647, %r641, 16, 8;
	bfe.u32 	%r648, %r641, 8, 8;
	cvt.u16.u32 	%rs56, %r648;
	bfe.u32 	%r649, %r640, 24, 8;
	bfe.u32 	%r650, %r640, 16, 8;
	bfe.u32 	%r651, %r640, 8, 8;
	cvt.u16.u32 	%rs57, %r651;
	bfe.u32 	%r652, %r639, 24, 8;
	bfe.u32 	%r653, %r639, 16, 8;
	bfe.u32 	%r654, %r639, 8, 8;
	cvt.u16.u32 	%rs58, %r654;
	bfe.u32 	%r655, %r639, 0, 8;
	selp.b32 	%r656, %r655, 0, %p64;
	setp.gt.u32 	%p65, %r874, 49;
	and.b16  	%rs59, %rs58, 255;
	mul.wide.u16 	%r657, %rs59, 256;
	selp.b32 	%r658, %r657, 0, %p65;
	or.b32  	%r659, %r656, %r658;
	setp.gt.u32 	%p66, %r874, 50;
	shl.b32 	%r660, %r653, 16;
	and.b32  	%r661, %r660, 16711680;
	selp.b32 	%r662, %r661, 0, %p66;
	or.b32  	%r663, %r659, %r662;
	setp.gt.u32 	%p67, %r874, 51;
	shl.b32 	%r664, %r652, 24;
	selp.b32 	%r665, %r664, 0, %p67;
	or.b32  	%r666, %r663, %r665;
	setp.gt.u32 	%p68, %r874, 52;
	bfe.u32 	%r667, %r640, 0, 8;
	selp.b32 	%r668, %r667, 0, %p68;
	setp.gt.u32 	%p69, %r874, 53;
	and.b16  	%rs60, %rs57, 255;
	mul.wide.u16 	%r669, %rs60, 256;
	selp.b32 	%r670, %r669, 0, %p69;
	or.b32  	%r671, %r668, %r670;
	setp.gt.u32 	%p70, %r874, 54;
	shl.b32 	%r672, %r650, 16;
	and.b32  	%r673, %r672, 16711680;
	selp.b32 	%r674, %r673, 0, %p70;
	or.b32  	%r675, %r671, %r674;
	setp.gt.u32 	%p71, %r874, 55;
	shl.b32 	%r676, %r649, 24;
	selp.b32 	%r677, %r676, 0, %p71;
	or.b32  	%r678, %r675, %r677;
	setp.gt.u32 	%p72, %r874, 56;
	bfe.u32 	%r679, %r641, 0, 8;
	selp.b32 	%r680, %r679, 0, %p72;
	setp.gt.u32 	%p73, %r874, 57;
	and.b16  	%rs61, %rs56, 255;
	mul.wide.u16 	%r681, %rs61, 256;
	selp.b32 	%r682, %r681, 0, %p73;
	or.b32  	%r683, %r680, %r682;
	setp.gt.u32 	%p74, %r874, 58;
	shl.b32 	%r684, %r647, 16;
	and.b32  	%r685, %r684, 16711680;
	selp.b32 	%r686, %r685, 0, %p74;
	or.b32  	%r687, %r683, %r686;
	setp.gt.u32 	%p75, %r874, 59;
	shl.b32 	%r688, %r646, 24;
	selp.b32 	%r689, %r688, 0, %p75;
	or.b32  	%r690, %r687, %r689;
	setp.gt.u32 	%p76, %r874, 60;
	bfe.u32 	%r691, %r642, 0, 8;
	selp.b32 	%r692, %r691, 0, %p76;
	setp.gt.u32 	%p77, %r874, 61;
	and.b16  	%rs62, %rs55, 255;
	mul.wide.u16 	%r693, %rs62, 256;
	selp.b32 	%r694, %r693, 0, %p77;
	or.b32  	%r695, %r692, %r694;
	setp.gt.u32 	%p78, %r874, 62;
	shl.b32 	%r696, %r644, 16;
	and.b32  	%r697, %r696, 16711680;
	selp.b32 	%r698, %r697, 0, %p78;
	or.b32  	%r699, %r695, %r698;
	setp.eq.s32 	%p79, %r874, 64;
	shl.b32 	%r700, %r643, 24;
	selp.b32 	%r701, %r700, 0, %p79;
	or.b32  	%r702, %r699, %r701;
	st.local.v4.u32 	[%rd3+48], {%r666, %r678, %r690, %r702};
	mov.u64 	%rd83, MSG_SCHEDULE;
	add.s64 	%rd124, %rd83, 7;
	mov.b32 	%r878, 0;
	mov.b32 	%r870, 11;
	mov.u32 	%r872, %r869;
	mov.u32 	%r876, %r873;
	mov.u32 	%r880, %r877;
	mov.u32 	%r882, %r878;
	mov.u32 	%r884, %r881;
	mov.u32 	%r885, %r878;
$L__BB0_17:
	ld.const.u8 	%r703, [%rd124+-7];
	mul.wide.u32 	%rd84, %r703, 4;
	add.s64 	%rd85, %rd3, %rd84;
	ld.local.u32 	%r704, [%rd85];
	ld.const.u8 	%r705, [%rd124+-6];
	mul.wide.u32 	%rd86, %r705, 4;
	add.s64 	%rd87, %rd3, %rd86;
	ld.local.u32 	%r706, [%rd87];
	add.s32 	%r707, %r884, %r704;
	add.s32 	%r708, %r707, %r883;
	xor.b32  	%r709, %r882, %r708;
	shf.l.wrap.b32 	%r710, %r709, %r709, 16;
	add.s32 	%r711, %r881, %r710;
	xor.b32  	%r712, %r883, %r711;
	shf.l.wrap.b32 	%r713, %r712, %r712, 20;
	add.s32 	%r714, %r713, %r706;
	add.s32 	%r715, %r714, %r708;
	xor.b32  	%r716, %r710, %r715;
	shf.l.wrap.b32 	%r717, %r716, %r716, 24;
	add.s32 	%r718, %r711, %r717;
	xor.b32  	%r719, %r713, %r718;
	shf.l.wrap.b32 	%r720, %r719, %r719, 25;
	ld.const.u8 	%r721, [%rd124+-5];
	mul.wide.u32 	%rd88, %r721, 4;
	add.s64 	%rd89, %rd3, %rd88;
	ld.local.u32 	%r722, [%rd89];
	ld.const.u8 	%r723, [%rd124+-4];
	mul.wide.u32 	%rd90, %r723, 4;
	add.s64 	%rd91, %rd3, %rd90;
	ld.local.u32 	%r724, [%rd91];
	add.s32 	%r725, %r880, %r722;
	add.s32 	%r726, %r725, %r879;
	xor.b32  	%r727, %r878, %r726;
	shf.l.wrap.b32 	%r728, %r727, %r727, 16;
	add.s32 	%r729, %r877, %r728;
	xor.b32  	%r730, %r879, %r729;
	shf.l.wrap.b32 	%r731, %r730, %r730, 20;
	add.s32 	%r732, %r731, %r724;
	add.s32 	%r733, %r732, %r726;
	xor.b32  	%r734, %r728, %r733;
	shf.l.wrap.b32 	%r735, %r734, %r734, 24;
	add.s32 	%r736, %r729, %r735;
	xor.b32  	%r737, %r731, %r736;
	shf.l.wrap.b32 	%r738, %r737, %r737, 25;
	ld.const.u8 	%r739, [%rd124+-3];
	mul.wide.u32 	%rd92, %r739, 4;
	add.s64 	%rd93, %rd3, %rd92;
	ld.local.u32 	%r740, [%rd93];
	ld.const.u8 	%r741, [%rd124+-2];
	mul.wide.u32 	%rd94, %r741, 4;
	add.s64 	%rd95, %rd3, %rd94;
	ld.local.u32 	%r742, [%rd95];
	add.s32 	%r743, %r876, %r740;
	add.s32 	%r744, %r743, %r875;
	xor.b32  	%r745, %r874, %r744;
	shf.l.wrap.b32 	%r746, %r745, %r745, 16;
	add.s32 	%r747, %r873, %r746;
	xor.b32  	%r748, %r875, %r747;
	shf.l.wrap.b32 	%r749, %r748, %r748, 20;
	add.s32 	%r750, %r749, %r742;
	add.s32 	%r751, %r750, %r744;
	xor.b32  	%r752, %r746, %r751;
	shf.l.wrap.b32 	%r753, %r752, %r752, 24;
	add.s32 	%r754, %r747, %r753;
	xor.b32  	%r755, %r749, %r754;
	shf.l.wrap.b32 	%r756, %r755, %r755, 25;
	ld.const.u8 	%r757, [%rd124+-1];
	mul.wide.u32 	%rd96, %r757, 4;
	add.s64 	%rd97, %rd3, %rd96;
	ld.local.u32 	%r758, [%rd97];
	ld.const.u8 	%r759, [%rd124];
	mul.wide.u32 	%rd98, %r759, 4;
	add.s64 	%rd99, %rd3, %rd98;
	ld.local.u32 	%r760, [%rd99];
	add.s32 	%r761, %r872, %r758;
	add.s32 	%r762, %r761, %r871;
	xor.b32  	%r763, %r870, %r762;
	shf.l.wrap.b32 	%r764, %r763, %r763, 16;
	add.s32 	%r765, %r869, %r764;
	xor.b32  	%r766, %r871, %r765;
	shf.l.wrap.b32 	%r767, %r766, %r766, 20;
	add.s32 	%r768, %r767, %r760;
	add.s32 	%r769, %r768, %r762;
	xor.b32  	%r770, %r764, %r769;
	shf.l.wrap.b32 	%r771, %r770, %r770, 24;
	add.s32 	%r772, %r765, %r771;
	xor.b32  	%r773, %r767, %r772;
	shf.l.wrap.b32 	%r774, %r773, %r773, 25;
	ld.const.u8 	%r775, [%rd124+1];
	mul.wide.u32 	%rd100, %r775, 4;
	add.s64 	%rd101, %rd3, %rd100;
	ld.local.u32 	%r776, [%rd101];
	ld.const.u8 	%r777, [%rd124+2];
	mul.wide.u32 	%rd102, %r777, 4;
	add.s64 	%rd103, %rd3, %rd102;
	ld.local.u32 	%r778, [%rd103];
	add.s32 	%r779, %r715, %r776;
	add.s32 	%r780, %r779, %r738;
	xor.b32  	%r781, %r771, %r780;
	shf.l.wrap.b32 	%r782, %r781, %r781, 16;
	add.s32 	%r783, %r754, %r782;
	xor.b32  	%r784, %r738, %r783;
	shf.l.wrap.b32 	%r785, %r784, %r784, 20;
	add.s32 	%r786, %r785, %r778;
	add.s32 	%r884, %r786, %r780;
	xor.b32  	%r787, %r782, %r884;
	shf.l.wrap.b32 	%r870, %r787, %r787, 24;
	add.s32 	%r873, %r783, %r870;
	xor.b32  	%r788, %r785, %r873;
	shf.l.wrap.b32 	%r879, %r788, %r788, 25;
	ld.const.u8 	%r789, [%rd124+3];
	mul.wide.u32 	%rd104, %r789, 4;
	add.s64 	%rd105, %rd3, %rd104;
	ld.local.u32 	%r790, [%rd105];
	ld.const.u8 	%r791, [%rd124+4];
	mul.wide.u32 	%rd106, %r791, 4;
	add.s64 	%rd107, %rd3, %rd106;
	ld.local.u32 	%r792, [%rd107];
	add.s32 	%r793, %r733, %r790;
	add.s32 	%r794, %r793, %r756;
	xor.b32  	%r795, %r717, %r794;
	shf.l.wrap.b32 	%r796, %r795, %r795, 16;
	add.s32 	%r797, %r772, %r796;
	xor.b32  	%r798, %r756, %r797;
	shf.l.wrap.b32 	%r799, %r798, %r798, 20;
	add.s32 	%r800, %r799, %r792;
	add.s32 	%r880, %r800, %r794;
	xor.b32  	%r801, %r796, %r880;
	shf.l.wrap.b32 	%r882, %r801, %r801, 24;
	add.s32 	%r869, %r797, %r882;
	xor.b32  	%r802, %r799, %r869;
	shf.l.wrap.b32 	%r875, %r802, %r802, 25;
	ld.const.u8 	%r803, [%rd124+5];
	mul.wide.u32 	%rd108, %r803, 4;
	add.s64 	%rd109, %rd3, %rd108;
	ld.local.u32 	%r804, [%rd109];
	ld.const.u8 	%r805, [%rd124+6];
	mul.wide.u32 	%rd110, %r805, 4;
	add.s64 	%rd111, %rd3, %rd110;
	ld.local.u32 	%r806, [%rd111];
	add.s32 	%r807, %r751, %r804;
	add.s32 	%r808, %r807, %r774;
	xor.b32  	%r809, %r735, %r808;
	shf.l.wrap.b32 	%r810, %r809, %r809, 16;
	add.s32 	%r811, %r718, %r810;
	xor.b32  	%r812, %r774, %r811;
	shf.l.wrap.b32 	%r813, %r812, %r812, 20;
	add.s32 	%r814, %r813, %r806;
	add.s32 	%r876, %r814, %r808;
	xor.b32  	%r815, %r810, %r876;
	shf.l.wrap.b32 	%r878, %r815, %r815, 24;
	add.s32 	%r881, %r811, %r878;
	xor.b32  	%r816, %r813, %r881;
	shf.l.wrap.b32 	%r871, %r816, %r816, 25;
	ld.const.u8 	%r817, [%rd124+7];
	mul.wide.u32 	%rd112, %r817, 4;
	add.s64 	%rd113, %rd3, %rd112;
	ld.local.u32 	%r818, [%rd113];
	ld.const.u8 	%r819, [%rd124+8];
	mul.wide.u32 	%rd114, %r819, 4;
	add.s64 	%rd115, %rd3, %rd114;
	ld.local.u32 	%r820, [%rd115];
	add.s32 	%r821, %r769, %r818;
	add.s32 	%r822, %r821, %r720;
	xor.b32  	%r823, %r753, %r822;
	shf.l.wrap.b32 	%r824, %r823, %r823, 16;
	add.s32 	%r825, %r736, %r824;
	xor.b32  	%r826, %r720, %r825;
	shf.l.wrap.b32 	%r827, %r826, %r826, 20;
	add.s32 	%r828, %r827, %r820;
	add.s32 	%r872, %r828, %r822;
	xor.b32  	%r829, %r824, %r872;
	shf.l.wrap.b32 	%r874, %r829, %r829, 24;
	add.s32 	%r877, %r825, %r874;
	xor.b32  	%r830, %r827, %r877;
	shf.l.wrap.b32 	%r883, %r830, %r830, 25;
	add.s32 	%r885, %r885, 1;
	add.s64 	%rd124, %rd124, 16;
	setp.ne.s32 	%p80, %r885, 7;
	@%p80 bra 	$L__BB0_17;
	xor.b32  	%r831, %r881, %r884;
	st.global.u8 	[%rd29], %r831;
	shr.u32 	%r832, %r831, 8;
	st.global.u8 	[%rd29+1], %r832;
	shr.u32 	%r833, %r831, 16;
	st.global.u8 	[%rd29+2], %r833;
	shr.u32 	%r834, %r831, 24;
	st.global.u8 	[%rd29+3], %r834;
	xor.b32  	%r835, %r877, %r880;
	st.global.u8 	[%rd29+4], %r835;
	shr.u32 	%r836, %r835, 8;
	st.global.u8 	[%rd29+5], %r836;
	shr.u32 	%r837, %r835, 16;
	st.global.u8 	[%rd29+6], %r837;
	shr.u32 	%r838, %r835, 24;
	st.global.u8 	[%rd29+7], %r838;
	xor.b32  	%r839, %r873, %r876;
	st.global.u8 	[%rd29+8], %r839;
	shr.u32 	%r840, %r839, 8;
	st.global.u8 	[%rd29+9], %r840;
	shr.u32 	%r841, %r839, 16;
	st.global.u8 	[%rd29+10], %r841;
	shr.u32 	%r842, %r839, 24;
	st.global.u8 	[%rd29+11], %r842;
	xor.b32  	%r843, %r869, %r872;
	st.global.u8 	[%rd29+12], %r843;
	shr.u32 	%r844, %r843, 8;
	st.global.u8 	[%rd29+13], %r844;
	shr.u32 	%r845, %r843, 16;
	st.global.u8 	[%rd29+14], %r845;
	shr.u32 	%r846, %r843, 24;
	st.global.u8 	[%rd29+15], %r846;
	xor.b32  	%r847, %r882, %r883;
	st.global.u8 	[%rd29+16], %r847;
	shr.u32 	%r848, %r847, 8;
	st.global.u8 	[%rd29+17], %r848;
	shr.u32 	%r849, %r847, 16;
	st.global.u8 	[%rd29+18], %r849;
	shr.u32 	%r850, %r847, 24;
	st.global.u8 	[%rd29+19], %r850;
	xor.b32  	%r851, %r878, %r879;
	st.global.u8 	[%rd29+20], %r851;
	shr.u32 	%r852, %r851, 8;
	st.global.u8 	[%rd29+21], %r852;
	shr.u32 	%r853, %r851, 16;
	st.global.u8 	[%rd29+22], %r853;
	shr.u32 	%r854, %r851, 24;
	st.global.u8 	[%rd29+23], %r854;
	xor.b32  	%r855, %r874, %r875;
	st.global.u8 	[%rd29+24], %r855;
	shr.u32 	%r856, %r855, 8;
	st.global.u8 	[%rd29+25], %r856;
	shr.u32 	%r857, %r855, 16;
	st.global.u8 	[%rd29+26], %r857;
	shr.u32 	%r858, %r855, 24;
	st.global.u8 	[%rd29+27], %r858;
	xor.b32  	%r859, %r870, %r871;
	st.global.u8 	[%rd29+28], %r859;
	shr.u32 	%r860, %r859, 8;
	st.global.u8 	[%rd29+29], %r860;
	shr.u32 	%r861, %r859, 16;
	st.global.u8 	[%rd29+30], %r861;
	shr.u32 	%r862, %r859, 24;
	st.global.u8 	[%rd29+31], %r862;
	bra.uni 	$L__BB0_22;
$L__BB0_19:
	ld.const.u32 	%r898, [IV];
	ld.const.u32 	%r894, [IV+4];
	ld.const.u32 	%r890, [IV+8];
	ld.const.u32 	%r886, [IV+12];
	ld.const.u32 	%r900, [IV+16];
	ld.const.u32 	%r896, [IV+20];
	ld.const.u32 	%r892, [IV+24];
	ld.const.u32 	%r888, [IV+28];
	ld.local.v4.b32 	{%r133, %r134, %r135, %r136}, [%rd4];
	bfe.u32 	%r137, %r136, 24, 8;
	bfe.u32 	%r138, %r136, 16, 8;
	bfe.u32 	%r139, %r136, 8, 8;
	cvt.u16.u32 	%rs7, %r139;
	bfe.u32 	%r140, %r135, 24, 8;
	bfe.u32 	%r141, %r135, 16, 8;
	bfe.u32 	%r142, %r135, 8, 8;
	cvt.u16.u32 	%rs8, %r142;
	bfe.u32 	%r143, %r134, 24, 8;
	bfe.u32 	%r144, %r134, 16, 8;
	bfe.u32 	%r145, %r134, 8, 8;
	cvt.u16.u32 	%rs9, %r145;
	ld.local.u32 	%r146, [%rd4];
	bfe.u32 	%r147, %r134, 0, 8;
	and.b16  	%rs10, %rs9, 255;
	mul.wide.u16 	%r148, %rs10, 256;
	or.b32  	%r149, %r148, %r147;
	shl.b32 	%r150, %r144, 16;
	and.b32  	%r151, %r150, 16711680;
	or.b32  	%r152, %r149, %r151;
	shl.b32 	%r153, %r143, 24;
	or.b32  	%r154, %r152, %r153;
	bfe.u32 	%r155, %r135, 0, 8;
	and.b16  	%rs11, %rs8, 255;
	mul.wide.u16 	%r156, %rs11, 256;
	or.b32  	%r157, %r156, %r155;
	shl.b32 	%r158, %r141, 16;
	and.b32  	%r159, %r158, 16711680;
	or.b32  	%r160, %r157, %r159;
	shl.b32 	%r161, %r140, 24;
	or.b32  	%r162, %r160, %r161;
	bfe.u32 	%r163, %r136, 0, 8;
	and.b16  	%rs12, %rs7, 255;
	mul.wide.u16 	%r164, %rs12, 256;
	or.b32  	%r165, %r164, %r163;
	shl.b32 	%r166, %r138, 16;
	and.b32  	%r167, %r166, 16711680;
	or.b32  	%r168, %r165, %r167;
	shl.b32 	%r169, %r137, 24;
	or.b32  	%r170, %r168, %r169;
	st.local.v4.u32 	[%rd3], {%r146, %r154, %r162, %r170};
	ld.local.v4.b32 	{%r171, %r172, %r173, %r174}, [%rd4+16];
	bfe.u32 	%r175, %r174, 24, 8;
	bfe.u32 	%r176, %r174, 16, 8;
	bfe.u32 	%r177, %r174, 8, 8;
	cvt.u16.u32 	%rs13, %r177;
	bfe.u32 	%r178, %r173, 24, 8;
	bfe.u32 	%r179, %r173, 16, 8;
	bfe.u32 	%r180, %r173, 8, 8;
	cvt.u16.u32 	%rs14, %r180;
	bfe.u32 	%r181, %r172, 24, 8;
	bfe.u32 	%r182, %r172, 16, 8;
	bfe.u32 	%r183, %r172, 8, 8;
	cvt.u16.u32 	%rs15, %r183;
	ld.local.u32 	%r184, [%rd4+16];
	bfe.u32 	%r185, %r172, 0, 8;
	and.b16  	%rs16, %rs15, 255;
	mul.wide.u16 	%r186, %rs16, 256;
	or.b32  	%r187, %r186, %r185;
	shl.b32 	%r188, %r182, 16;
	and.b32  	%r189, %r188, 16711680;
	or.b32  	%r190, %r187, %r189;
	shl.b32 	%r191, %r181, 24;
	or.b32  	%r192, %r190, %r191;
	bfe.u32 	%r193, %r173, 0, 8;
	and.b16  	%rs17, %rs14, 255;
	mul.wide.u16 	%r194, %rs17, 256;
	or.b32  	%r195, %r194, %r193;
	shl.b32 	%r196, %r179, 16;
	and.b32  	%r197, %r196, 16711680;
	or.b32  	%r198, %r195, %r197;
	shl.b32 	%r199, %r178, 24;
	or.b32  	%r200, %r198, %r199;
	bfe.u32 	%r201, %r174, 0, 8;
	and.b16  	%rs18, %rs13, 255;
	mul.wide.u16 	%r202, %rs18, 256;
	or.b32  	%r203, %r202, %r201;
	shl.b32 	%r204, %r176, 16;
	and.b32  	%r205, %r204, 16711680;
	or.b32  	%r206, %r203, %r205;
	shl.b32 	%r207, %r175, 24;
	or.b32  	%r208, %r206, %r207;
	st.local.v4.u32 	[%rd3+16], {%r184, %r192, %r200, %r208};
	ld.local.v4.b32 	{%r209, %r210, %r211, %r212}, [%rd4+32];
	bfe.u32 	%r213, %r212, 24, 8;
	bfe.u32 	%r214, %r212, 16, 8;
	bfe.u32 	%r215, %r212, 8, 8;
	cvt.u16.u32 	%rs19, %r215;
	bfe.u32 	%r216, %r211, 24, 8;
	bfe.u32 	%r217, %r211, 16, 8;
	bfe.u32 	%r218, %r211, 8, 8;
	cvt.u16.u32 	%rs20, %r218;
	bfe.u32 	%r219, %r210, 24, 8;
	bfe.u32 	%r220, %r210, 16, 8;
	bfe.u32 	%r221, %r210, 8, 8;
	cvt.u16.u32 	%rs21, %r221;
	ld.local.u32 	%r222, [%rd4+32];
	bfe.u32 	%r223, %r210, 0, 8;
	and.b16  	%rs22, %rs21, 255;
	mul.wide.u16 	%r224, %rs22, 256;
	or.b32  	%r225, %r224, %r223;
	shl.b32 	%r226, %r220, 16;
	and.b32  	%r227, %r226, 16711680;
	or.b32  	%r228, %r225, %r227;
	shl.b32 	%r229, %r219, 24;
	or.b32  	%r230, %r228, %r229;
	bfe.u32 	%r231, %r211, 0, 8;
	and.b16  	%rs23, %rs20, 255;
	mul.wide.u16 	%r232, %rs23, 256;
	or.b32  	%r233, %r232, %r231;
	shl.b32 	%r234, %r217, 16;
	and.b32  	%r235, %r234, 16711680;
	or.b32  	%r236, %r233, %r235;
	shl.b32 	%r237, %r216, 24;
	or.b32  	%r238, %r236, %r237;
	bfe.u32 	%r239, %r212, 0, 8;
	and.b16  	%rs24, %rs19, 255;
	mul.wide.u16 	%r240, %rs24, 256;
	or.b32  	%r241, %r240, %r239;
	shl.b32 	%r242, %r214, 16;
	and.b32  	%r243, %r242, 16711680;
	or.b32  	%r244, %r241, %r243;
	shl.b32 	%r245, %r213, 24;
	or.b32  	%r246, %r244, %r245;
	st.local.v4.u32 	[%rd3+32], {%r222, %r230, %r238, %r246};
	ld.local.v4.b32 	{%r247, %r248, %r249, %r250}, [%rd4+48];
	bfe.u32 	%r251, %r250, 24, 8;
	bfe.u32 	%r252, %r250, 16, 8;
	bfe.u32 	%r253, %r250, 8, 8;
	cvt.u16.u32 	%rs25, %r253;
	bfe.u32 	%r254, %r249, 24, 8;
	bfe.u32 	%r255, %r249, 16, 8;
	bfe.u32 	%r256, %r249, 8, 8;
	cvt.u16.u32 	%rs26, %r256;
	bfe.u32 	%r257, %r248, 24, 8;
	bfe.u32 	%r258, %r248, 16, 8;
	bfe.u32 	%r259, %r248, 8, 8;
	cvt.u16.u32 	%rs27, %r259;
	ld.local.u32 	%r260, [%rd4+48];
	bfe.u32 	%r261, %r248, 0, 8;
	and.b16  	%rs28, %rs27, 255;
	mul.wide.u16 	%r262, %rs28, 256;
	or.b32  	%r263, %r262, %r261;
	shl.b32 	%r264, %r258, 16;
	and.b32  	%r265, %r264, 16711680;
	or.b32  	%r266, %r263, %r265;
	shl.b32 	%r267, %r257, 24;
	or.b32  	%r268, %r266, %r267;
	bfe.u32 	%r269, %r249, 0, 8;
	and.b16  	%rs29, %rs26, 255;
	mul.wide.u16 	%r270, %rs29, 256;
	or.b32  	%r271, %r270, %r269;
	shl.b32 	%r272, %r255, 16;
	and.b32  	%r273, %r272, 16711680;
	or.b32  	%r274, %r271, %r273;
	shl.b32 	%r275, %r254, 24;
	or.b32  	%r276, %r274, %r275;
	bfe.u32 	%r277, %r250, 0, 8;
	and.b16  	%rs30, %rs25, 255;
	mul.wide.u16 	%r278, %rs30, 256;
	or.b32  	%r279, %r278, %r277;
	shl.b32 	%r280, %r252, 16;
	and.b32  	%r281, %r280, 16711680;
	or.b32  	%r282, %r279, %r281;
	shl.b32 	%r283, %r251, 24;
	or.b32  	%r284, %r282, %r283;
	st.local.v4.u32 	[%rd3+48], {%r260, %r268, %r276, %r284};
	mov.u64 	%rd49, MSG_SCHEDULE;
	add.s64 	%rd125, %rd49, 7;
	mov.b32 	%r895, 0;
	mov.b32 	%r891, 64;
	mov.b32 	%r887, 11;
	mov.u32 	%r889, %r886;
	mov.u32 	%r893, %r890;
	mov.u32 	%r897, %r894;
	mov.u32 	%r899, %r895;
	mov.u32 	%r901, %r898;
	mov.u32 	%r902, %r895;
$L__BB0_20:
	ld.const.u8 	%r285, [%rd125+-7];
	mul.wide.u32 	%rd50, %r285, 4;
	add.s64 	%rd51, %rd3, %rd50;
	ld.local.u32 	%r286, [%rd51];
	ld.const.u8 	%r287, [%rd125+-6];
	mul.wide.u32 	%rd52, %r287, 4;
	add.s64 	%rd53, %rd3, %rd52;
	ld.local.u32 	%r288, [%rd53];
	add.s32 	%r289, %r901, %r286;
	add.s32 	%r290, %r289, %r900;
	xor.b32  	%r291, %r899, %r290;
	shf.l.wrap.b32 	%r292, %r291, %r291, 16;
	add.s32 	%r293, %r898, %r292;
	xor.b32  	%r294, %r900, %r293;
	shf.l.wrap.b32 	%r295, %r294, %r294, 20;
	add.s32 	%r296, %r295, %r288;
	add.s32 	%r297, %r296, %r290;
	xor.b32  	%r298, %r292, %r297;
	shf.l.wrap.b32 	%r299, %r298, %r298, 24;
	add.s32 	%r300, %r293, %r299;
	xor.b32  	%r301, %r295, %r300;
	shf.l.wrap.b32 	%r302, %r301, %r301, 25;
	ld.const.u8 	%r303, [%rd125+-5];
	mul.wide.u32 	%rd54, %r303, 4;
	add.s64 	%rd55, %rd3, %rd54;
	ld.local.u32 	%r304, [%rd55];
	ld.const.u8 	%r305, [%rd125+-4];
	mul.wide.u32 	%rd56, %r305, 4;
	add.s64 	%rd57, %rd3, %rd56;
	ld.local.u32 	%r306, [%rd57];
	add.s32 	%r307, %r897, %r304;
	add.s32 	%r308, %r307, %r896;
	xor.b32  	%r309, %r895, %r308;
	shf.l.wrap.b32 	%r310, %r309, %r309, 16;
	add.s32 	%r311, %r894, %r310;
	xor.b32  	%r312, %r896, %r311;
	shf.l.wrap.b32 	%r313, %r312, %r312, 20;
	add.s32 	%r314, %r313, %r306;
	add.s32 	%r315, %r314, %r308;
	xor.b32  	%r316, %r310, %r315;
	shf.l.wrap.b32 	%r317, %r316, %r316, 24;
	add.s32 	%r318, %r311, %r317;
	xor.b32  	%r319, %r313, %r318;
	shf.l.wrap.b32 	%r320, %r319, %r319, 25;
	ld.const.u8 	%r321, [%rd125+-3];
	mul.wide.u32 	%rd58, %r321, 4;
	add.s64 	%rd59, %rd3, %rd58;
	ld.local.u32 	%r322, [%rd59];
	ld.const.u8 	%r323, [%rd125+-2];
	mul.wide.u32 	%rd60, %r323, 4;
	add.s64 	%rd61, %rd3, %rd60;
	ld.local.u32 	%r324, [%rd61];
	add.s32 	%r325, %r893, %r322;
	add.s32 	%r326, %r325, %r892;
	xor.b32  	%r327, %r891, %r326;
	shf.l.wrap.b32 	%r328, %r327, %r327, 16;
	add.s32 	%r329, %r890, %r328;
	xor.b32  	%r330, %r892, %r329;
	shf.l.wrap.b32 	%r331, %r330, %r330, 20;
	add.s32 	%r332, %r331, %r324;
	add.s32 	%r333, %r332, %r326;
	xor.b32  	%r334, %r328, %r333;
	shf.l.wrap.b32 	%r335, %r334, %r334, 24;
	add.s32 	%r336, %r329, %r335;
	xor.b32  	%r337, %r331, %r336;
	shf.l.wrap.b32 	%r338, %r337, %r337, 25;
	ld.const.u8 	%r339, [%rd125+-1];
	mul.wide.u32 	%rd62, %r339, 4;
	add.s64 	%rd63, %rd3, %rd62;
	ld.local.u32 	%r340, [%rd63];
	ld.const.u8 	%r341, [%rd125];
	mul.wide.u32 	%rd64, %r341, 4;
	add.s64 	%rd65, %rd3, %rd64;
	ld.local.u32 	%r342, [%rd65];
	add.s32 	%r343, %r889, %r340;
	add.s32 	%r344, %r343, %r888;
	xor.b32  	%r345, %r887, %r344;
	shf.l.wrap.b32 	%r346, %r345, %r345, 16;
	add.s32 	%r347, %r886, %r346;
	xor.b32  	%r348, %r888, %r347;
	shf.l.wrap.b32 	%r349, %r348, %r348, 20;
	add.s32 	%r350, %r349, %r342;
	add.s32 	%r351, %r350, %r344;
	xor.b32  	%r352, %r346, %r351;
	shf.l.wrap.b32 	%r353, %r352, %r352, 24;
	add.s32 	%r354, %r347, %r353;
	xor.b32  	%r355, %r349, %r354;
	shf.l.wrap.b32 	%r356, %r355, %r355, 25;
	ld.const.u8 	%r357, [%rd125+1];
	mul.wide.u32 	%rd66, %r357, 4;
	add.s64 	%rd67, %rd3, %rd66;
	ld.local.u32 	%r358, [%rd67];
	ld.const.u8 	%r359, [%rd125+2];
	mul.wide.u32 	%rd68, %r359, 4;
	add.s64 	%rd69, %rd3, %rd68;
	ld.local.u32 	%r360, [%rd69];
	add.s32 	%r361, %r297, %r358;
	add.s32 	%r362, %r361, %r320;
	xor.b32  	%r363, %r353, %r362;
	shf.l.wrap.b32 	%r364, %r363, %r363, 16;
	add.s32 	%r365, %r336, %r364;
	xor.b32  	%r366, %r320, %r365;
	shf.l.wrap.b32 	%r367, %r366, %r366, 20;
	add.s32 	%r368, %r367, %r360;
	add.s32 	%r901, %r368, %r362;
	xor.b32  	%r369, %r364, %r901;
	shf.l.wrap.b32 	%r887, %r369, %r369, 24;
	add.s32 	%r890, %r365, %r887;
	xor.b32  	%r370, %r367, %r890;
	shf.l.wrap.b32 	%r896, %r370, %r370, 25;
	ld.const.u8 	%r371, [%rd125+3];
	mul.wide.u32 	%rd70, %r371, 4;
	add.s64 	%rd71, %rd3, %rd70;
	ld.local.u32 	%r372, [%rd71];
	ld.const.u8 	%r373, [%rd125+4];
	mul.wide.u32 	%rd72, %r373, 4;
	add.s64 	%rd73, %rd3, %rd72;
	ld.local.u32 	%r374, [%rd73];
	add.s32 	%r375, %r315, %r372;
	add.s32 	%r376, %r375, %r338;
	xor.b32  	%r377, %r299, %r376;
	shf.l.wrap.b32 	%r378, %r377, %r377, 16;
	add.s32 	%r379, %r354, %r378;
	xor.b32  	%r380, %r338, %r379;
	shf.l.wrap.b32 	%r381, %r380, %r380, 20;
	add.s32 	%r382, %r381, %r374;
	add.s32 	%r897, %r382, %r376;
	xor.b32  	%r383, %r378, %r897;
	shf.l.wrap.b32 	%r899, %r383, %r383, 24;
	add.s32 	%r886, %r379, %r899;
	xor.b32  	%r384, %r381, %r886;
	shf.l.wrap.b32 	%r892, %r384, %r384, 25;
	ld.const.u8 	%r385, [%rd125+5];
	mul.wide.u32 	%rd74, %r385, 4;
	add.s64 	%rd75, %rd3, %rd74;
	ld.local.u32 	%r386, [%rd75];
	ld.const.u8 	%r387, [%rd125+6];
	mul.wide.u32 	%rd76, %r387, 4;
	add.s64 	%rd77, %rd3, %rd76;
	ld.local.u32 	%r388, [%rd77];
	add.s32 	%r389, %r333, %r386;
	add.s32 	%r390, %r389, %r356;
	xor.b32  	%r391, %r317, %r390;
	shf.l.wrap.b32 	%r392, %r391, %r391, 16;
	add.s32 	%r393, %r300, %r392;
	xor.b32  	%r394, %r356, %r393;
	shf.l.wrap.b32 	%r395, %r394, %r394, 20;
	add.s32 	%r396, %r395, %r388;
	add.s32 	%r893, %r396, %r390;
	xor.b32  	%r397, %r392, %r893;
	shf.l.wrap.b32 	%r895, %r397, %r397, 24;
	add.s32 	%r898, %r393, %r895;
	xor.b32  	%r398, %r395, %r898;
	shf.l.wrap.b32 	%r888, %r398, %r398, 25;
	ld.const.u8 	%r399, [%rd125+7];
	mul.wide.u32 	%rd78, %r399, 4;
	add.s64 	%rd79, %rd3, %rd78;
	ld.local.u32 	%r400, [%rd79];
	ld.const.u8 	%r401, [%rd125+8];
	mul.wide.u32 	%rd80, %r401, 4;
	add.s64 	%rd81, %rd3, %rd80;
	ld.local.u32 	%r402, [%rd81];
	add.s32 	%r403, %r351, %r400;
	add.s32 	%r404, %r403, %r302;
	xor.b32  	%r405, %r335, %r404;
	shf.l.wrap.b32 	%r406, %r405, %r405, 16;
	add.s32 	%r407, %r318, %r406;
	xor.b32  	%r408, %r302, %r407;
	shf.l.wrap.b32 	%r409, %r408, %r408, 20;
	add.s32 	%r410, %r409, %r402;
	add.s32 	%r889, %r410, %r404;
	xor.b32  	%r411, %r406, %r889;
	shf.l.wrap.b32 	%r891, %r411, %r411, 24;
	add.s32 	%r894, %r407, %r891;
	xor.b32  	%r412, %r409, %r894;
	shf.l.wrap.b32 	%r900, %r412, %r412, 25;
	add.s32 	%r902, %r902, 1;
	add.s64 	%rd125, %rd125, 16;
	setp.ne.s32 	%p15, %r902, 7;
	@%p15 bra 	$L__BB0_20;
	xor.b32  	%r413, %r898, %r901;
	st.global.u8 	[%rd29], %r413;
	shr.u32 	%r414, %r413, 8;
	st.global.u8 	[%rd29+1], %r414;
	shr.u32 	%r415, %r413, 16;
	st.global.u8 	[%rd29+2], %r415;
	shr.u32 	%r416, %r413, 24;
	st.global.u8 	[%rd29+3], %r416;
	xor.b32  	%r417, %r894, %r897;
	st.global.u8 	[%rd29+4], %r417;
	shr.u32 	%r418, %r417, 8;
	st.global.u8 	[%rd29+5], %r418;
	shr.u32 	%r419, %r417, 16;
	st.global.u8 	[%rd29+6], %r419;
	shr.u32 	%r420, %r417, 24;
	st.global.u8 	[%rd29+7], %r420;
	xor.b32  	%r421, %r890, %r893;
	st.global.u8 	[%rd29+8], %r421;
	shr.u32 	%r422, %r421, 8;
	st.global.u8 	[%rd29+9], %r422;
	shr.u32 	%r423, %r421, 16;
	st.global.u8 	[%rd29+10], %r423;
	shr.u32 	%r424, %r421, 24;
	st.global.u8 	[%rd29+11], %r424;
	xor.b32  	%r425, %r886, %r889;
	st.global.u8 	[%rd29+12], %r425;
	shr.u32 	%r426, %r425, 8;
	st.global.u8 	[%rd29+13], %r426;
	shr.u32 	%r427, %r425, 16;
	st.global.u8 	[%rd29+14], %r427;
	shr.u32 	%r428, %r425, 24;
	st.global.u8 	[%rd29+15], %r428;
	xor.b32  	%r429, %r899, %r900;
	st.global.u8 	[%rd29+16], %r429;
	shr.u32 	%r430, %r429, 8;
	st.global.u8 	[%rd29+17], %r430;
	shr.u32 	%r431, %r429, 16;
	st.global.u8 	[%rd29+18], %r431;
	shr.u32 	%r432, %r429, 24;
	st.global.u8 	[%rd29+19], %r432;
	xor.b32  	%r433, %r895, %r896;
	st.global.u8 	[%rd29+20], %r433;
	shr.u32 	%r434, %r433, 8;
	st.global.u8 	[%rd29+21], %r434;
	shr.u32 	%r435, %r433, 16;
	st.global.u8 	[%rd29+22], %r435;
	shr.u32 	%r436, %r433, 24;
	st.global.u8 	[%rd29+23], %r436;
	xor.b32  	%r437, %r891, %r892;
	st.global.u8 	[%rd29+24], %r437;
	shr.u32 	%r438, %r437, 8;
	st.global.u8 	[%rd29+25], %r438;
	shr.u32 	%r439, %r437, 16;
	st.global.u8 	[%rd29+26], %r439;
	shr.u32 	%r440, %r437, 24;
	st.global.u8 	[%rd29+27], %r440;
	xor.b32  	%r441, %r887, %r888;
	st.global.u8 	[%rd29+28], %r441;
	shr.u32 	%r442, %r441, 8;
	st.global.u8 	[%rd29+29], %r442;
	shr.u32 	%r443, %r441, 16;
	st.global.u8 	[%rd29+30], %r443;
	shr.u32 	%r444, %r441, 24;
	st.global.u8 	[%rd29+31], %r444;
$L__BB0_22:
	ret;

}
	// .globl	evaluate_fitness
.visible .entry evaluate_fitness(
	.param .u64 .ptr .align 1 evaluate_fitness_param_0,
	.param .u64 .ptr .align 1 evaluate_fitness_param_1,
	.param .u64 .ptr .align 1 evaluate_fitness_param_2,
	.param .u32 evaluate_fitness_param_3
)
{
	.reg .pred 	%p<65>;
	.reg .b16 	%rs<71>;
	.reg .b32 	%r<137>;
	.reg .b32 	%f<60>;
	.reg .b64 	%rd<13>;

	ld.param.u64 	%rd4, [evaluate_fitness_param_0];
	ld.param.u64 	%rd5, [evaluate_fitness_param_1];
	ld.param.u64 	%rd6, [evaluate_fitness_param_2];
	ld.param.u32 	%r2, [evaluate_fitness_param_3];
	cvta.to.global.u64 	%rd1, %rd6;
	cvta.to.global.u64 	%rd2, %rd5;
	mov.u32 	%r3, %ctaid.x;
	mov.u32 	%r4, %ntid.x;
	mov.u32 	%r5, %tid.x;
	mad.lo.s32 	%r1, %r3, %r4, %r5;
	setp.ge.u32 	%p1, %r1, %r2;
	@%p1 bra 	$L__BB1_67;
	cvta.to.global.u64 	%rd7, %rd4;
	shl.b32 	%r6, %r1, 5;
	cvt.u64.u32 	%rd8, %r6;
	add.s64 	%rd3, %rd7, %rd8;
	ld.global.u8 	%rs1, [%rd3];
	ld.global.u8 	%rs2, [%rd2];
	setp.lt.u16 	%p2, %rs1, %rs2;
	@%p2 bra 	$L__BB1_2;
	bra.uni 	$L__BB1_64;
$L__BB1_2:
	mul.wide.u32 	%rd11, %r1, 4;
	add.s64 	%rd12, %rd1, %rd11;
	mov.b32 	%r136, 1232348144;
	st.global.u32 	[%rd12], %r136;
	bra.uni 	$L__BB1_67;
$L__BB1_3:
	ld.global.u8 	%rs70, [%rd3+1];
	ld.global.u8 	%rs69, [%rd2+1];
	setp.lt.u16 	%p4, %rs70, %rs69;
	@%p4 bra 	$L__BB1_2;
	setp.gt.u16 	%p5, %rs70, %rs69;
	@%p5 bra 	$L__BB1_66;
	ld.global.u8 	%rs5, [%rd3+2];
	ld.global.u8 	%rs6, [%rd2+2];
	setp.lt.u16 	%p6, %rs5, %rs6;
	@%p6 bra 	$L__BB1_2;
	setp.gt.u16 	%p7, %rs5, %rs6;
	@%p7 bra 	$L__BB1_66;
	ld.global.u8 	%rs7, [%rd3+3];
	ld.global.u8 	%rs8, [%rd2+3];
	setp.lt.u16 	%p8, %rs7, %rs8;
	@%p8 bra 	$L__BB1_2;
	setp.gt.u16 	%p9, %rs7, %rs8;
	@%p9 bra 	$L__BB1_66;
	ld.global.u8 	%rs9, [%rd3+4];
	ld.global.u8 	%rs10, [%rd2+4];
	setp.lt.u16 	%p10, %rs9, %rs10;
	@%p10 bra 	$L__BB1_2;
	setp.gt.u16 	%p11, %rs9, %rs10;
	@%p11 bra 	$L__BB1_66;
	ld.global.u8 	%rs11, [%rd3+5];
	ld.global.u8 	%rs12, [%rd2+5];
	setp.lt.u16 	%p12, %rs11, %rs12;
	@%p12 bra 	$L__BB1_2;
	setp.gt.u16 	%p13, %rs11, %rs12;
	@%p13 bra 	$L__BB1_66;
	ld.global.u8 	%rs13, [%rd3+6];
	ld.global.u8 	%rs14, [%rd2+6];
	setp.lt.u16 	%p14, %rs13, %rs14;
	@%p14 bra 	$L__BB1_2;
	setp.gt.u16 	%p15, %rs13, %rs14;
	@%p15 bra 	$L__BB1_66;
	ld.global.u8 	%rs15, [%rd3+7];
	ld.global.u8 	%rs16, [%rd2+7];
	setp.lt.u16 	%p16, %rs15, %rs16;
	@%p16 bra 	$L__BB1_2;
	setp.gt.u16 	%p17, %rs15, %rs16;
	@%p17 bra 	$L__BB1_66;
	ld.global.u8 	%rs17, [%rd3+8];
	ld.global.u8 	%rs18, [%rd2+8];
	setp.lt.u16 	%p18, %rs17, %rs18;
	@%p18 bra 	$L__BB1_2;
	setp.gt.u16 	%p19, %rs17, %rs18;
	@%p19 bra 	$L__BB1_66;
	ld.global.u8 	%rs19, [%rd3+9];
	ld.global.u8 	%rs20, [%rd2+9];
	setp.lt.u16 	%p20, %rs19, %rs20;
	@%p20 bra 	$L__BB1_2;
	setp.gt.u16 	%p21, %rs19, %rs20;
	@%p21 bra 	$L__BB1_66;
	ld.global.u8 	%rs21, [%rd3+10];
	ld.global.u8 	%rs22, [%rd2+10];
	setp.lt.u16 	%p22, %rs21, %rs22;
	@%p22 bra 	$L__BB1_2;
	setp.gt.u16 	%p23, %rs21, %rs22;
	@%p23 bra 	$L__BB1_66;
	ld.global.u8 	%rs23, [%rd3+11];
	ld.global.u8 	%rs24, [%rd2+11];
	setp.lt.u16 	%p24, %rs23, %rs24;
	@%p24 bra 	$L__BB1_2;
	setp.gt.u16 	%p25, %rs23, %rs24;
	@%p25 bra 	$L__BB1_66;
	ld.global.u8 	%rs25, [%rd3+12];
	ld.global.u8 	%rs26, [%rd2+12];
	setp.lt.u16 	%p26, %rs25, %rs26;
	@%p26 bra 	$L__BB1_2;
	setp.gt.u16 	%p27, %rs25, %rs26;
	@%p27 bra 	$L__BB1_66;
	ld.global.u8 	%rs27, [%rd3+13];
	ld.global.u8 	%rs28, [%rd2+13];
	setp.lt.u16 	%p28, %rs27, %rs28;
	@%p28 bra 	$L__BB1_2;
	setp.gt.u16 	%p29, %rs27, %rs28;
	@%p29 bra 	$L__BB1_66;
	ld.global.u8 	%rs29, [%rd3+14];
	ld.global.u8 	%rs30, [%rd2+14];
	setp.lt.u16 	%p30, %rs29, %rs30;
	@%p30 bra 	$L__BB1_2;
	setp.gt.u16 	%p31, %rs29, %rs30;
	@%p31 bra 	$L__BB1_66;
	ld.global.u8 	%rs31, [%rd3+15];
	ld.global.u8 	%rs32, [%rd2+15];
	setp.lt.u16 	%p32, %rs31, %rs32;
	@%p32 bra 	$L__BB1_2;
	setp.gt.u16 	%p33, %rs31, %rs32;
	@%p33 bra 	$L__BB1_66;
	ld.global.u8 	%rs33, [%rd3+16];
	ld.global.u8 	%rs34, [%rd2+16];
	setp.lt.u16 	%p34, %rs33, %rs34;
	@%p34 bra 	$L__BB1_2;
	setp.gt.u16 	%p35, %rs33, %rs34;
	@%p35 bra 	$L__BB1_66;
	ld.global.u8 	%rs35, [%rd3+17];
	ld.global.u8 	%rs36, [%rd2+17];
	setp.lt.u16 	%p36, %rs35, %rs36;
	@%p36 bra 	$L__BB1_2;
	setp.gt.u16 	%p37, %rs35, %rs36;
	@%p37 bra 	$L__BB1_66;
	ld.global.u8 	%rs37, [%rd3+18];
	ld.global.u8 	%rs38, [%rd2+18];
	setp.lt.u16 	%p38, %rs37, %rs38;
	@%p38 bra 	$L__BB1_2;
	setp.gt.u16 	%p39, %rs37, %rs38;
	@%p39 bra 	$L__BB1_66;
	ld.global.u8 	%rs39, [%rd3+19];
	ld.global.u8 	%rs40, [%rd2+19];
	setp.lt.u16 	%p40, %rs39, %rs40;
	@%p40 bra 	$L__BB1_2;
	setp.gt.u16 	%p41, %rs39, %rs40;
	@%p41 bra 	$L__BB1_66;
	ld.global.u8 	%rs41, [%rd3+20];
	ld.global.u8 	%rs42, [%rd2+20];
	setp.lt.u16 	%p42, %rs41, %rs42;
	@%p42 bra 	$L__BB1_2;
	setp.gt.u16 	%p43, %rs41, %rs42;
	@%p43 bra 	$L__BB1_66;
	ld.global.u8 	%rs43, [%rd3+21];
	ld.global.u8 	%rs44, [%rd2+21];
	setp.lt.u16 	%p44, %rs43, %rs44;
	@%p44 bra 	$L__BB1_2;
	setp.gt.u16 	%p45, %rs43, %rs44;
	@%p45 bra 	$L__BB1_66;
	ld.global.u8 	%rs45, [%rd3+22];
	ld.global.u8 	%rs46, [%rd2+22];
	setp.lt.u16 	%p46, %rs45, %rs46;
	@%p46 bra 	$L__BB1_2;
	setp.gt.u16 	%p47, %rs45, %rs46;
	@%p47 bra 	$L__BB1_66;
	ld.global.u8 	%rs47, [%rd3+23];
	ld.global.u8 	%rs48, [%rd2+23];
	setp.lt.u16 	%p48, %rs47, %rs48;
	@%p48 bra 	$L__BB1_2;
	setp.gt.u16 	%p49, %rs47, %rs48;
	@%p49 bra 	$L__BB1_66;
	ld.global.u8 	%rs49, [%rd3+24];
	ld.global.u8 	%rs50, [%rd2+24];
	setp.lt.u16 	%p50, %rs49, %rs50;
	@%p50 bra 	$L__BB1_2;
	setp.gt.u16 	%p51, %rs49, %rs50;
	@%p51 bra 	$L__BB1_66;
	ld.global.u8 	%rs51, [%rd3+25];
	ld.global.u8 	%rs52, [%rd2+25];
	setp.lt.u16 	%p52, %rs51, %rs52;
	@%p52 bra 	$L__BB1_2;
	setp.gt.u16 	%p53, %rs51, %rs52;
	@%p53 bra 	$L__BB1_66;
	ld.global.u8 	%rs53, [%rd3+26];
	ld.global.u8 	%rs54, [%rd2+26];
	setp.lt.u16 	%p54, %rs53, %rs54;
	@%p54 bra 	$L__BB1_2;
	setp.gt.u16 	%p55, %rs53, %rs54;
	@%p55 bra 	$L__BB1_66;
	ld.global.u8 	%rs55, [%rd3+27];
	ld.global.u8 	%rs56, [%rd2+27];
	setp.lt.u16 	%p56, %rs55, %rs56;
	@%p56 bra 	$L__BB1_2;
	setp.gt.u16 	%p57, %rs55, %rs56;
	@%p57 bra 	$L__BB1_66;
	ld.global.u8 	%rs57, [%rd3+28];
	ld.global.u8 	%rs58, [%rd2+28];
	setp.lt.u16 	%p58, %rs57, %rs58;
	@%p58 bra 	$L__BB1_2;
	setp.gt.u16 	%p59, %rs57, %rs58;
	@%p59 bra 	$L__BB1_66;
	ld.global.u8 	%rs59, [%rd3+29];
	ld.global.u8 	%rs60, [%rd2+29];
	setp.lt.u16 	%p60, %rs59, %rs60;
	@%p60 bra 	$L__BB1_2;
	setp.gt.u16 	%p61, %rs59, %rs60;
	@%p61 bra 	$L__BB1_66;
	ld.global.u8 	%rs61, [%rd3+30];
	ld.global.u8 	%rs62, [%rd2+30];
	setp.lt.u16 	%p62, %rs61, %rs62;
	@%p62 bra 	$L__BB1_2;
	setp.gt.u16 	%p63, %rs61, %rs62;
	@%p63 bra 	$L__BB1_66;
	ld.global.u8 	%rs67, [%rd3+31];
	ld.global.u8 	%rs68, [%rd2+31];
	setp.gt.u16 	%p64, %rs67, %rs68;
	@%p64 bra 	$L__BB1_66;
	bra.uni 	$L__BB1_2;
$L__BB1_64:
	setp.le.u16 	%p3, %rs1, %rs2;
	@%p3 bra 	$L__BB1_3;
	ld.global.u8 	%rs70, [%rd3+1];
	ld.global.u8 	%rs69, [%rd2+1];
$L__BB1_66:
	cvt.u32.u16 	%r7, %rs2;
	cvt.u32.u16 	%r8, %rs1;
	sub.s32 	%r9, %r8, %r7;
	shl.b32 	%r10, %r9, 5;
	cvt.u32.u16 	%r11, %rs70;
	and.b32  	%r12, %r11, 255;
	cvt.u32.u16 	%r13, %rs69;
	and.b32  	%r14, %r13, 255;
	sub.s32 	%r15, %r12, %r14;
	mad.lo.s32 	%r16, %r15, 31, %r10;
	ld.global.u8 	%r17, [%rd3+2];
	ld.global.u8 	%r18, [%rd2+2];
	sub.s32 	%r19, %r17, %r18;
	mad.lo.s32 	%r20, %r19, 30, %r16;
	ld.global.u8 	%r21, [%rd3+3];
	ld.global.u8 	%r22, [%rd2+3];
	sub.s32 	%r23, %r21, %r22;
	mad.lo.s32 	%r24, %r23, 29, %r20;
	ld.global.u8 	%r25, [%rd3+4];
	ld.global.u8 	%r26, [%rd2+4];
	sub.s32 	%r27, %r25, %r26;
	mad.lo.s32 	%r28, %r27, 28, %r24;
	cvt.rn.f32.s32 	%f1, %r28;
	ld.global.u8 	%r29, [%rd3+5];
	ld.global.u8 	%r30, [%rd2+5];
	sub.s32 	%r31, %r29, %r30;
	mul.lo.s32 	%r32, %r31, 27;
	cvt.rn.f32.s32 	%f2, %r32;
	add.f32 	%f3, %f1, %f2;
	ld.global.u8 	%r33, [%rd3+6];
	ld.global.u8 	%r34, [%rd2+6];
	sub.s32 	%r35, %r33, %r34;
	mul.lo.s32 	%r36, %r35, 26;
	cvt.rn.f32.s32 	%f4, %r36;
	add.f32 	%f5, %f3, %f4;
	ld.global.u8 	%r37, [%rd3+7];
	ld.global.u8 	%r38, [%rd2+7];
	sub.s32 	%r39, %r37, %r38;
	mul.lo.s32 	%r40, %r39, 25;
	cvt.rn.f32.s32 	%f6, %r40;
	add.f32 	%f7, %f5, %f6;
	ld.global.u8 	%r41, [%rd3+8];
	ld.global.u8 	%r42, [%rd2+8];
	sub.s32 	%r43, %r41, %r42;
	mul.lo.s32 	%r44, %r43, 24;
	cvt.rn.f32.s32 	%f8, %r44;
	add.f32 	%f9, %f7, %f8;
	ld.global.u8 	%r45, [%rd3+9];
	ld.global.u8 	%r46, [%rd2+9];
	sub.s32 	%r47, %r45, %r46;
	mul.lo.s32 	%r48, %r47, 23;
	cvt.rn.f32.s32 	%f10, %r48;
	add.f32 	%f11, %f9, %f10;
	ld.global.u8 	%r49, [%rd3+10];
	ld.global.u8 	%r50, [%rd2+10];
	sub.s32 	%r51, %r49, %r50;
	mul.lo.s32 	%r52, %r51, 22;
	cvt.rn.f32.s32 	%f12, %r52;
	add.f32 	%f13, %f11, %f12;
	ld.global.u8 	%r53, [%rd3+11];
	ld.global.u8 	%r54, [%rd2+11];
	sub.s32 	%r55, %r53, %r54;
	mul.lo.s32 	%r56, %r55, 21;
	cvt.rn.f32.s32 	%f14, %r56;
	add.f32 	%f15, %f13, %f14;
	ld.global.u8 	%r57, [%rd3+12];
	ld.global.u8 	%r58, [%rd2+12];
	sub.s32 	%r59, %r57, %r58;
	mul.lo.s32 	%r60, %r59, 20;
	cvt.rn.f32.s32 	%f16, %r60;
	add.f32 	%f17, %f15, %f16;
	ld.global.u8 	%r61, [%rd3+13];
	ld.global.u8 	%r62, [%rd2+13];
	sub.s32 	%r63, %r61, %r62;
	mul.lo.s32 	%r64, %r63, 19;
	cvt.rn.f32.s32 	%f18, %r64;
	add.f32 	%f19, %f17, %f18;
	ld.global.u8 	%r65, [%rd3+14];
	ld.global.u8 	%r66, [%rd2+14];
	sub.s32 	%r67, %r65, %r66;
	mul.lo.s32 	%r68, %r67, 18;
	cvt.rn.f32.s32 	%f20, %r68;
	add.f32 	%f21, %f19, %f20;
	ld.global.u8 	%r69, [%rd3+15];
	ld.global.u8 	%r70, [%rd2+15];
	sub.s32 	%r71, %r69, %r70;
	mul.lo.s32 	%r72, %r71, 17;
	cvt.rn.f32.s32 	%f22, %r72;
	add.f32 	%f23, %f21, %f22;
	ld.global.u8 	%r73, [%rd3+16];
	ld.global.u8 	%r74, [%rd2+16];
	sub.s32 	%r75, %r73, %r74;
	shl.b32 	%r76, %r75, 4;
	cvt.rn.f32.s32 	%f24, %r76;
	add.f32 	%f25, %f23, %f24;
	ld.global.u8 	%r77, [%rd3+17];
	ld.global.u8 	%r78, [%rd2+17];
	sub.s32 	%r79, %r77, %r78;
	mul.lo.s32 	%r80, %r79, 15;
	cvt.rn.f32.s32 	%f26, %r80;
	add.f32 	%f27, %f25, %f26;
	ld.global.u8 	%r81, [%rd3+18];
	ld.global.u8 	%r82, [%rd2+18];
	sub.s32 	%r83, %r81, %r82;
	mul.lo.s32 	%r84, %r83, 14;
	cvt.rn.f32.s32 	%f28, %r84;
	add.f32 	%f29, %f27, %f28;
	ld.global.u8 	%r85, [%rd3+19];
	ld.global.u8 	%r86, [%rd2+19];
	sub.s32 	%r87, %r85, %r86;
	mul.lo.s32 	%r88, %r87, 13;
	cvt.rn.f32.s32 	%f30, %r88;
	add.f32 	%f31, %f29, %f30;
	ld.global.u8 	%r89, [%rd3+20];
	ld.global.u8 	%r90, [%rd2+20];
	sub.s32 	%r91, %r89, %r90;
	mul.lo.s32 	%r92, %r91, 12;
	cvt.rn.f32.s32 	%f32, %r92;
	add.f32 	%f33, %f31, %f32;
	ld.global.u8 	%r93, [%rd3+21];
	ld.global.u8 	%r94, [%rd2+21];
	sub.s32 	%r95, %r93, %r94;
	mul.lo.s32 	%r96, %r95, 11;
	cvt.rn.f32.s32 	%f34, %r96;
	add.f32 	%f35, %f33, %f34;
	ld.global.u8 	%r97, [%rd3+22];
	ld.global.u8 	%r98, [%rd2+22];
	sub.s32 	%r99, %r97, %r98;
	mul.lo.s32 	%r100, %r99, 10;
	cvt.rn.f32.s32 	%f36, %r100;
	add.f32 	%f37, %f35, %f36;
	ld.global.u8 	%r101, [%rd3+23];
	ld.global.u8 	%r102, [%rd2+23];
	sub.s32 	%r103, %r101, %r102;
	mul.lo.s32 	%r104, %r103, 9;
	cvt.rn.f32.s32 	%f38, %r104;
	add.f32 	%f39, %f37, %f38;
	ld.global.u8 	%r105, [%rd3+24];
	ld.global.u8 	%r106, [%rd2+24];
	sub.s32 	%r107, %r105, %r106;
	shl.b32 	%r108, %r107, 3;
	cvt.rn.f32.s32 	%f40, %r108;
	add.f32 	%f41, %f39, %f40;
	ld.global.u8 	%r109, [%rd3+25];
	ld.global.u8 	%r110, [%rd2+25];
	sub.s32 	%r111, %r109, %r110;
	mul.lo.s32 	%r112, %r111, 7;
	cvt.rn.f32.s32 	%f42, %r112;
	add.f32 	%f43, %f41, %f42;
	ld.global.u8 	%r113, [%rd3+26];
	ld.global.u8 	%r114, [%rd2+26];
	sub.s32 	%r115, %r113, %r114;
	mul.lo.s32 	%r116, %r115, 6;
	cvt.rn.f32.s32 	%f44, %r116;
	add.f32 	%f45, %f43, %f44;
	ld.global.u8 	%r117, [%rd3+27];
	ld.global.u8 	%r118, [%rd2+27];
	sub.s32 	%r119, %r117, %r118;
	mul.lo.s32 	%r120, %r119, 5;
	cvt.rn.f32.s32 	%f46, %r120;
	add.f32 	%f47, %f45, %f46;
	ld.global.u8 	%r121, [%rd3+28];
	ld.global.u8 	%r122, [%rd2+28];
	sub.s32 	%r123, %r121, %r122;
	shl.b32 	%r124, %r123, 2;
	cvt.rn.f32.s32 	%f48, %r124;
	add.f32 	%f49, %f47, %f48;
	ld.global.u8 	%r125, [%rd3+29];
	ld.global.u8 	%r126, [%rd2+29];
	sub.s32 	%r127, %r125, %r126;
	mul.lo.s32 	%r128, %r127, 3;
	cvt.rn.f32.s32 	%f50, %r128;
	add.f32 	%f51, %f49, %f50;
	ld.global.u8 	%r129, [%rd3+30];
	ld.global.u8 	%r130, [%rd2+30];
	sub.s32 	%r131, %r129, %r130;
	shl.b32 	%r132, %r131, 1;
	cvt.rn.f32.s32 	%f52, %r132;
	add.f32 	%f53, %f51, %f52;
	ld.global.u8 	%r133, [%rd3+31];
	ld.global.u8 	%r134, [%rd2+31];
	sub.s32 	%r135, %r133, %r134;
	cvt.rn.f32.s32 	%f54, %r135;
	add.f32 	%f55, %f53, %f54;
	abs.f32 	%f56, %f55;
	div.rn.f32 	%f57, %f56, 0f461C4000;
	add.f32 	%f58, %f57, 0f3F800000;
	rcp.rn.f32 	%f59, %f58;
	mul.wide.u32 	%rd9, %r1, 4;
	add.s64 	%rd10, %rd1, %rd9;
	st.global.f32 	[%rd10], %f59;
$L__BB1_67:
	ret;

}
	// .globl	genetic_operators
.visible .entry genetic_operators(
	.param .u64 .ptr .align 1 genetic_operators_param_0,
	.param .u64 .ptr .align 1 genetic_operators_param_1,
	.param .u64 .ptr .align 1 genetic_operators_param_2,
	.param .u64 .ptr .align 1 genetic_operators_param_3,
	.param .u32 genetic_operators_param_4,
	.param .u32 genetic_operators_param_5,
	.param .f32 genetic_operators_param_6
)
{


	ret;

}


// ===== COMPILED SASS (sm_100) =====

	.target	sm_100

	.elftype	@"ET_EXEC"


//--------------------- .note.nv.tkinfo           --------------------------
	.section	.note.nv.tkinfo,"",@"SHT_NOTE"
	.sectionflags	@"SHF_NOTE_NV_TKINFO"
	.tkinfo
        /*0018*/ 	.word	0x00000002
        /*0030*/ 	.string	""
        /*0030*/ 	.string	"ptxas"
        /*0030*/ 	.string	"Cuda compilation tools, release 13.0, V13.0.88"
        /*0030*/ 	.string	"Build cuda_13.0.r13.0/compiler.36424714_0"
        /*0030*/ 	.string	"-arch sm_100 -m 64 "



//--------------------- .note.nv.cuinfo           --------------------------
	.section	.note.nv.cuinfo,"",@"SHT_NOTE"
	.sectionflags	@"SHF_NOTE_NV_CUINFO"
        /*0018*/ 	.short	0x0002
        /*001a*/ 	.short	0x0064
        /*001c*/ 	.short	0x0082
	.zero		2


//--------------------- .nv.info                  --------------------------
	.section	.nv.info,"",@"SHT_CUDA_INFO"
	.align	4


	//----- nvinfo : EIATTR_REGCOUNT
	.align		4
        /*0000*/ 	.byte	0x04, 0x2f
        /*0002*/ 	.short	(.L_3 - .L_2)
	.align		4
.L_2:
        /*0004*/ 	.word	index@(blake3_hash_batch)
        /*0008*/ 	.word	0x00000020


	//----- nvinfo : EIATTR_FRAME_SIZE
	.align		4
.L_3:
        /*000c*/ 	.byte	0x04, 0x11
        /*000e*/ 	.short	(.L_5 - .L_4)
	.align		4
.L_4:
        /*0010*/ 	.word	index@(blake3_hash_batch)
        /*0014*/ 	.word	0x00000440


	//----- nvinfo : EIATTR_REGCOUNT
	.align		4
.L_5:
        /*0018*/ 	.byte	0x04, 0x2f
        /*001a*/ 	.short	(.L_7 - .L_6)
	.align		4
.L_6:
        /*001c*/ 	.word	index@(evaluate_fitness)
        /*0020*/ 	.word	0x00000020


	//----- nvinfo : EIATTR_FRAME_SIZE
	.align		4
.L_7:
        /*0024*/ 	.byte	0x04, 0x11
        /*0026*/ 	.short	(.L_9 - .L_8)
	.align		4
.L_8:
        /*0028*/ 	.word	index@($__internal_1_$__cuda_sm3x_div_rn_noftz_f32_slowpath)
        /*002c*/ 	.word	0x00000000


	//----- nvinfo : EIATTR_FRAME_SIZE
	.align		4
.L_9:
        /*0030*/ 	.byte	0x04, 0x11
        /*0032*/ 	.short	(.L_11 - .L_10)
	.align		4
.L_10:
        /*0034*/ 	.word	index@($__internal_0_$__cuda_sm20_rcp_rn_f32_slowpath)
        /*0038*/ 	.word	0x00000000


	//----- nvinfo : EIATTR_FRAME_SIZE
	.align		4
.L_11:
        /*003c*/ 	.byte	0x04, 0x11
        /*003e*/ 	.short	(.L_13 - .L_12)
	.align		4
.L_12:
        /*0040*/ 	.word	index@(evaluate_fitness)
        /*0044*/ 	.word	0x00000000


	//----- nvinfo : EIATTR_REGCOUNT
	.align		4
.L_13:
        /*0048*/ 	.byte	0x04, 0x2f
        /*004a*/ 	.short	(.L_15 - .L_14)
	.align		4
.L_14:
        /*004c*/ 	.word	index@(genetic_operators)
        /*0050*/ 	.word	0x00000004


	//----- nvinfo : EIATTR_FRAME_SIZE
	.align		4
.L_15:
        /*0054*/ 	.byte	0x04, 0x11
        /*0056*/ 	.short	(.L_17 - .L_16)
	.align		4
.L_16:
        /*0058*/ 	.word	index@(genetic_operators)
        /*005c*/ 	.word	0x00000000


	//----- nvinfo : EIATTR_MIN_STACK_SIZE
	.align		4
.L_17:
        /*0060*/ 	.byte	0x04, 0x12
        /*0062*/ 	.short	(.L_19 - .L_18)
	.align		4
.L_18:
        /*0064*/ 	.word	index@(genetic_operators)
        /*0068*/ 	.word	0x00000000


	//----- nvinfo : EIATTR_MIN_STACK_SIZE
	.align		4
.L_19:
        /*006c*/ 	.byte	0x04, 0x12
        /*006e*/ 	.short	(.L_21 - .L_20)
	.align		4
.L_20:
        /*0070*/ 	.word	index@(evaluate_fitness)
        /*0074*/ 	.word	0x00000000


	//----- nvinfo : EIATTR_MIN_STACK_SIZE
	.align		4
.L_21:
        /*0078*/ 	.byte	0x04, 0x12
        /*007a*/ 	.short	(.L_23 - .L_22)
	.align		4
.L_22:
        /*007c*/ 	.word	index@(blake3_hash_batch)
        /*0080*/ 	.word	0x00000440
.L_23:


//--------------------- .nv.compat                --------------------------
	.section	.nv.compat,"",@"SHT_CUDA_COMPAT_INFO"
	.align	4
        /*0000*/ 	.byte	0x02, 0x09, 0x00, 0x00, 0x02, 0x02, 0x01, 0x00, 0x02, 0x05, 0x05, 0x00, 0x03, 0x07, 0x01, 0x01
        /*0010*/ 	.byte	0x02, 0x03, 0x00, 0x00, 0x02, 0x06, 0x01, 0x00, 0x04, 0x0b, 0x08, 0x00, 0x01, 0x00, 0x00, 0x00
        /*0020*/ 	.byte	0x00, 0x00, 0x00, 0x00


//--------------------- .nv.info.genetic_operators --------------------------
	.section	.nv.info.genetic_operators,"",@"SHT_CUDA_INFO"
	.sectionflags	@""
	.align	4


	//----- nvinfo : EIATTR_CUDA_API_VERSION
	.align		4
        /*0000*/ 	.byte	0x04, 0x37
        /*0002*/ 	.short	(.L_25 - .L_24)
.L_24:
        /*0004*/ 	.word	0x00000082


	//----- nvinfo : EIATTR_KPARAM_INFO
	.align		4
.L_25:
        /*0008*/ 	.byte	0x04, 0x17
        /*000a*/ 	.short	(.L_27 - .L_26)
.L_26:
        /*000c*/ 	.word	0x00000000
        /*0010*/ 	.short	0x0006
        /*0012*/ 	.short	0x0028
        /*0014*/ 	.byte	0x00, 0xf0, 0x11, 0x00


	//----- nvinfo : EIATTR_KPARAM_INFO
	.align		4
.L_27:
        /*0018*/ 	.byte	0x04, 0x17
        /*001a*/ 	.short	(.L_29 - .L_28)
.L_28:
        /*001c*/ 	.word	0x00000000
        /*0020*/ 	.short	0x0005
        /*0022*/ 	.short	0x0024
        /*0024*/ 	.byte	0x00, 0xf0, 0x11, 0x00


	//----- nvinfo : EIATTR_KPARAM_INFO
	.align		4
.L_29:
        /*0028*/ 	.byte	0x04, 0x17
        /*002a*/ 	.short	(.L_31 - .L_30)
.L_30:
        /*002c*/ 	.word	0x00000000
        /*0030*/ 	.short	0x0004
        /*0032*/ 	.short	0x0020
        /*0034*/ 	.byte	0x00, 0xf0, 0x11, 0x00


	//----- nvinfo : EIATTR_KPARAM_INFO
	.align		4
.L_31:
        /*0038*/ 	.byte	0x04, 0x17
        /*003a*/ 	.short	(.L_33 - .L_32)
.L_32:
        /*003c*/ 	.word	0x00000000
        /*0040*/ 	.short	0x0003
        /*0042*/ 	.short	0x0018
        /*0044*/ 	.byte	0x00, 0xf5, 0x21, 0x00


	//----- nvinfo : EIATTR_KPARAM_INFO
	.align		4
.L_33:
        /*0048*/ 	.byte	0x04, 0x17
        /*004a*/ 	.short	(.L_35 - .L_34)
.L_34:
        /*004c*/ 	.word	0x00000000
        /*0050*/ 	.short	0x0002
        /*0052*/ 	.short	0x0010
        /*0054*/ 	.byte	0x00, 0xf5, 0x21, 0x00


	//----- nvinfo : EIATTR_KPARAM_INFO
	.align		4
.L_35:
        /*0058*/ 	.byte	0x04, 0x17
        /*005a*/ 	.short	(.L_37 - .L_36)
.L_36:
        /*005c*/ 	.word	0x00000000
        /*0060*/ 	.short	0x0001
        /*0062*/ 	.short	0x0008
        /*0064*/ 	.byte	0x00, 0xf5, 0x21, 0x00


	//----- nvinfo : EIATTR_KPARAM_INFO
	.align		4
.L_37:
        /*0068*/ 	.byte	0x04, 0x17
        /*006a*/ 	.short	(.L_39 - .L_38)
.L_38:
        /*006c*/ 	.word	0x00000000
        /*0070*/ 	.short	0x0000
        /*0072*/ 	.short	0x0000
        /*0074*/ 	.byte	0x00, 0xf5, 0x21, 0x00


	//----- nvinfo : EIATTR_SPARSE_MMA_MASK
	.align		4
.L_39:
        /*0078*/ 	.byte	0x03, 0x50
        /*007a*/ 	.short	0x0000


	//----- nvinfo : EIATTR_MAXREG_COUNT
	.align		4
        /*007c*/ 	.byte	0x03, 0x1b
        /*007e*/ 	.short	0x00ff


	//----- nvinfo : EIATTR_MERCURY_ISA_VERSION
	.align		4
        /*0080*/ 	.byte	0x03, 0x5f
        /*0082*/ 	.short	0x0101


	//----- nvinfo : EIATTR_VRC_CTA_INIT_COUNT
	.align		4
        /*0084*/ 	.byte	0x02, 0x4a
	.zero		1
	.zero		1


	//----- nvinfo : EIATTR_EXIT_INSTR_OFFSETS
	.align		4
        /*0088*/ 	.byte	0x04, 0x1c
        /*008a*/ 	.short	(.L_41 - .L_40)


	//   ....[0]....
.L_40:
        /*008c*/ 	.word	0x00000010


	//----- nvinfo : EIATTR_CBANK_PARAM_SIZE
	.align		4
.L_41:
        /*0090*/ 	.byte	0x03, 0x19
        /*0092*/ 	.short	0x002c


	//----- nvinfo : EIATTR_PARAM_CBANK
	.align		4
        /*0094*/ 	.byte	0x04, 0x0a
        /*0096*/ 	.short	(.L_43 - .L_42)
	.align		4
.L_42:
        /*0098*/ 	.word	index@(.nv.constant0.genetic_operators)
        /*009c*/ 	.short	0x0380
        /*009e*/ 	.short	0x002c


	//----- nvinfo : EIATTR_SW_WAR
	.align		4
.L_43:
        /*00a0*/ 	.byte	0x04, 0x36
        /*00a2*/ 	.short	(.L_45 - .L_44)
.L_44:
        /*00a4*/ 	.word	0x00000008
.L_45:


//--------------------- .nv.info.evaluate_fitness --------------------------
	.section	.nv.info.evaluate_fitness,"",@"SHT_CUDA_INFO"
	.sectionflags	@""
	.align	4


	//----- nvinfo : EIATTR_CUDA_API_VERSION
	.align		4
        /*0000*/ 	.byte	0x04, 0x37
        /*0002*/ 	.short	(.L_47 - .L_46)
.L_46:
        /*0004*/ 	.word	0x00000082


	//----- nvinfo : EIATTR_KPARAM_INFO
	.align		4
.L_47:
        /*0008*/ 	.byte	0x04, 0x17
        /*000a*/ 	.short	(.L_49 - .L_48)
.L_48:
        /*000c*/ 	.word	0x00000000
        /*0010*/ 	.short	0x0003
        /*0012*/ 	.short	0x0018
        /*0014*/ 	.byte	0x00, 0xf0, 0x11, 0x00


	//----- nvinfo : EIATTR_KPARAM_INFO
	.align		4
.L_49:
        /*0018*/ 	.byte	0x04, 0x17
        /*001a*/ 	.short	(.L_51 - .L_50)
.L_50:
        /*001c*/ 	.word	0x00000000
        /*0020*/ 	.short	0x0002
        /*0022*/ 	.short	0x0010
        /*0024*/ 	.byte	0x00, 0xf5, 0x21, 0x00


	//----- nvinfo : EIATTR_KPARAM_INFO
	.align		4
.L_51:
        /*0028*/ 	.byte	0x04, 0x17
        /*002a*/ 	.short	(.L_53 - .L_52)
.L_52:
        /*002c*/ 	.word	0x00000000
        /*0030*/ 	.short	0x0001
        /*0032*/ 	.short	0x0008
        /*0034*/ 	.byte	0x00, 0xf5, 0x21, 0x00


	//----- nvinfo : EIATTR_KPARAM_INFO
	.align		4
.L_53:
        /*0038*/ 	.byte	0x04, 0x17
        /*003a*/ 	.short	(.L_55 - .L_54)
.L_54:
        /*003c*/ 	.word	0x00000000
        /*0040*/ 	.short	0x0000
        /*0042*/ 	.short	0x0000
        /*0044*/ 	.byte	0x00, 0xf5, 0x21, 0x00


	//----- nvinfo : EIATTR_SPARSE_MMA_MASK
	.align		4
.L_55:
        /*0048*/ 	.byte	0x03, 0x50
        /*004a*/ 	.short	0x0000


	//----- nvinfo : EIATTR_MAXREG_COUNT
	.align		4
        /*004c*/ 	.byte	0x03, 0x1b
        /*004e*/ 	.short	0x00ff


	//----- nvinfo : EIATTR_MERCURY_ISA_VERSION
	.align		4
        /*0050*/ 	.byte	0x03, 0x5f
        /*0052*/ 	.short	0x0101


	//----- nvinfo : EIATTR_VRC_CTA_INIT_COUNT
	.align		4
        /*0054*/ 	.byte	0x02, 0x4a
	.zero		1
	.zero		1


	//----- nvinfo : EIATTR_EXIT_INSTR_OFFSETS
	.align		4
        /*0058*/ 	.byte	0x04, 0x1c
        /*005a*/ 	.short	(.L_57 - .L_56)


	//   ....[0]....
.L_56:
        /*005c*/ 	.word	0x00000070


	//   ....[1]....
        /*0060*/ 	.word	0x00000d60


	//   ....[2]....
        /*0064*/ 	.word	0x00001ad0


	//----- nvinfo : EIATTR_CRS_STACK_SIZE
	.align		4
.L_57:
        /*0068*/ 	.byte	0x04, 0x1e
        /*006a*/ 	.short	(.L_59 - .L_58)
.L_58:
        /*006c*/ 	.word	0x00000000


	//----- nvinfo : EIATTR_CBANK_PARAM_SIZE
	.align		4
.L_59:
        /*0070*/ 	.byte	0x03, 0x19
        /*0072*/ 	.short	0x001c


	//----- nvinfo : EIATTR_PARAM_CBANK
	.align		4
        /*0074*/ 	.byte	0x04, 0x0a
        /*0076*/ 	.short	(.L_61 - .L_60)
	.align		4
.L_60:
        /*0078*/ 	.word	index@(.nv.constant0.evaluate_fitness)
        /*007c*/ 	.short	0x0380
        /*007e*/ 	.short	0x001c


	//----- nvinfo : EIATTR_SW_WAR
	.align		4
.L_61:
        /*0080*/ 	.byte	0x04, 0x36
        /*0082*/ 	.short	(.L_63 - .L_62)
.L_62:
        /*0084*/ 	.word	0x00000008
.L_63:


//--------------------- .nv.info.blake3_hash_batch --------------------------
	.section	.nv.info.blake3_hash_batch,"",@"SHT_CUDA_INFO"
	.sectionflags	@""
	.align	4


	//----- nvinfo : EIATTR_CUDA_API_VERSION
	.align		4
        /*0000*/ 	.byte	0x04, 0x37
        /*0002*/ 	.short	(.L_65 - .L_64)
.L_64:
        /*0004*/ 	.word	0x00000082


	//----- nvinfo : EIATTR_KPARAM_INFO
	.align		4
.L_65:
        /*0008*/ 	.byte	0x04, 0x17
        /*000a*/ 	.short	(.L_67 - .L_66)
.L_66:
        /*000c*/ 	.word	0x00000000
        /*0010*/ 	.short	0x0005
        /*0012*/ 	.short	0x0028
        /*0014*/ 	.byte	0x00, 0xf0, 0x11, 0x00


	//----- nvinfo : EIATTR_KPARAM_INFO
	.align		4
.L_67:
        /*0018*/ 	.byte	0x04, 0x17
        /*001a*/ 	.short	(.L_69 - .L_68)
.L_68:
        /*001c*/ 	.word	0x00000000
        /*0020*/ 	.short	0x0004
        /*0022*/ 	.short	0x0020
        /*0024*/ 	.byte	0x00, 0xf5, 0x21, 0x00


	//----- nvinfo : EIATTR_KPARAM_INFO
	.align		4
.L_69:
        /*0028*/ 	.byte	0x04, 0x17
        /*002a*/ 	.short	(.L_71 - .L_70)
.L_70:
        /*002c*/ 	.word	0x00000000
        /*0030*/ 	.short	0x0003
        /*0032*/ 	.short	0x0018
        /*0034*/ 	.byte	0x00, 0xf0, 0x11, 0x00


	//----- nvinfo : EIATTR_KPARAM_INFO
	.align		4
.L_71:
        /*0038*/ 	.byte	0x04, 0x17
        /*003a*/ 	.short	(.L_73 - .L_72)
.L_72:
        /*003c*/ 	.word	0x00000000
        /*0040*/ 	.short	0x0002
        /*0042*/ 	.short	0x0010
        /*0044*/ 	.byte	0x00, 0xf5, 0x21, 0x00


	//----- nvinfo : EIATTR_KPARAM_INFO
	.align		4
.L_73:
        /*0048*/ 	.byte	0x04, 0x17
        /*004a*/ 	.short	(.L_75 - .L_74)
.L_74:
        /*004c*/ 	.word	0x00000000
        /*0050*/ 	.short	0x0001
        /*0052*/ 	.short	0x0008
        /*0054*/ 	.byte	0x00, 0xf0, 0x11, 0x00


	//----- nvinfo : EIATTR_KPARAM_INFO
	.align		4
.L_75:
        /*0058*/ 	.byte	0x04, 0x17
        /*005a*/ 	.short	(.L_77 - .L_76)
.L_76:
        /*005c*/ 	.word	0x00000000
        /*0060*/ 	.short	0x0000
        /*0062*/ 	.short	0x0000
        /*0064*/ 	.byte	0x00, 0xf5, 0x21, 0x00


	//----- nvinfo : EIATTR_SPARSE_MMA_MASK
	.align		4
.L_77:
        /*0068*/ 	.byte	0x03, 0x50
        /*006a*/ 	.short	0x0000


	//----- nvinfo : EIATTR_MAXREG_COUNT
	.align		4
        /*006c*/ 	.byte	0x03, 0x1b
        /*006e*/ 	.short	0x00ff


	//----- nvinfo : EIATTR_MERCURY_ISA_VERSION
	.align		4
        /*0070*/ 	.byte	0x03, 0x5f
        /*0072*/ 	.short	0x0101


	//----- nvinfo : EIATTR_VRC_CTA_INIT_COUNT
	.align		4
        /*0074*/ 	.byte	0x02, 0x4a
	.zero		1
	.zero		1


	//----- nvinfo : EIATTR_EXIT_INSTR_OFFSETS
	.align		4
        /*0078*/ 	.byte	0x04, 0x1c
        /*007a*/ 	.short	(.L_79 - .L_78)


	//   ....[0]....
.L_78:
        /*007c*/ 	.word	0x00000080


	//   ....[1]....
        /*0080*/ 	.word	0x000066b0


	//   ....[2]....
        /*0084*/ 	.word	0x0000b1f0


	//----- nvinfo : EIATTR_CBANK_PARAM_SIZE
	.align		4
.L_79:
        /*0088*/ 	.byte	0x03, 0x19
        /*008a*/ 	.short	0x002c


	//----- nvinfo : EIATTR_PARAM_CBANK
	.align		4
        /*008c*/ 	.byte	0x04, 0x0a
        /*008e*/ 	.short	(.L_81 - .L_80)
	.align		4
.L_80:
        /*0090*/ 	.word	index@(.nv.constant0.blake3_hash_batch)
        /*0094*/ 	.short	0x0380
        /*0096*/ 	.short	0x002c


	//----- nvinfo : EIATTR_SW_WAR
	.align		4
.L_81:
        /*0098*/ 	.byte	0x04, 0x36
        /*009a*/ 	.short	(.L_83 - .L_82)
.L_82:
        /*009c*/ 	.word	0x00000008
.L_83:


//--------------------- .nv.callgraph             --------------------------
	.section	.nv.callgraph,"",@"SHT_CUDA_CALLGRAPH"
	.align	4
	.sectionentsize	8
	.align		4
        /*0000*/ 	.word	0x00000000
	.align		4
        /*0004*/ 	.word	0xffffffff
	.align		4
        /*0008*/ 	.word	0x00000000
	.align		4
        /*000c*/ 	.word	0xfffffffe
	.align		4
        /*0010*/ 	.word	0x00000000
	.align		4
        /*0014*/ 	.word	0xfffffffd
	.align		4
        /*0018*/ 	.word	0x00000000
	.align		4
        /*001c*/ 	.word	0xfffffffc


//--------------------- .nv.constant3             --------------------------
	.section	.nv.constant3,"a",@progbits
	.align	4
.nv.constant3:
	.type		IV,@object
	.size		IV,(MSG_SCHEDULE - IV)
IV:
        /*0000*/ 	.byte	0x67, 0xe6, 0x09, 0x6a, 0x85, 0xae, 0x67, 0xbb, 0x72, 0xf3, 0x6e, 0x3c, 0x3a, 0xf5, 0x4f, 0xa5
        /*0010*/ 	.byte	0x7f, 0x52, 0x0e, 0x51, 0x8c, 0x68, 0x05, 0x9b, 0xab, 0xd9, 0x83, 0x1f, 0x19, 0xcd, 0xe0, 0x5b
	.type		MSG_SCHEDULE,@object
	.size		MSG_SCHEDULE,(.L_1 - MSG_SCHEDULE)
MSG_SCHEDULE:
        /*0020*/ 	.byte	0x00, 0x01, 0x02, 0x03, 0x04, 0x05, 0x06, 0x07, 0x08, 0x09, 0x0a, 0x0b, 0x0c, 0x0d, 0x0e, 0x0f
        /*0030*/ 	.byte	0x02, 0x06, 0x03, 0x0a, 0x07, 0x00, 0x04, 0x0d, 0x01, 0x0b, 0x0c, 0x05, 0x09, 0x0e, 0x0f, 0x08
        /*0040*/ 	.byte	0x03, 0x04, 0x0a, 0x0c, 0x0d, 0x02, 0x07, 0x0e, 0x06, 0x05, 0x09, 0x00, 0x0b, 0x0f, 0x08, 0x01
        /*0050*/ 	.byte	0x0a, 0x07, 0x0c, 0x09, 0x0e, 0x03, 0x0d, 0x0f, 0x04, 0x00, 0x0b, 0x02, 0x05, 0x08, 0x01, 0x06
        /*0060*/ 	.byte	0x0c, 0x0d, 0x09, 0x0b, 0x0f, 0x0a, 0x0e, 0x08, 0x07, 0x02, 0x05, 0x03, 0x00, 0x01, 0x06, 0x04
        /*0070*/ 	.byte	0x09, 0x0e, 0x0b, 0x05, 0x08, 0x0c, 0x0f, 0x01, 0x0d, 0x03, 0x00, 0x0a, 0x02, 0x06, 0x04, 0x07
        /*0080*/ 	.byte	0x0b, 0x0f, 0x05, 0x00, 0x01, 0x09, 0x08, 0x06, 0x0e, 0x0a, 0x02, 0x0c, 0x03, 0x04, 0x07, 0x0d
.L_1:


//--------------------- .text.genetic_operators   --------------------------
	.section	.text.genetic_operators,"ax",@progbits
	.align	128
        .global         genetic_operators
        .type           genetic_operators,@function
        .size           genetic_operators,(.L_x_45 - genetic_operators)
        .other          genetic_operators,@"STO_CUDA_ENTRY STV_DEFAULT"
genetic_operators:
.text.genetic_operators:
[----:B------:R-:W-:Y:S01]  /*0000*/  LDC R1, c[0x0][0x37c] ;  /* 0x0000df00ff017b82 */ /* 0x000fe20000000800 */
[----:B------:R-:W-:Y:S05]  /*0010*/  EXIT ;  /* 0x000000000000794d */ /* 0x000fea0003800000 */
.L_x_0:
[----:B------:R-:W-:-:S00]  /*0020*/  BRA `(.L_x_0) ;  /* 0xfffffffc00fc7947 */ /* 0x000fc0000383ffff */
[----:B------:R-:W-:-:S00]  /*0030*/  NOP ;  /* 0x0000000000007918 */ /* 0x000fc00000000000 */
        /* <DEDUP_REMOVED lines=12> */
.L_x_45:


//--------------------- .text.evaluate_fitness    --------------------------
	.section	.text.evaluate_fitness,"ax",@progbits
	.align	128
        .global         evaluate_fitness
        .type           evaluate_fitness,@function
        .size           evaluate_fitness,(.L_x_44 - evaluate_fitness)
        .other          evaluate_fitness,@"STO_CUDA_ENTRY STV_DEFAULT"
evaluate_fitness:
.text.evaluate_fitness:
[----:B------:R-:W-:Y:S01]  /*0000*/  LDC R1, c[0x0][0x37c] ;  /* 0x0000df00ff017b82 */ /* 0x000fe20000000800 */
[----:B------:R-:W0:Y:S07]  /*0010*/  S2R R3, SR_TID.X ;  /* 0x0000000000037919 */ /* 0x000e2e0000002100 */
[----:B------:R-:W0:Y:S01]  /*0020*/  S2UR UR4, SR_CTAID.X ;  /* 0x00000000000479c3 */ /* 0x000e220000002500 */
[----:B------:R-:W1:Y:S07]  /*0030*/  LDCU UR5, c[0x0][0x398] ;  /* 0x00007300ff0577ac */ /* 0x000e6e0008000800 */
[----:B------:R-:W0:Y:S02]  /*0040*/  LDC R6, c[0x0][0x360] ;  /* 0x0000d800ff067b82 */ /* 0x000e240000000800 */
[----:B0-----:R-:W-:-:S05]  /*0050*/  IMAD R6, R6, UR4, R3 ;  /* 0x0000000406067c24 */ /* 0x001fca000f8e0203 */
[----:B-1----:R-:W-:-:S13]  /*0060*/  ISETP.GE.U32.AND P0, PT, R6, UR5, PT ;  /* 0x0000000506007c0c */ /* 0x002fda000bf06070 */
[----:B------:R-:W-:Y:S05]  /*0070*/  @P0 EXIT ;  /* 0x000000000000094d */ /* 0x000fea0003800000 */
[----:B------:R-:W0:Y:S01]  /*0080*/  LDCU.64 UR4, c[0x0][0x380] ;  /* 0x00007000ff0477ac */ /* 0x000e220008000a00 */
[----:B------:R-:W1:Y:S01]  /*0090*/  LDC.64 R2, c[0x0][0x388] ;  /* 0x0000e200ff027b82 */ /* 0x000e620000000a00 */
[----:B------:R-:W1:Y:S01]  /*00a0*/  LDCU.64 UR6, c[0x0][0x358] ;  /* 0x00006b00ff0677ac */ /* 0x000e620008000a00 */
[----:B0-----:R-:W-:-:S05]  /*00b0*/  LEA R4, P0, R6, UR4, 0x5 ;  /* 0x0000000406047c11 */ /* 0x001fca000f8028ff */
[----:B------:R-:W-:Y:S01]  /*00c0*/  IMAD.X R5, RZ, RZ, UR5, P0 ;  /* 0x00000005ff057e24 */ /* 0x000fe200080e06ff */
[----:B-1----:R-:W2:Y:S04]  /*00d0*/  LDG.E.U8 R24, desc[UR6][R2.64] ;  /* 0x0000000602187981 */ /* 0x002ea8000c1e1100 */
[----:B------:R-:W2:Y:S02]  /*00e0*/  LDG.E.U8 R21, desc[UR6][R4.64] ;  /* 0x0000000604157981 */ /* 0x000ea4000c1e1100 */
[----:B--2---:R-:W-:-:S13]  /*00f0*/  ISETP.GE.U32.AND P0, PT, R21, R24, PT ;  /* 0x000000181500720c */ /* 0x004fda0003f06070 */
[----:B------:R-:W-:Y:S05]  /*0100*/  @!P0 BRA `(.L_x_1) ;  /* 0x0000000c00048947 */ /* 0x000fea0003800000 */
[----:B------:R-:W-:Y:S01]  /*0110*/  ISETP.GT.U32.AND P0, PT, R21, R24, PT ;  /* 0x000000181500720c */ /* 0x000fe20003f04070 */
[----:B------:R-:W-:-:S12]  /*0120*/  BSSY.RECONVERGENT B0, `(.L_x_2) ;  /* 0x00000c5000007945 */ /* 0x000fd80003800200 */
[----:B------:R-:W-:Y:S05]  /*0130*/  @!P0 BRA `(.L_x_3) ;  /* 0x00000000000c8947 */ /* 0x000fea0003800000 */
[----:B------:R0:W5:Y:S04]  /*0140*/  LDG.E.U8 R20, desc[UR6][R4.64+0x1] ;  /* 0x0000010604147981 */ /* 0x000168000c1e1100 */
[----:B------:R0:W5:Y:S01]  /*0150*/  LDG.E.U8 R22, desc[UR6][R2.64+0x1] ;  /* 0x0000010602167981 */ /* 0x000162000c1e1100 */
[----:B------:R-:W-:Y:S05]  /*0160*/  BRA `(.L_x_4) ;  /* 0x0000000c00007947 */ /* 0x000fea0003800000 */
.L_x_3:
[----:B------:R-:W2:Y:S04]  /*0170*/  LDG.E.U8 R20, desc[UR6][R4.64+0x1] ;  /* 0x0000010604147981 */ /* 0x000ea8000c1e1100 */
[----:B------:R-:W2:Y:S02]  /*0180*/  LDG.E.U8 R7, desc[UR6][R2.64+0x1] ;  /* 0x0000010602077981 */ /* 0x000ea4000c1e1100 */
[----:B--2---:R-:W-:-:S13]  /*0190*/  ISETP.GE.U32.AND P0, PT, R20, R7, PT ;  /* 0x000000071400720c */ /* 0x004fda0003f06070 */
[----:B------:R-:W-:Y:S05]  /*01a0*/  @!P0 BRA `(.L_x_1) ;  /* 0x0000000800dc8947 */ /* 0x000fea0003800000 */
[----:B------:R-:W-:Y:S02]  /*01b0*/  PRMT R22, R7, 0x7610, R22 ;  /* 0x0000761007167816 */ /* 0x000fe40000000016 */
[----:B------:R-:W-:Y:S02]  /*01c0*/  LOP3.LUT R7, R20, 0xffff, RZ, 0xc0, !PT ;  /* 0x0000ffff14077812 */ /* 0x000fe400078ec0ff */
[----:B------:R-:W-:-:S04]  /*01d0*/  LOP3.LUT R0, R22, 0xffff, RZ, 0xc0, !PT ;  /* 0x0000ffff16007812 */ /* 0x000fc800078ec0ff */
[----:B------:R-:W-:-:S13]  /*01e0*/  ISETP.GT.U32.AND P0, PT, R7, R0, PT ;  /* 0x000000000700720c */ /* 0x000fda0003f04070 */
[----:B------:R-:W-:Y:S05]  /*01f0*/  @P0 BRA `(.L_x_4) ;  /* 0x0000000800dc0947 */ /* 0x000fea0003800000 */
[----:B------:R-:W2:Y:S04]  /*0200*/  LDG.E.U8 R0, desc[UR6][R4.64+0x2] ;  /* 0x0000020604007981 */ /* 0x000ea8000c1e1100 */
[----:B------:R-:W2:Y:S02]  /*0210*/  LDG.E.U8 R7, desc[UR6][R2.64+0x2] ;  /* 0x0000020602077981 */ /* 0x000ea4000c1e1100 */
[----:B--2---:R-:W-:-:S13]  /*0220*/  ISETP.GE.U32.AND P0, PT, R0, R7, PT ;  /* 0x000000070000720c */ /* 0x004fda0003f06070 */
[----:B------:R-:W-:Y:S05]  /*0230*/  @!P0 BRA `(.L_x_1) ;  /* 0x0000000800b88947 */ /* 0x000fea0003800000 */
        /* <DEDUP_REMOVED lines=172> */
[----:B--2---:R-:W-:-:S13]  /*0d00*/  ISETP.GT.U32.AND P0, PT, R0, R7, PT ;  /* 0x000000070000720c */ /* 0x004fda0003f04070 */
[----:B------:R-:W-:Y:S05]  /*0d10*/  @P0 BRA `(.L_x_4) ;  /* 0x0000000000140947 */ /* 0x000fea0003800000 */
.L_x_1:
[----:B------:R-:W0:Y:S01]  /*0d20*/  LDC.64 R2, c[0x0][0x390] ;  /* 0x0000e400ff027b82 */ /* 0x000e220000000a00 */
[----:B------:R-:W-:Y:S02]  /*0d30*/  IMAD.MOV.U32 R5, RZ, RZ, 0x497423f0 ;  /* 0x497423f0ff057424 */ /* 0x000fe400078e00ff */
[----:B0-----:R-:W-:-:S05]  /*0d40*/  IMAD.WIDE.U32 R6, R6, 0x4, R2 ;  /* 0x0000000406067825 */ /* 0x001fca00078e0002 */
[----:B------:R-:W-:Y:S01]  /*0d50*/  STG.E desc[UR6][R6.64], R5 ;  /* 0x0000000506007986 */ /* 0x000fe2000c101906 */
[----:B------:R-:W-:Y:S05]  /*0d60*/  EXIT ;  /* 0x000000000000794d */ /* 0x000fea0003800000 */
.L_x_4:
[----:B------:R-:W-:Y:S05]  /*0d70*/  BSYNC.RECONVERGENT B0 ;  /* 0x0000000000007941 */ /* 0x000fea0003800200 */
.L_x_2:
[----:B------:R-:W2:Y:S04]  /*0d80*/  LDG.E.U8 R26, desc[UR6][R4.64+0x2] ;  /* 0x00000206041a7981 */ /* 0x000ea8000c1e1100 */
[----:B------:R-:W2:Y:S04]  /*0d90*/  LDG.E.U8 R23, desc[UR6][R2.64+0x2] ;  /* 0x0000020602177981 */ /* 0x000ea8000c1e1100 */
[----:B------:R-:W3:Y:S04]  /*0da0*/  LDG.E.U8 R18, desc[UR6][R4.64+0x5] ;  /* 0x0000050604127981 */ /* 0x000ee8000c1e1100 */
[----:B------:R-:W3:Y:S04]  /*0db0*/  LDG.E.U8 R19, desc[UR6][R2.64+0x5] ;  /* 0x0000050602137981 */ /* 0x000ee8000c1e1100 */
[----:B------:R-:W4:Y:S04]  /*0dc0*/  LDG.E.U8 R16, desc[UR6][R4.64+0x3] ;  /* 0x0000030604107981 */ /* 0x000f28000c1e1100 */
        /* <DEDUP_REMOVED lines=10> */
[----:B------:R-:W4:Y:S01]  /*0e70*/  LDG.E.U8 R13, desc[UR6][R2.64+0x9] ;  /* 0x00000906020d7981 */ /* 0x000f22000c1e1100 */
[----:B-----5:R-:W-:Y:S01]  /*0e80*/  LOP3.LUT R25, R20, 0xff, RZ, 0xc0, !PT ;  /* 0x000000ff14197812 */ /* 0x020fe200078ec0ff */
[----:B------:R-:W-:Y:S01]  /*0e90*/  IMAD.IADD R24, R21, 0x1, -R24 ;  /* 0x0000000115187824 */ /* 0x000fe200078e0a18 */
[----:B------:R-:W-:Y:S01]  /*0ea0*/  LOP3.LUT R22, R22, 0xff, RZ, 0xc0, !PT ;  /* 0x000000ff16167812 */ /* 0x000fe200078ec0ff */
[----:B------:R-:W4:Y:S04]  /*0eb0*/  LDG.E.U8 R20, desc[UR6][R4.64+0xa] ;  /* 0x00000a0604147981 */ /* 0x000f28000c1e1100 */
[----:B------:R-:W4:Y:S01]  /*0ec0*/  LDG.E.U8 R21, desc[UR6][R2.64+0xa] ;  /* 0x00000a0602157981 */ /* 0x000f22000c1e1100 */
[----:B------:R-:W-:-:S03]  /*0ed0*/  IMAD.IADD R25, R25, 0x1, -R22 ;  /* 0x0000000119197824 */ /* 0x000fc600078e0a16 */
[----:B------:R-:W4:Y:S01]  /*0ee0*/  LDG.E.U8 R22, desc[UR6][R4.64+0xb] ;  /* 0x00000b0604167981 */ /* 0x000f22000c1e1100 */
[----:B------:R-:W-:-:S03]  /*0ef0*/  IMAD.SHL.U32 R24, R24, 0x20, RZ ;  /* 0x0000002018187824 */ /* 0x000fc600078e00ff */
[----:B------:R-:W4:Y:S01]  /*0f00*/  LDG.E.U8 R28, desc[UR6][R4.64+0x1d] ;  /* 0x00001d06041c7981 */ /* 0x000f22000c1e1100 */
[----:B------:R-:W-:Y:S02]  /*0f10*/  IMAD R24, R25, 0x1f, R24 ;  /* 0x0000001f19187824 */ /* 0x000fe400078e0218 */
[----:B--2---:R-:W-:Y:S02]  /*0f20*/  IMAD.IADD R27, R26, 0x1, -R23 ;  /* 0x000000011a1b7824 */ /* 0x004fe400078e0a17 */
[----:B------:R-:W2:Y:S01]  /*0f30*/  LDG.E.U8 R23, desc[UR6][R2.64+0xb] ;  /* 0x00000b0602177981 */ /* 0x000ea2000c1e1100 */
[----:B---3--:R-:W-:-:S03]  /*0f40*/  IMAD.IADD R26, R18, 0x1, -R19 ;  /* 0x00000001121a7824 */ /* 0x008fc600078e0a13 */
[----:B------:R-:W3:Y:S04]  /*0f50*/  LDG.E.U8 R18, desc[UR6][R4.64+0xd] ;  /* 0x00000d0604127981 */ /* 0x000ee8000c1e1100 */
[----:B------:R-:W3:Y:S01]  /*0f60*/  LDG.E.U8 R19, desc[UR6][R2.64+0xd] ;  /* 0x00000d0602137981 */ /* 0x000ee2000c1e1100 */
[----:B----4-:R-:W-:-:S03]  /*0f70*/  IMAD.IADD R25, R16, 0x1, -R17 ;  /* 0x0000000110197824 */ /* 0x010fc600078e0a11 */
[----:B------:R-:W4:Y:S04]  /*0f80*/  LDG.E.U8 R16, desc[UR6][R4.64+0xc] ;  /* 0x00000c0604107981 */ /* 0x000f28000c1e1100 */
[----:B------:R-:W4:Y:S01]  /*0f90*/  LDG.E.U8 R17, desc[UR6][R2.64+0xc] ;  /* 0x00000c0602117981 */ /* 0x000f22000c1e1100 */
[----:B------:R-:W-:Y:S02]  /*0fa0*/  IMAD R24, R27, 0x1e, R24 ;  /* 0x0000001e1b187824 */ /* 0x000fe400078e0218 */
[----:B------:R-:W-:Y:S01]  /*0fb0*/  IMAD.IADD R7, R0, 0x1, -R7 ;  /* 0x0000000100077824 */ /* 0x000fe200078e0a07 */
[----:B------:R-:W4:Y:S01]  /*0fc0*/  LDG.E.U8 R27, desc[UR6][R2.64+0x1f] ;  /* 0x00001f06021b7981 */ /* 0x000f22000c1e1100 */
[----:B------:R-:W-:Y:S02]  /*0fd0*/  IMAD R24, R25, 0x1d, R24 ;  /* 0x0000001d19187824 */ /* 0x000fe400078e0218 */
[----:B------:R-:W-:Y:S01]  /*0fe0*/  IMAD R26, R26, 0x1b, RZ ;  /* 0x0000001b1a1a7824 */ /* 0x000fe200078e02ff */
[----:B------:R-:W4:Y:S01]  /*0ff0*/  LDG.E.U8 R0, desc[UR6][R4.64+0xe] ;  /* 0x00000e0604007981 */ /* 0x000f22000c1e1100 */
[----:B------:R-:W-:-:S02]  /*1000*/  IMAD R7, R7, 0x1c, R24 ;  /* 0x0000001c07077824 */ /* 0x000fc400078e0218 */
[----:B------:R-:W-:Y:S01]  /*1010*/  IMAD.IADD R8, R8, 0x1, -R9 ;  /* 0x0000000108087824 */ /* 0x000fe200078e0a09 */
[----:B------:R-:W-:Y:S02]  /*1020*/  I2FP.F32.S32 R24, R26 ;  /* 0x0000001a00187245 */ /* 0x000fe40000201400 */
[----:B------:R-:W-:Y:S01]  /*1030*/  I2FP.F32.S32 R7, R7 ;  /* 0x0000000700077245 */ /* 0x000fe20000201400 */
[----:B------:R-:W-:Y:S02]  /*1040*/  IMAD R9, R8, 0x1a, RZ ;  /* 0x0000001a08097824 */ /* 0x000fe400078e02ff */
[----:B------:R-:W4:Y:S01]  /*1050*/  LDG.E.U8 R8, desc[UR6][R4.64+0xf] ;  /* 0x00000f0604087981 */ /* 0x000f22000c1e1100 */
[----:B------:R-:W-:Y:S02]  /*1060*/  IMAD.IADD R14, R14, 0x1, -R15 ;  /* 0x000000010e0e7824 */ /* 0x000fe400078e0a0f */
[----:B------:R-:W-:Y:S02]  /*1070*/  FADD R24, R7, R24 ;  /* 0x0000001807187221 */ /* 0x000fe40000000000 */
[----:B------:R-:W4:Y:S01]  /*1080*/  LDG.E.U8 R7, desc[UR6][R2.64+0xe] ;  /* 0x00000e0602077981 */ /* 0x000f22000c1e1100 */
[----:B------:R-:W-:Y:S01]  /*1090*/  IMAD R14, R14, 0x19, RZ ;  /* 0x000000190e0e7824 */ /* 0x000fe200078e02ff */
[----:B------:R-:W-:-:S02]  /*10a0*/  I2FP.F32.S32 R15, R9 ;  /* 0x00000009000f7245 */ /* 0x000fc40000201400 */
[----:B------:R-:W4:Y:S02]  /*10b0*/  LDG.E.U8 R9, desc[UR6][R2.64+0xf] ;  /* 0x00000f0602097981 */ /* 0x000f24000c1e1100 */
[----:B------:R-:W-:Y:S01]  /*10c0*/  I2FP.F32.S32 R25, R14 ;  /* 0x0000000e00197245 */ /* 0x000fe20000201400 */
[----:B------:R-:W-:Y:S02]  /*10d0*/  IMAD.IADD R14, R10, 0x1, -R11 ;  /* 0x000000010a0e7824 */ /* 0x000fe400078e0a0b */
[----:B------:R-:W4:Y:S01]  /*10e0*/  LDG.E.U8 R10, desc[UR6][R4.64+0x10] ;  /* 0x00001006040a7981 */ /* 0x000f22000c1e1100 */
[----:B------:R-:W-:-:S03]  /*10f0*/  FADD R24, R24, R15 ;  /* 0x0000000f18187221 */ /* 0x000fc60000000000 */
[----:B------:R-:W4:Y:S01]  /*1100*/  LDG.E.U8 R11, desc[UR6][R2.64+0x10] ;  /* 0x00001006020b7981 */ /* 0x000f22000c1e1100 */
[----:B------:R-:W-:Y:S02]  /*1110*/  IMAD.IADD R26, R12, 0x1, -R13 ;  /* 0x000000010c1a7824 */ /* 0x000fe400078e0a0d */
[----:B------:R-:W-:Y:S01]  /*1120*/  FADD R24, R24, R25 ;  /* 0x0000001918187221 */ /* 0x000fe20000000000 */
[----:B------:R-:W4:Y:S01]  /*1130*/  LDG.E.U8 R12, desc[UR6][R4.64+0x11] ;  /* 0x00001106040c7981 */ /* 0x000f22000c1e1100 */
[----:B------:R-:W-:-:S03]  /*1140*/  IMAD R25, R14, 0x18, RZ ;  /* 0x000000180e197824 */ /* 0x000fc600078e02ff */
[----:B------:R-:W4:Y:S04]  /*1150*/  LDG.E.U8 R13, desc[UR6][R2.64+0x11] ;  /* 0x00001106020d7981 */ /* 0x000f28000c1e1100 */
[----:B------:R-:W4:Y:S04]  /*1160*/  LDG.E.U8 R14, desc[UR6][R4.64+0x12] ;  /* 0x00001206040e7981 */ /* 0x000f28000c1e1100 */
[----:B------:R-:W4:Y:S01]  /*1170*/  LDG.E.U8 R15, desc[UR6][R2.64+0x12] ;  /* 0x00001206020f7981 */ /* 0x000f22000c1e1100 */
[----:B------:R-:W-:Y:S01]  /*1180*/  IMAD.IADD R20, R20, 0x1, -R21 ;  /* 0x0000000114147824 */ /* 0x000fe200078e0a15 */
[----:B------:R-:W-:Y:S01]  /*1190*/  I2FP.F32.S32 R25, R25 ;  /* 0x0000001900197245 */ /* 0x000fe20000201400 */
[----:B------:R-:W-:-:S02]  /*11a0*/  IMAD R26, R26, 0x17, RZ ;  /* 0x000000171a1a7824 */ /* 0x000fc400078e02ff */
[----:B------:R-:W-:Y:S02]  /*11b0*/  IMAD R20, R20, 0x16, RZ ;  /* 0x0000001614147824 */ /* 0x000fe400078e02ff */
[----:B------:R-:W-:Y:S01]  /*11c0*/  FADD R24, R24, R25 ;  /* 0x0000001918187221 */ /* 0x000fe20000000000 */
[----:B------:R-:W-:Y:S02]  /*11d0*/  I2FP.F32.S32 R21, R26 ;  /* 0x0000001a00157245 */ /* 0x000fe40000201400 */
[----:B------:R-:W-:-:S03]  /*11e0*/  I2FP.F32.S32 R20, R20 ;  /* 0x0000001400147245 */ /* 0x000fc60000201400 */
[----:B------:R-:W-:-:S04]  /*11f0*/  FADD R21, R24, R21 ;  /* 0x0000001518157221 */ /* 0x000fc80000000000 */
[----:B------:R-:W-:Y:S02]  /*1200*/  FADD R24, R21, R20 ;  /* 0x0000001415187221 */ /* 0x000fe40000000000 */
[----:B------:R-:W4:Y:S04]  /*1210*/  LDG.E.U8 R21, desc[UR6][R4.64+0x14] ;  /* 0x0000140604157981 */ /* 0x000f28000c1e1100 */
[----:B------:R-:W4:Y:S01]  /*1220*/  LDG.E.U8 R20, desc[UR6][R2.64+0x14] ;  /* 0x0000140602147981 */ /* 0x000f22000c1e1100 */
[----:B--2---:R-:W-:-:S03]  /*1230*/  IMAD.IADD R22, R22, 0x1, -R23 ;  /* 0x0000000116167824 */ /* 0x004fc600078e0a17 */
[----:B------:R-:W2:Y:S01]  /*1240*/  LDG.E.U8 R23, desc[UR6][R2.64+0x13] ;  /* 0x0000130602177981 */ /* 0x000ea2000c1e1100 */
[----:B------:R-:W-:-:S03]  /*1250*/  IMAD R25, R22, 0x15, RZ ;  /* 0x0000001516197824 */ /* 0x000fc600078e02ff */
[----:B------:R-:W2:Y:S02]  /*1260*/  LDG.E.U8 R22, desc[UR6][R4.64+0x13] ;  /* 0x0000130604167981 */ /* 0x000ea4000c1e1100 */
[----:B------:R-:W-:Y:S01]  /*1270*/  I2FP.F32.S32 R25, R25 ;  /* 0x0000001900197245 */ /* 0x000fe20000201400 */
[----:B---3--:R-:W-:-:S04]  /*1280*/  IMAD.IADD R26, R18, 0x1, -R19 ;  /* 0x00000001121a7824 */ /* 0x008fc800078e0a13 */
[----:B------:R-:W-:Y:S01]  /*1290*/  FADD R24, R24, R25 ;  /* 0x0000001918187221 */ /* 0x000fe20000000000 */
[----:B------:R-:W3:Y:S04]  /*12a0*/  LDG.E.U8 R19, desc[UR6][R4.64+0x15] ;  /* 0x0000150604137981 */ /* 0x000ee8000c1e1100 */
[----:B------:R-:W3:Y:S01]  /*12b0*/  LDG.E.U8 R18, desc[UR6][R2.64+0x15] ;  /* 0x0000150602127981 */ /* 0x000ee2000c1e1100 */
[----:B----4-:R-:W-:-:S03]  /*12c0*/  IMAD.IADD R25, R16, 0x1, -R17 ;  /* 0x0000000110197824 */ /* 0x010fc600078e0a11 */
[----:B------:R-:W4:Y:S04]  /*12d0*/  LDG.E.U8 R17, desc[UR6][R4.64+0x16] ;  /* 0x0000160604117981 */ /* 0x000f28000c1e1100 */
[----:B------:R-:W4:Y:S01]  /*12e0*/  LDG.E.U8 R16, desc[UR6][R2.64+0x16] ;  /* 0x0000160602107981 */ /* 0x000f22000c1e1100 */
[----:B------:R-:W-:Y:S02]  /*12f0*/  IMAD R25, R25, 0x14, RZ ;  /* 0x0000001419197824 */ /* 0x000fe400078e02ff */
[----:B------:R-:W-:-:S03]  /*1300*/  IMAD R26, R26, 0x13, RZ ;  /* 0x000000131a1a7824 */ /* 0x000fc600078e02ff */
[----:B------:R-:W-:Y:S01]  /*1310*/  I2FP.F32.S32 R25, R25 ;  /* 0x0000001900197245 */ /* 0x000fe20000201400 */
[----:B------:R-:W-:Y:S01]  /*1320*/  IMAD.IADD R0, R0, 0x1, -R7 ;  /* 0x0000000100007824 */ /* 0x000fe200078e0a07 */
[----:B------:R-:W-:-:S03]  /*1330*/  I2FP.F32.S32 R7, R26 ;  /* 0x0000001a00077245 */ /* 0x000fc60000201400 */
[----:B------:R-:W-:Y:S01]  /*1340*/  FADD R24, R24, R25 ;  /* 0x0000001918187221 */ /* 0x000fe20000000000 */
[----:B------:R-:W4:Y:S01]  /*1350*/  LDG.E.U8 R26, desc[UR6][R4.64+0x1c] ;  /* 0x00001c06041a7981 */ /* 0x000f22000c1e1100 */
[----:B------:R-:W-:Y:S02]  /*1360*/  IMAD.IADD R8, R8, 0x1, -R9 ;  /* 0x0000000108087824 */ /* 0x000fe400078e0a09 */
[----:B------:R-:W-:Y:S01]  /*1370*/  IMAD R0, R0, 0x12, RZ ;  /* 0x0000001200007824 */ /* 0x000fe200078e02ff */
[----:B------:R-:W4:Y:S01]  /*1380*/  LDG.E.U8 R25, desc[UR6][R4.64+0x1f] ;  /* 0x00001f0604197981 */ /* 0x000f22000c1e1100 */
[----:B------:R-:W-:Y:S02]  /*1390*/  IMAD R8, R8, 0x11, RZ ;  /* 0x0000001108087824 */ /* 0x000fe400078e02ff */
[----:B------:R-:W-:Y:S01]  /*13a0*/  FADD R7, R24, R7 ;  /* 0x0000000718077221 */ /* 0x000fe20000000000 */
[----:B------:R-:W-:Y:S01]  /*13b0*/  I2FP.F32.S32 R0, R0 ;  /* 0x0000000000007245 */ /* 0x000fe20000201400 */
[----:B------:R-:W4:Y:S01]  /*13c0*/  LDG.E.U8 R24, desc[UR6][R2.64+0x17] ;  /* 0x0000170602187981 */ /* 0x000f22000c1e1100 */
[----:B------:R-:W-:Y:S01]  /*13d0*/  IMAD.IADD R10, R10, 0x1, -R11 ;  /* 0x000000010a0a7824 */ /* 0x000fe200078e0a0b */
[----:B------:R-:W-:-:S02]  /*13e0*/  I2FP.F32.S32 R9, R8 ;  /* 0x0000000800097245 */ /* 0x000fc40000201400 */
[----:B------:R-:W-:Y:S01]  /*13f0*/  FADD R0, R7, R0 ;  /* 0x0000000007007221 */ /* 0x000fe20000000000 */
[----:B------:R-:W-:Y:S01]  /*1400*/  IMAD.SHL.U32 R10, R10, 0x10, RZ ;  /* 0x000000100a0a7824 */ /* 0x000fe200078e00ff */
[----:B------:R-:W4:Y:S01]  /*1410*/  LDG.E.U8 R7, desc[UR6][R4.64+0x17] ;  /* 0x0000170604077981 */ /* 0x000f22000c1e1100 */
[----:B------:R-:W-:Y:S02]  /*1420*/  IMAD.IADD R12, R12, 0x1, -R13 ;  /* 0x000000010c0c7824 */ /* 0x000fe400078e0a0d */
[----:B------:R-:W-:Y:S01]  /*1430*/  FADD R0, R0, R9 ;  /* 0x0000000900007221 */ /* 0x000fe20000000000 */
[----:B------:R-:W-:Y:S01]  /*1440*/  I2FP.F32.S32 R9, R10 ;  /* 0x0000000a00097245 */ /* 0x000fe20000201400 */
[----:B------:R-:W4:Y:S01]  /*1450*/  LDG.E.U8 R13, desc[UR6][R4.64+0x19] ;  /* 0x00001906040d7981 */ /* 0x000f22000c1e1100 */
[----:B------:R-:W-:Y:S02]  /*1460*/  IMAD R12, R12, 0xf, RZ ;  /* 0x0000000f0c0c7824 */ /* 0x000fe400078e02ff */
[----:B------:R-:W-:Y:S01]  /*1470*/  IMAD.IADD R8, R14, 0x1, -R15 ;  /* 0x000000010e087824 */ /* 0x000fe200078e0a0f */
[----:B------:R-:W4:Y:S02]  /*1480*/  LDG.E.U8 R10, desc[UR6][R2.64+0x1a] ;  /* 0x00001a06020a7981 */ /* 0x000f24000c1e1100 */
[----:B------:R-:W-:Y:S01]  /*1490*/  I2FP.F32.S32 R11, R12 ;  /* 0x0000000c000b7245 */ /* 0x000fe20000201400 */
[----:B------:R-:W-:Y:S01]  /*14a0*/  IMAD R8, R8, 0xe, RZ ;  /* 0x0000000e08087824 */ /* 0x000fe200078e02ff */
[----:B------:R-:W4:Y:S01]  /*14b0*/  LDG.E.U8 R15, desc[UR6][R4.64+0x18] ;  /* 0x00001806040f7981 */ /* 0x000f22000c1e1100 */
[----:B------:R-:W-:-:S03]  /*14c0*/  FADD R0, R0, R9 ;  /* 0x0000000900007221 */ /* 0x000fc60000000000 */
[----:B------:R-:W4:Y:S01]  /*14d0*/  LDG.E.U8 R14, desc[UR6][R2.64+0x18] ;  /* 0x00001806020e7981 */ /* 0x000f22000c1e1100 */
[----:B------:R-:W-:-:S03]  /*14e0*/  I2FP.F32.S32 R9, R8 ;  /* 0x0000000800097245 */ /* 0x000fc60000201400 */
[----:B------:R-:W4:Y:S01]  /*14f0*/  LDG.E.U8 R12, desc[UR6][R2.64+0x19] ;  /* 0x00001906020c7981 */ /* 0x000f22000c1e1100 */
[----:B------:R-:W-:-:S03]  /*1500*/  FADD R0, R0, R11 ;  /* 0x0000000b00007221 */ /* 0x000fc60000000000 */
[----:B------:R-:W4:Y:S01]  /*1510*/  LDG.E.U8 R11, desc[UR6][R4.64+0x1a] ;  /* 0x00001a06040b7981 */ /* 0x000f22000c1e1100 */
[----:B------:R-:W-:-:S03]  /*1520*/  FADD R0, R0, R9 ;  /* 0x0000000900007221 */ /* 0x000fc60000000000 */
[----:B------:R-:W4:Y:S04]  /*1530*/  LDG.E.U8 R9, desc[UR6][R4.64+0x1b] ;  /* 0x00001b0604097981 */ /* 0x000f28000c1e1100 */
[----:B------:R-:W4:Y:S01]  /*1540*/  LDG.E.U8 R8, desc[UR6][R2.64+0x1b] ;  /* 0x00001b0602087981 */ /* 0x000f22000c1e1100 */
[----:B------:R-:W-:-:S03]  /*1550*/  IMAD.IADD R20, R21, 0x1, -R20 ;  /* 0x0000000115147824 */ /* 0x000fc600078e0a14 */
[----:B------:R-:W4:Y:S01]  /*1560*/  LDG.E.U8 R21, desc[UR6][R2.64+0x1d] ;  /* 0x00001d0602157981 */ /* 0x000f22000c1e1100 */
[----:B--2---:R-:W-:-:S03]  /*1570*/  IMAD.IADD R22, R22, 0x1, -R23 ;  /* 0x0000000116167824 */ /* 0x004fc600078e0a17 */
[----:B------:R-:W2:Y:S01]  /*1580*/  LDG.E.U8 R23, desc[UR6][R2.64+0x1c] ;  /* 0x00001c0602177981 */ /* 0x000ea2000c1e1100 */
[----:B---3--:R-:W-:Y:S02]  /*1590*/  IMAD.IADD R18, R19, 0x1, -R18 ;  /* 0x0000000113127824 */ /* 0x008fe400078e0a12 */
[----:B----4-:R-:W-:Y:S02]  /*15a0*/  IMAD.IADD R19, R17, 0x1, -R16 ;  /* 0x0000000111137824 */ /* 0x010fe400078e0a10 */
[----:B------:R-:W3:Y:S04]  /*15b0*/  LDG.E.U8 R17, desc[UR6][R4.64+0x1e] ;  /* 0x00001e0604117981 */ /* 0x000ee8000c1e1100 */
[----:B------:R0:W3:Y:S01]  /*15c0*/  LDG.E.U8 R16, desc[UR6][R2.64+0x1e] ;  /* 0x00001e0602107981 */ /* 0x0000e2000c1e1100 */
[----:B------:R-:W-:-:S02]  /*15d0*/  IMAD R22, R22, 0xd, RZ ;  /* 0x0000000d16167824 */ /* 0x000fc400078e02ff */
[----:B------:R-:W-:-:S03]  /*15e0*/  IMAD R20, R20, 0xc, RZ ;  /* 0x0000000c14147824 */ /* 0x000fc600078e02ff */
[----:B------:R-:W-:Y:S01]  /*15f0*/  I2FP.F32.S32 R29, R22 ;  /* 0x00000016001d7245 */ /* 0x000fe20000201400 */
[----:B------:R-:W-:Y:S01]  /*1600*/  IMAD R18, R18, 0xb, RZ ;  /* 0x0000000b12127824 */ /* 0x000fe200078e02ff */
[----:B------:R-:W-:Y:S01]  /*1610*/  I2FP.F32.S32 R20, R20 ;  /* 0x0000001400147245 */ /* 0x000fe20000201400 */
[----:B------:R-:W-:Y:S02]  /*1620*/  IMAD R19, R19, 0xa, RZ ;  /* 0x0000000a13137824 */ /* 0x000fe400078e02ff */
[----:B------:R-:W-:-:S04]  /*1630*/  FADD R0, R0, R29 ;  /* 0x0000001d00007221 */ /* 0x000fc80000000000 */
[----:B------:R-:W-:Y:S01]  /*1640*/  FADD R0, R0, R20 ;  /* 0x0000001400007221 */ /* 0x000fe20000000000 */
[----:B------:R-:W-:Y:S01]  /*1650*/  I2FP.F32.S32 R19, R19 ;  /* 0x0000001300137245 */ /* 0x000fe20000201400 */
[----:B------:R-:W-:Y:S01]  /*1660*/  IMAD.IADD R24, R7, 0x1, -R24 ;  /* 0x0000000107187824 */ /* 0x000fe200078e0a18 */
[----:B------:R-:W-:-:S03]  /*1670*/  I2FP.F32.S32 R7, R18 ;  /* 0x0000001200077245 */ /* 0x000fc60000201400 */
[----:B------:R-:W-:Y:S02]  /*1680*/  IMAD R24, R24, 0x9, RZ ;  /* 0x0000000918187824 */ /* 0x000fe400078e02ff */
[----:B------:R-:W-:-:S03]  /*1690*/  FADD R0, R0, R7 ;  /* 0x0000000700007221 */ /* 0x000fc60000000000 */
[----:B0-----:R-:W-:Y:S01]  /*16a0*/  I2FP.F32.S32 R3, R24 ;  /* 0x0000001800037245 */ /* 0x001fe20000201400 */
[----:B------:R-:W-:Y:S01]  /*16b0*/  FADD R0, R0, R19 ;  /* 0x0000001300007221 */ /* 0x000fe20000000000 */
[----:B------:R-:W-:Y:S02]  /*16c0*/  IMAD.IADD R14, R15, 0x1, -R14 ;  /* 0x000000010f0e7824 */ /* 0x000fe400078e0a0e */
[----:B------:R-:W-:Y:S02]  /*16d0*/  IMAD.IADD R12, R13, 0x1, -R12 ;  /* 0x000000010d0c7824 */ /* 0x000fe400078e0a0c */
[----:B------:R-:W-:Y:S02]  /*16e0*/  IMAD.SHL.U32 R14, R14, 0x8, RZ ;  /* 0x000000080e0e7824 */ /* 0x000fe400078e00ff */
[----:B------:R-:W-:Y:S02]  /*16f0*/  IMAD.IADD R10, R11, 0x1, -R10 ;  /* 0x000000010b0a7824 */ /* 0x000fe400078e0a0a */
[----:B------:R-:W-:Y:S01]  /*1700*/  IMAD R12, R12, 0x7, RZ ;  /* 0x000000070c0c7824 */ /* 0x000fe200078e02ff */
[----:B------:R-:W-:Y:S01]  /*1710*/  I2FP.F32.S32 R5, R14 ;  /* 0x0000000e00057245 */ /* 0x000fe20000201400 */
[----:B------:R-:W-:Y:S01]  /*1720*/  FADD R0, R0, R3 ;  /* 0x0000000300007221 */ /* 0x000fe20000000000 */
[----:B------:R-:W-:-:S02]  /*1730*/  IMAD R10, R10, 0x6, RZ ;  /* 0x000000060a0a7824 */ /* 0x000fc400078e02ff */
[----:B------:R-:W-:Y:S01]  /*1740*/  I2FP.F32.S32 R3, R12 ;  /* 0x0000000c00037245 */ /* 0x000fe20000201400 */
[----:B------:R-:W-:Y:S02]  /*1750*/  IMAD.IADD R8, R9, 0x1, -R8 ;  /* 0x0000000109087824 */ /* 0x000fe400078e0a08 */
[----:B------:R-:W-:Y:S01]  /*1760*/  FADD R0, R0, R5 ;  /* 0x0000000500007221 */ /* 0x000fe20000000000 */
[----:B------:R-:W-:Y:S01]  /*1770*/  I2FP.F32.S32 R5, R10 ;  /* 0x0000000a00057245 */ /* 0x000fe20000201400 */
[----:B------:R-:W-:Y:S02]  /*1780*/  IMAD R8, R8, 0x5, RZ ;  /* 0x0000000508087824 */ /* 0x000fe400078e02ff */
[----:B------:R-:W-:Y:S01]  /*1790*/  FADD R0, R0, R3 ;  /* 0x0000000300007221 */ /* 0x000fe20000000000 */
[----:B------:R-:W-:Y:S02]  /*17a0*/  IMAD.IADD R21, R28, 0x1, -R21 ;  /* 0x000000011c157824 */ /* 0x000fe400078e0a15 */
[----:B------:R-:W-:Y:S01]  /*17b0*/  I2FP.F32.S32 R3, R8 ;  /* 0x0000000800037245 */ /* 0x000fe20000201400 */
[----:B------:R-:W-:Y:S01]  /*17c0*/  FADD R0, R0, R5 ;  /* 0x0000000500007221 */ /* 0x000fe20000000000 */
[----:B------:R-:W-:-:S03]  /*17d0*/  IMAD R21, R21, 0x3, RZ ;  /* 0x0000000315157824 */ /* 0x000fc600078e02ff */
[----:B------:R-:W-:Y:S02]  /*17e0*/  FADD R0, R0, R3 ;  /* 0x0000000300007221 */ /* 0x000fe40000000000 */
[----:B------:R-:W-:Y:S01]  /*17f0*/  I2FP.F32.S32 R21, R21 ;  /* 0x0000001500157245 */ /* 0x000fe20000201400 */
[----:B------:R-:W-:-:S05]  /*1800*/  IMAD.IADD R25, R25, 0x1, -R27 ;  /* 0x0000000119197824 */ /* 0x000fca00078e0a1b */
[----:B------:R-:W-:Y:S01]  /*1810*/  I2FP.F32.S32 R25, R25 ;  /* 0x0000001900197245 */ /* 0x000fe20000201400 */
[----:B------:R-:W-:Y:S02]  /*1820*/  IMAD.MOV.U32 R5, RZ, RZ, 0x38d1b717 ;  /* 0x38d1b717ff057424 */ /* 0x000fe400078e00ff */
[----:B------:R-:W-:-:S04]  /*1830*/  IMAD.MOV.U32 R2, RZ, RZ, 0x461c4000 ;  /* 0x461c4000ff027424 */ /* 0x000fc800078e00ff */
[----:B------:R-:W-:Y:S01]  /*1840*/  FFMA R2, R5, -R2, 1 ;  /* 0x3f80000005027423 */ /* 0x000fe20000000802 */
[----:B------:R-:W-:Y:S01]  /*1850*/  BSSY.RECONVERGENT B1, `(.L_x_5) ;  /* 0x0000015000017945 */ /* 0x000fe20003800200 */
[----:B--2---:R-:W-:-:S04]  /*1860*/  IMAD.IADD R23, R26, 0x1, -R23 ;  /* 0x000000011a177824 */ /* 0x004fc800078e0a17 */
[----:B------:R-:W-:-:S05]  /*1870*/  IMAD.SHL.U32 R23, R23, 0x4, RZ ;  /* 0x0000000417177824 */ /* 0x000fca00078e00ff */
[----:B------:R-:W-:-:S05]  /*1880*/  I2FP.F32.S32 R23, R23 ;  /* 0x0000001700177245 */ /* 0x000fca0000201400 */
[----:B------:R-:W-:Y:S01]  /*1890*/  FADD R0, R0, R23 ;  /* 0x0000001700007221 */ /* 0x000fe20000000000 */
[----:B---3--:R-:W-:-:S04]  /*18a0*/  IMAD.IADD R16, R17, 0x1, -R16 ;  /* 0x0000000111107824 */ /* 0x008fc800078e0a10 */
[----:B------:R-:W-:Y:S02]  /*18b0*/  IMAD.SHL.U32 R16, R16, 0x2, RZ ;  /* 0x0000000210107824 */ /* 0x000fe400078e00ff */
[----:B------:R-:W-:-:S03]  /*18c0*/  FADD R0, R0, R21 ;  /* 0x0000001500007221 */ /* 0x000fc60000000000 */
[----:B------:R-:W-:-:S05]  /*18d0*/  I2FP.F32.S32 R3, R16 ;  /* 0x0000001000037245 */ /* 0x000fca0000201400 */
[----:B------:R-:W-:-:S04]  /*18e0*/  FADD R0, R0, R3 ;  /* 0x0000000300007221 */ /* 0x000fc80000000000 */
[----:B------:R-:W-:-:S04]  /*18f0*/  FADD R0, R0, R25 ;  /* 0x0000001900007221 */ /* 0x000fc80000000000 */
[----:B------:R-:W0:Y:S01]  /*1900*/  FCHK P0, |R0|, 10000 ;  /* 0x461c400000007902 */ /* 0x000e220000000200 */
[----:B------:R-:W-:-:S04]  /*1910*/  FFMA R3, R2, R5, 9.9999997473787516356e-05 ;  /* 0x38d1b71702037423 */ /* 0x000fc80000000005 */
[----:B------:R-:W-:-:S04]  /*1920*/  FFMA R2, |R0|, R3, RZ ;  /* 0x0000000300027223 */ /* 0x000fc800000002ff */
[----:B------:R-:W-:-:S04]  /*1930*/  FFMA R4, R2, -10000, |R0| ;  /* 0xc61c400002047823 */ /* 0x000fc80000000400 */
[----:B------:R-:W-:Y:S01]  /*1940*/  FFMA R2, R3, R4, R2 ;  /* 0x0000000403027223 */ /* 0x000fe20000000002 */
[----:B0-----:R-:W-:Y:S06]  /*1950*/  @!P0 BRA `(.L_x_6) ;  /* 0x0000000000108947 */ /* 0x001fec0003800000 */
[----:B------:R-:W-:Y:S01]  /*1960*/  FADD R0, |R0|, -RZ ;  /* 0x800000ff00007221 */ /* 0x000fe20000000200 */
[----:B------:R-:W-:-:S07]  /*1970*/  MOV R2, 0x1990 ;  /* 0x0000199000027802 */ /* 0x000fce0000000f00 */
[----:B------:R-:W-:Y:S05]  /*1980*/  CALL.REL.NOINC `($__internal_1_$__cuda_sm3x_div_rn_noftz_f32_slowpath) ;  /* 0x0000000400287944 */ /* 0x000fea0003c00000 */
[----:B------:R-:W-:-:S07]  /*1990*/  IMAD.MOV.U32 R2, RZ, RZ, R7 ;  /* 0x000000ffff027224 */ /* 0x000fce00078e0007 */
.L_x_6:
[----:B------:R-:W-:Y:S05]  /*19a0*/  BSYNC.RECONVERGENT B1 ;  /* 0x0000000000017941 */ /* 0x000fea0003800200 */
.L_x_5:
[----:B------:R-:W-:Y:S01]  /*19b0*/  FADD R2, R2, 1 ;  /* 0x3f80000002027421 */ /* 0x000fe20000000000 */
[----:B------:R-:W-:Y:S03]  /*19c0*/  BSSY.RECONVERGENT B0, `(.L_x_7) ;  /* 0x000000d000007945 */ /* 0x000fe60003800200 */
[----:B------:R-:W-:-:S05]  /*19d0*/  VIADD R0, R2, 0x1800000 ;  /* 0x0180000002007836 */ /* 0x000fca0000000000 */
[----:B------:R-:W-:-:S04]  /*19e0*/  LOP3.LUT R0, R0, 0x7f800000, RZ, 0xc0, !PT ;  /* 0x7f80000000007812 */ /* 0x000fc800078ec0ff */
[----:B------:R-:W-:-:S13]  /*19f0*/  ISETP.GT.U32.AND P0, PT, R0, 0x1ffffff, PT ;  /* 0x01ffffff0000780c */ /* 0x000fda0003f04070 */
[----:B------:R-:W-:Y:S05]  /*1a00*/  @P0 BRA `(.L_x_8) ;  /* 0x0000000000100947 */ /* 0x000fea0003800000 */
[----:B------:R-:W-:-:S07]  /*1a10*/  MOV R4, 0x1a30 ;  /* 0x00001a3000047802 */ /* 0x000fce0000000f00 */
[----:B------:R-:W-:Y:S05]  /*1a20*/  CALL.REL.NOINC `($__internal_0_$__cuda_sm20_rcp_rn_f32_slowpath) ;  /* 0x00000000002c7944 */ /* 0x000fea0003c00000 */
[----:B------:R-:W-:Y:S01]  /*1a30*/  IMAD.MOV.U32 R5, RZ, RZ, R3 ;  /* 0x000000ffff057224 */ /* 0x000fe200078e0003 */
[----:B------:R-:W-:Y:S06]  /*1a40*/  BRA `(.L_x_9) ;  /* 0x0000000000107947 */ /* 0x000fec0003800000 */
.L_x_8:
[----:B------:R-:W0:Y:S02]  /*1a50*/  MUFU.RCP R5, R2 ;  /* 0x0000000200057308 */ /* 0x000e240000001000 */
[----:B0-----:R-:W-:-:S04]  /*1a60*/  FFMA R0, R2, R5, -1 ;  /* 0xbf80000002007423 */ /* 0x001fc80000000005 */
[----:B------:R-:W-:-:S04]  /*1a70*/  FADD.FTZ R0, -R0, -RZ ;  /* 0x800000ff00007221 */ /* 0x000fc80000010100 */
[----:B------:R-:W-:-:S07]  /*1a80*/  FFMA R5, R5, R0, R5 ;  /* 0x0000000005057223 */ /* 0x000fce0000000005 */
.L_x_9:
[----:B------:R-:W-:Y:S05]  /*1a90*/  BSYNC.RECONVERGENT B0 ;  /* 0x0000000000007941 */ /* 0x000fea0003800200 */
.L_x_7:
[----:B------:R-:W0:Y:S02]  /*1aa0*/  LDC.64 R2, c[0x0][0x390] ;  /* 0x0000e400ff027b82 */ /* 0x000e240000000a00 */
[----:B0-----:R-:W-:-:S05]  /*1ab0*/  IMAD.WIDE.U32 R2, R6, 0x4, R2 ;  /* 0x0000000406027825 */ /* 0x001fca00078e0002 */
[----:B------:R-:W-:Y:S01]  /*1ac0*/  STG.E desc[UR6][R2.64], R5 ;  /* 0x0000000502007986 */ /* 0x000fe2000c101906 */
[----:B------:R-:W-:Y:S05]  /*1ad0*/  EXIT ;  /* 0x000000000000794d */ /* 0x000fea0003800000 */
        .weak           $__internal_0_$__cuda_sm20_rcp_rn_f32_slowpath
        .type           $__internal_0_$__cuda_sm20_rcp_rn_f32_slowpath,@function
        .size           $__internal_0_$__cuda_sm20_rcp_rn_f32_slowpath,($__internal_1_$__cuda_sm3x_div_rn_noftz_f32_slowpath - $__internal_0_$__cuda_sm20_rcp_rn_f32_slowpath)
$__internal_0_$__cuda_sm20_rcp_rn_f32_slowpath:
[----:B------:R-:W-:Y:S01]  /*1ae0*/  IMAD.SHL.U32 R0, R2, 0x2, RZ ;  /* 0x0000000202007824 */ /* 0x000fe200078e00ff */
[----:B------:R-:W-:Y:S04]  /*1af0*/  BSSY.RECONVERGENT B1, `(.L_x_10) ;  /* 0x0000031000017945 */ /* 0x000fe80003800200 */
[----:B------:R-:W-:Y:S01]  /*1b00*/  SHF.R.U32.HI R7, RZ, 0x18, R0 ;  /* 0x00000018ff077819 */ /* 0x000fe20000011600 */
[----:B------:R-:W-:-:S03]  /*1b10*/  IMAD.MOV.U32 R0, RZ, RZ, R2 ;  /* 0x000000ffff007224 */ /* 0x000fc600078e0002 */
[----:B------:R-:W-:-:S13]  /*1b20*/  ISETP.NE.U32.AND P0, PT, R7, RZ, PT ;  /* 0x000000ff0700720c */ /* 0x000fda0003f05070 */
[----:B------:R-:W-:Y:S05]  /*1b30*/  @P0 BRA `(.L_x_11) ;  /* 0x0000000000280947 */ /* 0x000fea0003800000 */
[----:B------:R-:W-:-:S05]  /*1b40*/  IMAD.SHL.U32 R2, R0, 0x2, RZ ;  /* 0x0000000200027824 */ /* 0x000fca00078e00ff */
[----:B------:R-:W-:-:S13]  /*1b50*/  ISETP.NE.AND P0, PT, R2, RZ, PT ;  /* 0x000000ff0200720c */ /* 0x000fda0003f05270 */
[----:B------:R-:W-:Y:S01]  /*1b60*/  @P0 FFMA R5, R0, 1.84467440737095516160e+19, RZ ;  /* 0x5f80000000050823 */ /* 0x000fe200000000ff */
[----:B------:R-:W-:Y:S08]  /*1b70*/  @!P0 MUFU.RCP R3, R0 ;  /* 0x0000000000038308 */ /* 0x000ff00000001000 */
[----:B------:R-:W0:Y:S02]  /*1b80*/  @P0 MUFU.RCP R2, R5 ;  /* 0x0000000500020308 */ /* 0x000e240000001000 */
[----:B0-----:R-:W-:-:S04]  /*1b90*/  @P0 FFMA R7, R5, R2, -1 ;  /* 0xbf80000005070423 */ /* 0x001fc80000000002 */
[----:B------:R-:W-:-:S04]  /*1ba0*/  @P0 FADD.FTZ R7, -R7, -RZ ;  /* 0x800000ff07070221 */ /* 0x000fc80000010100 */
[----:B------:R-:W-:-:S04]  /*1bb0*/  @P0 FFMA R2, R2, R7, R2 ;  /* 0x0000000702020223 */ /* 0x000fc80000000002 */
[----:B------:R-:W-:Y:S01]  /*1bc0*/  @P0 FFMA R3, R2, 1.84467440737095516160e+19, RZ ;  /* 0x5f80000002030823 */ /* 0x000fe200000000ff */
[----:B------:R-:W-:Y:S06]  /*1bd0*/  BRA `(.L_x_12) ;  /* 0x0000000000887947 */ /* 0x000fec0003800000 */
.L_x_11:
[----:B------:R-:W-:-:S05]  /*1be0*/  VIADD R9, R7, 0xffffff03 ;  /* 0xffffff0307097836 */ /* 0x000fca0000000000 */
[----:B------:R-:W-:-:S13]  /*1bf0*/  ISETP.GT.U32.AND P0, PT, R9, 0x1, PT ;  /* 0x000000010900780c */ /* 0x000fda0003f04070 */
[----:B------:R-:W-:Y:S05]  /*1c00*/  @P0 BRA `(.L_x_13) ;  /* 0x0000000000780947 */ /* 0x000fea0003800000 */
[----:B------:R-:W-:Y:S01]  /*1c10*/  LOP3.LUT R2, R0, 0x7fffff, RZ, 0xc0, !PT ;  /* 0x007fffff00027812 */ /* 0x000fe200078ec0ff */
[----:B------:R-:W-:-:S03]  /*1c20*/  IMAD.MOV.U32 R10, RZ, RZ, 0x3 ;  /* 0x00000003ff0a7424 */ /* 0x000fc600078e00ff */
[----:B------:R-:W-:Y:S02]  /*1c30*/  LOP3.LUT R2, R2, 0x3f800000, RZ, 0xfc, !PT ;  /* 0x3f80000002027812 */ /* 0x000fe400078efcff */
[----:B------:R-:W-:Y:S02]  /*1c40*/  SHF.L.U32 R10, R10, R9, RZ ;  /* 0x000000090a0a7219 */ /* 0x000fe400000006ff */
[----:B------:R-:W0:Y:S02]  /*1c50*/  MUFU.RCP R3, R2 ;  /* 0x0000000200037308 */ /* 0x000e240000001000 */
[----:B0-----:R-:W-:-:S04]  /*1c60*/  FFMA R5, R2, R3, -1 ;  /* 0xbf80000002057423 */ /* 0x001fc80000000003 */
[----:B------:R-:W-:-:S04]  /*1c70*/  FADD.FTZ R8, -R5, -RZ ;  /* 0x800000ff05087221 */ /* 0x000fc80000010100 */
[CCC-:B------:R-:W-:Y:S01]  /*1c80*/  FFMA.RM R5, R3.reuse, R8.reuse, R3.reuse ;  /* 0x0000000803057223 */ /* 0x1c0fe20000004003 */
[----:B------:R-:W-:-:S04]  /*1c90*/  FFMA.RP R8, R3, R8, R3 ;  /* 0x0000000803087223 */ /* 0x000fc80000008003 */
[C---:B------:R-:W-:Y:S02]  /*1ca0*/  LOP3.LUT R3, R5.reuse, 0x7fffff, RZ, 0xc0, !PT ;  /* 0x007fffff05037812 */ /* 0x040fe400078ec0ff */
[----:B------:R-:W-:Y:S02]  /*1cb0*/  FSETP.NEU.FTZ.AND P0, PT, R5, R8, PT ;  /* 0x000000080500720b */ /* 0x000fe40003f1d000 */
[----:B------:R-:W-:Y:S02]  /*1cc0*/  LOP3.LUT R3, R3, 0x800000, RZ, 0xfc, !PT ;  /* 0x0080000003037812 */ /* 0x000fe400078efcff */
[----:B------:R-:W-:Y:S02]  /*1cd0*/  SEL R5, RZ, 0xffffffff, !P0 ;  /* 0xffffffffff057807 */ /* 0x000fe40004000000 */
[----:B------:R-:W-:-:S03]  /*1ce0*/  LOP3.LUT R10, R10, R3, RZ, 0xc0, !PT ;  /* 0x000000030a0a7212 */ /* 0x000fc600078ec0ff */
[----:B------:R-:W-:Y:S01]  /*1cf0*/  IMAD.MOV R2, RZ, RZ, -R5 ;  /* 0x000000ffff027224 */ /* 0x000fe200078e0a05 */
[----:B------:R-:W-:-:S04]  /*1d00*/  SHF.R.U32.HI R10, RZ, R9, R10 ;  /* 0x00000009ff0a7219 */ /* 0x000fc8000001160a */
[----:B------:R-:W-:Y:S02]  /*1d10*/  LOP3.LUT P1, RZ, R2, R9, R3, 0xf8, !PT ;  /* 0x0000000902ff7212 */ /* 0x000fe4000782f803 */
[C---:B------:R-:W-:Y:S02]  /*1d20*/  LOP3.LUT P0, RZ, R10.reuse, 0x1, RZ, 0xc0, !PT ;  /* 0x000000010aff7812 */ /* 0x040fe4000780c0ff */
[----:B------:R-:W-:-:S04]  /*1d30*/  LOP3.LUT P2, RZ, R10, 0x2, RZ, 0xc0, !PT ;  /* 0x000000020aff7812 */ /* 0x000fc8000784c0ff */
[----:B------:R-:W-:Y:S02]  /*1d40*/  PLOP3.LUT P0, PT, P0, P1, P2, 0xe0, 0x0 ;  /* 0x000000000000781c */ /* 0x000fe40000703c20 */
[----:B------:R-:W-:Y:S02]  /*1d50*/  LOP3.LUT P1, RZ, R0, 0x7fffff, RZ, 0xc0, !PT ;  /* 0x007fffff00ff7812 */ /* 0x000fe4000782c0ff */
[----:B------:R-:W-:-:S05]  /*1d60*/  SEL R2, RZ, 0x1, !P0 ;  /* 0x00000001ff027807 */ /* 0x000fca0004000000 */
[----:B------:R-:W-:-:S05]  /*1d70*/  IMAD.MOV R2, RZ, RZ, -R2 ;  /* 0x000000ffff027224 */ /* 0x000fca00078e0a02 */
[----:B------:R-:W-:Y:S01]  /*1d80*/  ISETP.GE.AND P0, PT, R2, RZ, PT ;  /* 0x000000ff0200720c */ /* 0x000fe20003f06270 */
[----:B------:R-:W-:-:S05]  /*1d90*/  VIADD R2, R7, 0xffffff04 ;  /* 0xffffff0407027836 */ /* 0x000fca0000000000 */
[----:B------:R-:W-:-:S07]  /*1da0*/  SHF.R.U32.HI R3, RZ, R2, R3 ;  /* 0x00000002ff037219 */ /* 0x000fce0000011603 */
[----:B------:R-:W-:-:S04]  /*1db0*/  @!P0 VIADD R3, R3, 0x1 ;  /* 0x0000000103038836 */ /* 0x000fc80000000000 */
[----:B------:R-:W-:-:S05]  /*1dc0*/  @!P1 IMAD.SHL.U32 R3, R3, 0x2, RZ ;  /* 0x0000000203039824 */ /* 0x000fca00078e00ff */
[----:B------:R-:W-:Y:S01]  /*1dd0*/  LOP3.LUT R3, R3, 0x80000000, R0, 0xf8, !PT ;  /* 0x8000000003037812 */ /* 0x000fe200078ef800 */
[----:B------:R-:W-:Y:S06]  /*1de0*/  BRA `(.L_x_12) ;  /* 0x0000000000047947 */ /* 0x000fec0003800000 */
.L_x_13:
[----:B------:R0:W1:Y:S02]  /*1df0*/  MUFU.RCP R3, R0 ;  /* 0x0000000000037308 */ /* 0x0000640000001000 */
.L_x_12:
[----:B------:R-:W-:Y:S05]  /*1e00*/  BSYNC.RECONVERGENT B1 ;  /* 0x0000000000017941 */ /* 0x000fea0003800200 */
.L_x_10:
[----:B------:R-:W-:-:S04]  /*1e10*/  IMAD.MOV.U32 R5, RZ, RZ, 0x0 ;  /* 0x00000000ff057424 */ /* 0x000fc800078e00ff */
[----:B01----:R-:W-:Y:S05]  /*1e20*/  RET.REL.NODEC R4 `(evaluate_fitness) ;  /* 0xffffffe004747950 */ /* 0x003fea0003c3ffff */
        .weak           $__internal_1_$__cuda_sm3x_div_rn_noftz_f32_slowpath
        .type           $__internal_1_$__cuda_sm3x_div_rn_noftz_f32_slowpath,@function
        .size           $__internal_1_$__cuda_sm3x_div_rn_noftz_f32_slowpath,(.L_x_44 - $__internal_1_$__cuda_sm3x_div_rn_noftz_f32_slowpath)
$__internal_1_$__cuda_sm3x_div_rn_noftz_f32_slowpath:
[----:B------:R-:W-:Y:S01]  /*1e30*/  SHF.R.U32.HI R3, RZ, 0x17, R0 ;  /* 0x00000017ff037819 */ /* 0x000fe20000011600 */
[----:B------:R-:W-:Y:S04]  /*1e40*/  BSSY.RECONVERGENT B0, `(.L_x_14) ;  /* 0x000005b000007945 */ /* 0x000fe80003800200 */
[----:B------:R-:W-:Y:S01]  /*1e50*/  BSSY.RELIABLE B2, `(.L_x_15) ;  /* 0x0000019000027945 */ /* 0x000fe20003800100 */
[----:B------:R-:W-:-:S05]  /*1e60*/  LOP3.LUT R4, R3, 0xff, RZ, 0xc0, !PT ;  /* 0x000000ff03047812 */ /* 0x000fca00078ec0ff */
[----:B------:R-:W-:-:S05]  /*1e70*/  VIADD R5, R4, 0xffffffff ;  /* 0xffffffff04057836 */ /* 0x000fca0000000000 */
[----:B------:R-:W-:-:S13]  /*1e80*/  ISETP.GT.U32.OR P0, PT, R5, 0xfd, !PT ;  /* 0x000000fd0500780c */ /* 0x000fda0007f04470 */
[----:B------:R-:W-:Y:S01]  /*1e90*/  @!P0 IMAD.MOV.U32 R3, RZ, RZ, RZ ;  /* 0x000000ffff038224 */ /* 0x000fe200078e00ff */
[----:B------:R-:W-:Y:S06]  /*1ea0*/  @!P0 BRA `(.L_x_16) ;  /* 0x00000000004c8947 */ /* 0x000fec0003800000 */
[----:B------:R-:W-:-:S13]  /*1eb0*/  FSETP.GTU.FTZ.AND P0, PT, |R0|, +INF , PT ;  /* 0x7f8000000000780b */ /* 0x000fda0003f1c200 */
[----:B------:R-:W-:Y:S05]  /*1ec0*/  @P0 BREAK.RELIABLE B2 ;  /* 0x0000000000020942 */ /* 0x000fea0003800100 */
[----:B------:R-:W-:Y:S05]  /*1ed0*/  @P0 BRA `(.L_x_17) ;  /* 0x0000000400400947 */ /* 0x000fea0003800000 */
[----:B------:R-:W-:-:S05]  /*1ee0*/  IMAD.MOV.U32 R3, RZ, RZ, 0x461c4000 ;  /* 0x461c4000ff037424 */ /* 0x000fca00078e00ff */
[----:B------:R-:W-:-:S13]  /*1ef0*/  LOP3.LUT P0, RZ, R3, 0x7fffffff, R0, 0xc8, !PT ;  /* 0x7fffffff03ff7812 */ /* 0x000fda000780c800 */
[----:B------:R-:W-:Y:S05]  /*1f00*/  @!P0 BREAK.RELIABLE B2 ;  /* 0x0000000000028942 */ /* 0x000fea0003800100 */
[----:B------:R-:W-:Y:S05]  /*1f10*/  @!P0 BRA `(.L_x_18) ;  /* 0x0000000400288947 */ /* 0x000fea0003800000 */
[----:B------:R-:W-:-:S13]  /*1f20*/  LOP3.LUT P0, RZ, R0, 0x7fffffff, RZ, 0xc0, !PT ;  /* 0x7fffffff00ff7812 */ /* 0x000fda000780c0ff */
[----:B------:R-:W-:Y:S05]  /*1f30*/  @!P0 BREAK.RELIABLE B2 ;  /* 0x0000000000028942 */ /* 0x000fea0003800100 */
[----:B------:R-:W-:Y:S05]  /*1f40*/  @!P0 BRA `(.L_x_19) ;  /* 0x0000000400148947 */ /* 0x000fea0003800000 */
[----:B------:R-:W-:Y:S02]  /*1f50*/  FSETP.NEU.FTZ.AND P1, PT, |R0|, +INF , PT ;  /* 0x7f8000000000780b */ /* 0x000fe40003f3d200 */
[----:B------:R-:W-:-:S04]  /*1f60*/  LOP3.LUT P0, RZ, R3, 0x7fffffff, RZ, 0xc0, !PT ;  /* 0x7fffffff03ff7812 */ /* 0x000fc8000780c0ff */
[----:B------:R-:W-:-:S13]  /*1f70*/  PLOP3.LUT P0, PT, P1, P0, PT, 0x2f, 0xf2 ;  /* 0x0000000000f2781c */ /* 0x000fda0000f00577 */
[----:B------:R-:W-:Y:S05]  /*1f80*/  @P0 BREAK.RELIABLE B2 ;  /* 0x0000000000020942 */ /* 0x000fea0003800100 */
[----:B------:R-:W-:Y:S05]  /*1f90*/  @P0 BRA `(.L_x_20) ;  /* 0x0000000000f40947 */ /* 0x000fea0003800000 */
[----:B------:R-:W-:-:S13]  /*1fa0*/  ISETP.GE.AND P0, PT, R5, RZ, PT ;  /* 0x000000ff0500720c */ /* 0x000fda0003f06270 */
[----:B------:R-:W-:Y:S02]  /*1fb0*/  @P0 IMAD.MOV.U32 R3, RZ, RZ, RZ ;  /* 0x000000ffff030224 */ /* 0x000fe400078e00ff */
[----:B------:R-:W-:Y:S01]  /*1fc0*/  @!P0 FFMA R0, R0, 1.84467440737095516160e+19, RZ ;  /* 0x5f80000000008823 */ /* 0x000fe200000000ff */
[----:B------:R-:W-:-:S07]  /*1fd0*/  @!P0 IMAD.MOV.U32 R3, RZ, RZ, -0x40 ;  /* 0xffffffc0ff038424 */ /* 0x000fce00078e00ff */
.L_x_16:
[----:B------:R-:W-:Y:S05]  /*1fe0*/  BSYNC.RELIABLE B2 ;  /* 0x0000000000027941 */ /* 0x000fea0003800100 */
.L_x_15:
[----:B------:R-:W-:Y:S01]  /*1ff0*/  UMOV UR4, 0x461c4000 ;  /* 0x461c400000047882 */ /* 0x000fe20000000000 */
[----:B------:R-:W-:Y:S01]  /*2000*/  VIADD R4, R4, 0xffffff81 ;  /* 0xffffff8104047836 */ /* 0x000fe20000000000 */
[----:B------:R-:W-:Y:S01]  /*2010*/  UIADD3 UR4, UPT, UPT, UR4, -0x6800000, URZ ;  /* 0xf980000004047890 */ /* 0x000fe2000fffe0ff */
[----:B------:R-:W-:Y:S02]  /*2020*/  BSSY.RECONVERGENT B2, `(.L_x_21) ;  /* 0x0000033000027945 */ /* 0x000fe40003800200 */
[----:B------:R-:W-:Y:S01]  /*2030*/  IMAD R0, R4, -0x800000, R0 ;  /* 0xff80000004007824 */ /* 0x000fe200078e0200 */
[----:B------:R-:W-:Y:S02]  /*2040*/  IADD3 R3, PT, PT, R3, -0xd, R4 ;  /* 0xfffffff303037810 */ /* 0x000fe40007ffe004 */
[----:B------:R-:W-:-:S03]  /*2050*/  FADD.FTZ R7, -RZ, -UR4 ;  /* 0x80000004ff077e21 */ /* 0x000fc60008010100 */
[----:B------:R-:W0:Y:S02]  /*2060*/  MUFU.RCP R5, UR4 ;  /* 0x0000000400057d08 */ /* 0x000e240008001000 */
[----:B0-----:R-:W-:-:S04]  /*2070*/  FFMA R8, R5, R7, 1 ;  /* 0x3f80000005087423 */ /* 0x001fc80000000007 */
[----:B------:R-:W-:-:S04]  /*2080*/  FFMA R5, R5, R8, R5 ;  /* 0x0000000805057223 */ /* 0x000fc80000000005 */
[----:B------:R-:W-:-:S04]  /*2090*/  FFMA R8, R0, R5, RZ ;  /* 0x0000000500087223 */ /* 0x000fc800000000ff */
[----:B------:R-:W-:-:S04]  /*20a0*/  FFMA R9, R7, R8, R0 ;  /* 0x0000000807097223 */ /* 0x000fc80000000000 */
[----:B------:R-:W-:-:S04]  /*20b0*/  FFMA R8, R5, R9, R8 ;  /* 0x0000000905087223 */ /* 0x000fc80000000008 */
[----:B------:R-:W-:-:S04]  /*20c0*/  FFMA R9, R7, R8, R0 ;  /* 0x0000000807097223 */ /* 0x000fc80000000000 */
[----:B------:R-:W-:-:S05]  /*20d0*/  FFMA R7, R5, R9, R8 ;  /* 0x0000000905077223 */ /* 0x000fca0000000008 */
[----:B------:R-:W-:-:S04]  /*20e0*/  SHF.R.U32.HI R0, RZ, 0x17, R7 ;  /* 0x00000017ff007819 */ /* 0x000fc80000011607 */
[----:B------:R-:W-:-:S05]  /*20f0*/  LOP3.LUT R0, R0, 0xff, RZ, 0xc0, !PT ;  /* 0x000000ff00007812 */ /* 0x000fca00078ec0ff */
[----:B------:R-:W-:-:S04]  /*2100*/  IMAD.IADD R10, R0, 0x1, R3 ;  /* 0x00000001000a7824 */ /* 0x000fc800078e0203 */
[----:B------:R-:W-:-:S05]  /*2110*/  VIADD R0, R10, 0xffffffff ;  /* 0xffffffff0a007836 */ /* 0x000fca0000000000 */
[----:B------:R-:W-:-:S13]  /*2120*/  ISETP.GE.U32.AND P0, PT, R0, 0xfe, PT ;  /* 0x000000fe0000780c */ /* 0x000fda0003f06070 */
[----:B------:R-:W-:Y:S05]  /*2130*/  @!P0 BRA `(.L_x_22) ;  /* 0x0000000000808947 */ /* 0x000fea0003800000 */
[----:B------:R-:W-:-:S13]  /*2140*/  ISETP.GT.AND P0, PT, R10, 0xfe, PT ;  /* 0x000000fe0a00780c */ /* 0x000fda0003f04270 */
[----:B------:R-:W-:Y:S05]  /*2150*/  @P0 BRA `(.L_x_23) ;  /* 0x00000000006c0947 */ /* 0x000fea0003800000 */
[----:B------:R-:W-:-:S13]  /*2160*/  ISETP.GE.AND P0, PT, R10, 0x1, PT ;  /* 0x000000010a00780c */ /* 0x000fda0003f06270 */
[----:B------:R-:W-:Y:S05]  /*2170*/  @P0 BRA `(.L_x_24) ;  /* 0x0000000000740947 */ /* 0x000fea0003800000 */
[----:B------:R-:W-:Y:S02]  /*2180*/  ISETP.GE.AND P0, PT, R10, -0x18, PT ;  /* 0xffffffe80a00780c */ /* 0x000fe40003f06270 */
[----:B------:R-:W-:-:S11]  /*2190*/  LOP3.LUT R7, R7, 0x80000000, RZ, 0xc0, !PT ;  /* 0x8000000007077812 */ /* 0x000fd600078ec0ff */
[----:B------:R-:W-:Y:S05]  /*21a0*/  @!P0 BRA `(.L_x_24) ;  /* 0x0000000000688947 */ /* 0x000fea0003800000 */
[CCC-:B------:R-:W-:Y:S01]  /*21b0*/  FFMA.RZ R0, R5.reuse, R9.reuse, R8.reuse ;  /* 0x0000000905007223 */ /* 0x1c0fe2000000c008 */
[C---:B------:R-:W-:Y:S01]  /*21c0*/  VIADD R4, R10.reuse, 0x20 ;  /* 0x000000200a047836 */ /* 0x040fe20000000000 */
[C---:B------:R-:W-:Y:S02]  /*21d0*/  ISETP.NE.AND P2, PT, R10.reuse, RZ, PT ;  /* 0x000000ff0a00720c */ /* 0x040fe40003f45270 */
[----:B------:R-:W-:Y:S02]  /*21e0*/  ISETP.NE.AND P1, PT, R10, RZ, PT ;  /* 0x000000ff0a00720c */ /* 0x000fe40003f25270 */
[----:B------:R-:W-:Y:S01]  /*21f0*/  LOP3.LUT R3, R0, 0x7fffff, RZ, 0xc0, !PT ;  /* 0x007fffff00037812 */ /* 0x000fe200078ec0ff */
[CCC-:B------:R-:W-:Y:S01]  /*2200*/  FFMA.RP R0, R5.reuse, R9.reuse, R8.reuse ;  /* 0x0000000905007223 */ /* 0x1c0fe20000008008 */
[----:B------:R-:W-:Y:S01]  /*2210*/  FFMA.RM R5, R5, R9, R8 ;  /* 0x0000000905057223 */ /* 0x000fe20000004008 */
[----:B------:R-:W-:Y:S01]  /*2220*/  IMAD.MOV R8, RZ, RZ, -R10 ;  /* 0x000000ffff087224 */ /* 0x000fe200078e0a0a */
[----:B------:R-:W-:-:S03]  /*2230*/  LOP3.LUT R3, R3, 0x800000, RZ, 0xfc, !PT ;  /* 0x0080000003037812 */ /* 0x000fc600078efcff */
[----:B------:R-:W-:Y:S02]  /*2240*/  FSETP.NEU.FTZ.AND P0, PT, R0, R5, PT ;  /* 0x000000050000720b */ /* 0x000fe40003f1d000 */
[----:B------:R-:W-:Y:S02]  /*2250*/  SHF.L.U32 R4, R3, R4, RZ ;  /* 0x0000000403047219 */ /* 0x000fe400000006ff */
[----:B------:R-:W-:Y:S02]  /*2260*/  SEL R0, R8, RZ, P2 ;  /* 0x000000ff08007207 */ /* 0x000fe40001000000 */
[----:B------:R-:W-:Y:S02]  /*2270*/  ISETP.NE.AND P1, PT, R4, RZ, P1 ;  /* 0x000000ff0400720c */ /* 0x000fe40000f25270 */
[----:B------:R-:W-:Y:S02]  /*2280*/  SHF.R.U32.HI R0, RZ, R0, R3 ;  /* 0x00000000ff007219 */ /* 0x000fe40000011603 */
[----:B------:R-:W-:-:S02]  /*2290*/  PLOP3.LUT P0, PT, P0, P1, PT, 0xf8, 0x8f ;  /* 0x00000000008f781c */ /* 0x000fc40000703f70 */
[----:B------:R-:W-:Y:S02]  /*22a0*/  SHF.R.U32.HI R4, RZ, 0x1, R0 ;  /* 0x00000001ff047819 */ /* 0x000fe40000011600 */
[----:B------:R-:W-:-:S04]  /*22b0*/  SEL R3, RZ, 0x1, !P0 ;  /* 0x00000001ff037807 */ /* 0x000fc80004000000 */
[----:B------:R-:W-:-:S04]  /*22c0*/  LOP3.LUT R3, R3, 0x1, R4, 0xf8, !PT ;  /* 0x0000000103037812 */ /* 0x000fc800078ef804 */
[----:B------:R-:W-:-:S05]  /*22d0*/  LOP3.LUT R3, R3, R0, RZ, 0xc0, !PT ;  /* 0x0000000003037212 */ /* 0x000fca00078ec0ff */
[----:B------:R-:W-:-:S05]  /*22e0*/  IMAD.IADD R4, R4, 0x1, R3 ;  /* 0x0000000104047824 */ /* 0x000fca00078e0203 */
[----:B------:R-:W-:Y:S01]  /*22f0*/  LOP3.LUT R7, R4, R7, RZ, 0xfc, !PT ;  /* 0x0000000704077212 */ /* 0x000fe200078efcff */
[----:B------:R-:W-:Y:S06]  /*2300*/  BRA `(.L_x_24) ;  /* 0x0000000000107947 */ /* 0x000fec0003800000 */
.L_x_23:
[----:B------:R-:W-:-:S04]  /*2310*/  LOP3.LUT R7, R7, 0x80000000, RZ, 0xc0, !PT ;  /* 0x8000000007077812 */ /* 0x000fc800078ec0ff */
[----:B------:R-:W-:Y:S01]  /*2320*/  LOP3.LUT R7, R7, 0x7f800000, RZ, 0xfc, !PT ;  /* 0x7f80000007077812 */ /* 0x000fe200078efcff */
[----:B------:R-:W-:Y:S06]  /*2330*/  BRA `(.L_x_24) ;  /* 0x0000000000047947 */ /* 0x000fec0003800000 */
.L_x_22:
[----:B------:R-:W-:-:S07]  /*2340*/  IMAD R7, R3, 0x800000, R7 ;  /* 0x0080000003077824 */ /* 0x000fce00078e0207 */
.L_x_24:
[----:B------:R-:W-:Y:S05]  /*2350*/  BSYNC.RECONVERGENT B2 ;  /* 0x0000000000027941 */ /* 0x000fea0003800200 */
.L_x_21:
[----:B------:R-:W-:Y:S05]  /*2360*/  BRA `(.L_x_25) ;  /* 0x0000000000207947 */ /* 0x000fea0003800000 */
.L_x_20:
[----:B------:R-:W-:-:S04]  /*2370*/  LOP3.LUT R0, R3, 0x80000000, R0, 0x48, !PT ;  /* 0x8000000003007812 */ /* 0x000fc800078e4800 */
[----:B------:R-:W-:Y:S01]  /*2380*/  LOP3.LUT R7, R0, 0x7f800000, RZ, 0xfc, !PT ;  /* 0x7f80000000077812 */ /* 0x000fe200078efcff */
[----:B------:R-:W-:Y:S06]  /*2390*/  BRA `(.L_x_25) ;  /* 0x0000000000147947 */ /* 0x000fec0003800000 */
.L_x_19:
[----:B------:R-:W-:Y:S01]  /*23a0*/  LOP3.LUT R7, R3, 0x80000000, R0, 0x48, !PT ;  /* 0x8000000003077812 */ /* 0x000fe200078e4800 */
[----:B------:R-:W-:Y:S06]  /*23b0*/  BRA `(.L_x_25) ;  /* 0x00000000000c7947 */ /* 0x000fec0003800000 */
.L_x_18:
[----:B------:R-:W0:Y:S01]  /*23c0*/  MUFU.RSQ R7, -QNAN ;  /* 0xffc0000000077908 */ /* 0x000e220000001400 */
[----:B------:R-:W-:Y:S05]  /*23d0*/  BRA `(.L_x_25) ;  /* 0x0000000000047947 */ /* 0x000fea0003800000 */
.L_x_17:
[----:B------:R-:W-:-:S07]  /*23e0*/  FADD.FTZ R7, R0, 10000 ;  /* 0x461c400000077421 */ /* 0x000fce0000010000 */
.L_x_25:
[----:B------:R-:W-:Y:S05]  /*23f0*/  BSYNC.RECONVERGENT B0 ;  /* 0x0000000000007941 */ /* 0x000fea0003800200 */
.L_x_14:
[----:B------:R-:W-:-:S04]  /*2400*/  IMAD.MOV.U32 R3, RZ, RZ, 0x0 ;  /* 0x00000000ff037424 */ /* 0x000fc800078e00ff */
[----:B0-----:R-:W-:Y:S05]  /*2410*/  RET.REL.NODEC R2 `(evaluate_fitness) ;  /* 0xffffffd802f87950 */ /* 0x001fea0003c3ffff */
.L_x_26:
        /* <DEDUP_REMOVED lines=14> */
.L_x_44:


//--------------------- .text.blake3_hash_batch   --------------------------
	.section	.text.blake3_hash_batch,"ax",@progbits
	.align	128
        .global         blake3_hash_batch
        .type           blake3_hash_batch,@function
        .size           blake3_hash_batch,(.L_x_47 - blake3_hash_batch)
        .other          blake3_hash_batch,@"STO_CUDA_ENTRY STV_DEFAULT"
blake3_hash_batch:
.text.blake3_hash_batch:
[----:B------:R-:W0:Y:S01]  /*0000*/  LDC R1, c[0x0][0x37c] ;  /* 0x0000df00ff017b82 */ /* 0x000e220000000800 */
[----:B------:R-:W1:Y:S07]  /*0010*/  S2R R3, SR_TID.X ;  /* 0x0000000000037919 */ /* 0x000e6e0000002100 */
[----:B------:R-:W1:Y:S01]  /*0020*/  S2UR UR4, SR_CTAID.X ;  /* 0x00000000000479c3 */ /* 0x000e620000002500 */
[----:B------:R-:W2:Y:S01]  /*0030*/  LDCU UR5, c[0x0][0x3a8] ;  /* 0x00007500ff0577ac */ /* 0x000ea20008000800 */
[----:B0-----:R-:W-:-:S06]  /*0040*/  VIADD R1, R1, 0xfffffbc0 ;  /* 0xfffffbc001017836 */ /* 0x001fcc0000000000 */
[----:B------:R-:W1:Y:S02]  /*0050*/  LDC R20, c[0x0][0x360] ;  /* 0x0000d800ff147b82 */ /* 0x000e640000000800 */
[----:B-1----:R-:W-:-:S05]  /*0060*/  IMAD R20, R20, UR4, R3 ;  /* 0x0000000414147c24 */ /* 0x002fca000f8e0203 */
[----:B--2---:R-:W-:-:S13]  /*0070*/  ISETP.GE.U32.AND P0, PT, R20, UR5, PT ;  /* 0x0000000514007c0c */ /* 0x004fda000bf06070 */
[----:B------:R-:W-:Y:S05]  /*0080*/  @P0 EXIT ;  /* 0x000000000000094d */ /* 0x000fea0003800000 */
[----:B------:R-:W0:Y:S01]  /*0090*/  LDC R4, c[0x0][0x388] ;  /* 0x0000e200ff047b82 */ /* 0x000e220000000800 */
[----:B------:R-:W1:Y:S01]  /*00a0*/  LDCU.64 UR6, c[0x0][0x358] ;  /* 0x00006b00ff0677ac */ /* 0x000e620008000a00 */
[----:B------:R-:W-:Y:S01]  /*00b0*/  VIADD R5, R1, 0x40 ;  /* 0x0000004001057836 */ /* 0x000fe20000000000 */
[----:B0-----:R-:W-:-:S13]  /*00c0*/  ISETP.NE.AND P0, PT, R4, RZ, PT ;  /* 0x000000ff0400720c */ /* 0x001fda0003f05270 */
[----:B-1----:R-:W-:Y:S05]  /*00d0*/  @!P0 BRA `(.L_x_27) ;  /* 0x0000000400d48947 */ /* 0x002fea0003800000 */
[----:B------:R-:W-:Y:S01]  /*00e0*/  IMAD.MOV.U32 R3, RZ, RZ, -0x1 ;  /* 0xffffffffff037424 */ /* 0x000fe200078e00ff */
[----:B------:R-:W-:-:S04]  /*00f0*/  ISETP.GE.U32.AND P0, PT, R4, 0x4, PT ;  /* 0x000000040400780c */ /* 0x000fc80003f06070 */
[----:B------:R-:W-:-:S05]  /*0100*/  VIADDMNMX.U32 R0, R4, R3, 0x3ff, PT ;  /* 0x000003ff04007446 */ /* 0x000fca0003800003 */
[----:B------:R-:W-:Y:S02]  /*0110*/  VIADD R2, R0, 0x1 ;  /* 0x0000000100027836 */ /* 0x000fe40000000000 */
[----:B------:R-:W-:-:S03]  /*0120*/  IMAD.MOV.U32 R0, RZ, RZ, RZ ;  /* 0x000000ffff007224 */ /* 0x000fc600078e00ff */
[----:B------:R-:W-:Y:S01]  /*0130*/  LOP3.LUT R6, R2, 0x3, RZ, 0xc0, !PT ;  /* 0x0000000302067812 */ /* 0x000fe200078ec0ff */
[----:B------:R-:W-:Y:S06]  /*0140*/  @!P0 BRA `(.L_x_28) ;  /* 0x00000004007c8947 */ /* 0x000fec0003800000 */
[----:B------:R-:W0:Y:S01]  /*0150*/  LDCU.64 UR4, c[0x0][0x380] ;  /* 0x00007000ff0477ac */ /* 0x000e220008000a00 */
[----:B------:R-:W-:Y:S01]  /*0160*/  LOP3.LUT R0, R2, 0x7fc, RZ, 0xc0, !PT ;  /* 0x000007fc02007812 */ /* 0x000fe200078ec0ff */
[----:B------:R-:W-:-:S04]  /*0170*/  IMAD.MOV.U32 R7, RZ, RZ, R5 ;  /* 0x000000ffff077224 */ /* 0x000fc800078e0005 */
[----:B------:R-:W-:-:S05]  /*0180*/  IMAD.MOV R8, RZ, RZ, -R0 ;  /* 0x000000ffff087224 */ /* 0x000fca00078e0a00 */
[----:B------:R-:W-:Y:S01]  /*0190*/  ISETP.GE.AND P0, PT, R8, RZ, PT ;  /* 0x000000ff0800720c */ /* 0x000fe20003f06270 */
[----:B0-----:R-:W-:-:S04]  /*01a0*/  UIADD3 UR4, UP0, UPT, UR4, 0x1, URZ ;  /* 0x0000000104047890 */ /* 0x001fc8000ff1e0ff */
[----:B------:R-:W-:Y:S02]  /*01b0*/  UIADD3.X UR5, UPT, UPT, URZ, UR5, URZ, UP0, !UPT ;  /* 0x00000005ff057290 */ /* 0x000fe400087fe4ff */
[----:B------:R-:W-:-:S04]  /*01c0*/  IMAD.U32 R2, RZ, RZ, UR4 ;  /* 0x00000004ff027e24 */ /* 0x000fc8000f8e00ff */
[----:B------:R-:W-:Y:S02]  /*01d0*/  IMAD.U32 R3, RZ, RZ, UR5 ;  /* 0x00000005ff037e24 */ /* 0x000fe4000f8e00ff */
[----:B------:R-:W-:Y:S05]  /*01e0*/  @P0 BRA `(.L_x_29) ;  /* 0x0000000400140947 */ /* 0x000fea0003800000 */
[----:B------:R-:W-:Y:S01]  /*01f0*/  IMAD.MOV R9, RZ, RZ, -R8 ;  /* 0x000000ffff097224 */ /* 0x000fe200078e0a08 */
[----:B------:R-:W-:-:S04]  /*0200*/  PLOP3.LUT P0, PT, PT, PT, PT, 0x80, 0x8 ;  /* 0x000000000008781c */ /* 0x000fc80003f0f070 */
[----:B------:R-:W-:-:S13]  /*0210*/  ISETP.GT.AND P1, PT, R9, 0xc, PT ;  /* 0x0000000c0900780c */ /* 0x000fda0003f24270 */
[----:B------:R-:W-:Y:S05]  /*0220*/  @!P1 BRA `(.L_x_30) ;  /* 0x00000000009c9947 */ /* 0x000fea0003800000 */
[----:B------:R-:W-:-:S13]  /*0230*/  PLOP3.LUT P0, PT, PT, PT, PT, 0x8, 0x80 ;  /* 0x000000000080781c */ /* 0x000fda0003f0e170 */
.L_x_31:
[----:B------:R-:W2:Y:S04]  /*0240*/  LDG.E.U8 R17, desc[UR6][R2.64+0x2] ;  /* 0x0000020602117981 */ /* 0x000ea8000c1e1100 */
[----:B------:R-:W2:Y:S04]  /*0250*/  LDG.E.U8 R18, desc[UR6][R2.64+0x1] ;  /* 0x0000010602127981 */ /* 0x000ea8000c1e1100 */
[----:B------:R-:W3:Y:S04]  /*0260*/  LDG.E.U8 R19, desc[UR6][R2.64] ;  /* 0x0000000602137981 */ /* 0x000ee8000c1e1100 */
[----:B------:R-:W3:Y:S04]  /*0270*/  LDG.E.U8 R22, desc[UR6][R2.64+-0x1] ;  /* 0xffffff0602167981 */ /* 0x000ee8000c1e1100 */
[----:B------:R-:W4:Y:S04]  /*0280*/  LDG.E.U8 R21, desc[UR6][R2.64+0x6] ;  /* 0x0000060602157981 */ /* 0x000f28000c1e1100 */
[----:B------:R-:W4:Y:S04]  /*0290*/  LDG.E.U8 R24, desc[UR6][R2.64+0x5] ;  /* 0x0000050602187981 */ /* 0x000f28000c1e1100 */
[----:B------:R-:W5:Y:S04]  /*02a0*/  LDG.E.U8 R23, desc[UR6][R2.64+0x4] ;  /* 0x0000040602177981 */ /* 0x000f68000c1e1100 */
        /* <DEDUP_REMOVED lines=8> */
[----:B------:R0:W5:Y:S01]  /*0330*/  LDG.E.U8 R12, desc[UR6][R2.64+0xb] ;  /* 0x00000b06020c7981 */ /* 0x000162000c1e1100 */
[----:B------:R-:W-:-:S05]  /*0340*/  VIADD R8, R8, 0x10 ;  /* 0x0000001008087836 */ /* 0x000fca0000000000 */
[----:B------:R-:W-:Y:S02]  /*0350*/  ISETP.GE.AND P1, PT, R8, -0xc, PT ;  /* 0xfffffff40800780c */ /* 0x000fe40003f26270 */
[----:B0-----:R-:W-:-:S05]  /*0360*/  IADD3 R2, P2, PT, R2, 0x10, RZ ;  /* 0x0000001002027810 */ /* 0x001fca0007f5e0ff */
[----:B------:R-:W-:Y:S01]  /*0370*/  IMAD.X R3, RZ, RZ, R3, P2 ;  /* 0x000000ffff037224 */ /* 0x000fe200010e0603 */
[----:B--2---:R-:W-:Y:S02]  /*0380*/  PRMT R17, R18, 0x3340, R17 ;  /* 0x0000334012117816 */ /* 0x004fe40000000011 */
[----:B---3--:R-:W-:-:S04]  /*0390*/  PRMT R18, R22, 0x3340, R19 ;  /* 0x0000334016127816 */ /* 0x008fc80000000013 */
[----:B------:R-:W-:Y:S02]  /*03a0*/  PRMT R18, R18, 0x5410, R17 ;  /* 0x0000541012127816 */ /* 0x000fe40000000011 */
[----:B----4-:R-:W-:-:S03]  /*03b0*/  PRMT R21, R24, 0x3340, R21 ;  /* 0x0000334018157816 */ /* 0x010fc60000000015 */
[----:B------:R-:W-:Y:S01]  /*03c0*/  STL [R7], R18 ;  /* 0x0000001207007387 */ /* 0x000fe20000100800 */
[----:B-----5:R-:W-:-:S04]  /*03d0*/  PRMT R26, R26, 0x3340, R23 ;  /* 0x000033401a1a7816 */ /* 0x020fc80000000017 */
[----:B------:R-:W-:Y:S02]  /*03e0*/  PRMT R26, R26, 0x5410, R21 ;  /* 0x000054101a1a7816 */ /* 0x000fe40000000015 */
[----:B------:R-:W-:-:S03]  /*03f0*/  PRMT R15, R15, 0x3340, R16 ;  /* 0x000033400f0f7816 */ /* 0x000fc60000000010 */
[----:B------:R-:W-:Y:S01]  /*0400*/  STL [R7+0x4], R26 ;  /* 0x0000041a07007387 */ /* 0x000fe20000100800 */
[----:B------:R-:W-:-:S04]  /*0410*/  PRMT R10, R13, 0x3340, R10 ;  /* 0x000033400d0a7816 */ /* 0x000fc8000000000a */
[----:B------:R-:W-:Y:S02]  /*0420*/  PRMT R10, R10, 0x5410, R15 ;  /* 0x000054100a0a7816 */ /* 0x000fe4000000000f */
[----:B------:R-:W-:-:S03]  /*0430*/  PRMT R11, R14, 0x3340, R11 ;  /* 0x000033400e0b7816 */ /* 0x000fc6000000000b */
[----:B------:R-:W-:Y:S01]  /*0440*/  STL [R7+0x8], R10 ;  /* 0x0000080a07007387 */ /* 0x000fe20000100800 */
[----:B------:R-:W-:-:S04]  /*0450*/  PRMT R12, R12, 0x3340, R9 ;  /* 0x000033400c0c7816 */ /* 0x000fc80000000009 */
[----:B------:R-:W-:-:S05]  /*0460*/  PRMT R12, R12, 0x5410, R11 ;  /* 0x000054100c0c7816 */ /* 0x000fca000000000b */
[----:B------:R0:W-:Y:S02]  /*0470*/  STL [R7+0xc], R12 ;  /* 0x00000c0c07007387 */ /* 0x0001e40000100800 */
[----:B0-----:R-:W-:Y:S01]  /*0480*/  VIADD R7, R7, 0x10 ;  /* 0x0000001007077836 */ /* 0x001fe20000000000 */
[----:B------:R-:W-:Y:S06]  /*0490*/  @!P1 BRA `(.L_x_31) ;  /* 0xfffffffc00689947 */ /* 0x000fec000383ffff */
.L_x_30:
[----:B------:R-:W-:-:S05]  /*04a0*/  IMAD.MOV R9, RZ, RZ, -R8 ;  /* 0x000000ffff097224 */ /* 0x000fca00078e0a08 */
[----:B------:R-:W-:-:S13]  /*04b0*/  ISETP.GT.AND P1, PT, R9, 0x4, PT ;  /* 0x000000040900780c */ /* 0x000fda0003f24270 */
[----:B------:R-:W-:Y:S05]  /*04c0*/  @!P1 BRA `(.L_x_32) ;  /* 0x0000000000549947 */ /* 0x000fea0003800000 */
[----:B------:R-:W2:Y:S04]  /*04d0*/  LDG.E.U8 R9, desc[UR6][R2.64+0x2] ;  /* 0x0000020602097981 */ /* 0x000ea8000c1e1100 */
[----:B------:R-:W2:Y:S04]  /*04e0*/  LDG.E.U8 R10, desc[UR6][R2.64+0x1] ;  /* 0x00000106020a7981 */ /* 0x000ea8000c1e1100 */
[----:B------:R-:W3:Y:S04]  /*04f0*/  LDG.E.U8 R11, desc[UR6][R2.64] ;  /* 0x00000006020b7981 */ /* 0x000ee8000c1e1100 */
[----:B------:R-:W3:Y:S04]  /*0500*/  LDG.E.U8 R12, desc[UR6][R2.64+-0x1] ;  /* 0xffffff06020c7981 */ /* 0x000ee8000c1e1100 */
[----:B------:R-:W4:Y:S04]  /*0510*/  LDG.E.U8 R13, desc[UR6][R2.64+0x6] ;  /* 0x00000606020d7981 */ /* 0x000f28000c1e1100 */
[----:B------:R-:W4:Y:S04]  /*0520*/  LDG.E.U8 R14, desc[UR6][R2.64+0x5] ;  /* 0x00000506020e7981 */ /* 0x000f28000c1e1100 */
[----:B------:R-:W5:Y:S04]  /*0530*/  LDG.E.U8 R15, desc[UR6][R2.64+0x4] ;  /* 0x00000406020f7981 */ /* 0x000f68000c1e1100 */
[----:B------:R0:W5:Y:S01]  /*0540*/  LDG.E.U8 R16, desc[UR6][R2.64+0x3] ;  /* 0x0000030602107981 */ /* 0x000162000c1e1100 */
[----:B------:R-:W-:Y:S01]  /*0550*/  PLOP3.LUT P0, PT, PT, PT, PT, 0x8, 0x80 ;  /* 0x000000000080781c */ /* 0x000fe20003f0e170 */
[----:B------:R-:W-:Y:S01]  /*0560*/  VIADD R8, R8, 0x8 ;  /* 0x0000000808087836 */ /* 0x000fe20000000000 */
        /* <DEDUP_REMOVED lines=8> */
[----:B------:R-:W-:-:S05]  /*05f0*/  PRMT R16, R16, 0x5410, R13 ;  /* 0x0000541010107816 */ /* 0x000fca000000000d */
[----:B------:R0:W-:Y:S02]  /*0600*/  STL [R7+0x4], R16 ;  /* 0x0000041007007387 */ /* 0x0001e40000100800 */
[----:B0-----:R-:W-:-:S07]  /*0610*/  VIADD R7, R7, 0x8 ;  /* 0x0000000807077836 */ /* 0x001fce0000000000 */
.L_x_32:
[----:B------:R-:W-:-:S13]  /*0620*/  ISETP.NE.OR P0, PT, R8, RZ, P0 ;  /* 0x000000ff0800720c */ /* 0x000fda0000705670 */
[----:B------:R-:W-:Y:S05]  /*0630*/  @!P0 BRA `(.L_x_28) ;  /* 0x0000000000408947 */ /* 0x000fea0003800000 */
.L_x_29:
[----:B------:R-:W2:Y:S04]  /*0640*/  LDG.E.U8 R9, desc[UR6][R2.64+0x2] ;  /* 0x0000020602097981 */ /* 0x000ea8000c1e1100 */
[----:B------:R-:W2:Y:S04]  /*0650*/  LDG.E.U8 R10, desc[UR6][R2.64+0x1] ;  /* 0x00000106020a7981 */ /* 0x000ea8000c1e1100 */
[----:B------:R-:W3:Y:S04]  /*0660*/  LDG.E.U8 R11, desc[UR6][R2.64] ;  /* 0x00000006020b7981 */ /* 0x000ee8000c1e1100 */
[----:B------:R-:W3:Y:S01]  /*0670*/  LDG.E.U8 R12, desc[UR6][R2.64+-0x1] ;  /* 0xffffff06020c7981 */ /* 0x000ee2000c1e1100 */
[----:B------:R-:W-:-:S05]  /*0680*/  VIADD R8, R8, 0x4 ;  /* 0x0000000408087836 */ /* 0x000fca0000000000 */
[----:B------:R-:W-:Y:S02]  /*0690*/  ISETP.NE.AND P0, PT, R8, RZ, PT ;  /* 0x000000ff0800720c */ /* 0x000fe40003f05270 */
[----:B--2---:R-:W-:Y:S02]  /*06a0*/  PRMT R9, R10, 0x3340, R9 ;  /* 0x000033400a097816 */ /* 0x004fe40000000009 */
[----:B---3--:R-:W-:-:S04]  /*06b0*/  PRMT R12, R12, 0x3340, R11 ;  /* 0x000033400c0c7816 */ /* 0x008fc8000000000b */
[----:B------:R-:W-:Y:S02]  /*06c0*/  PRMT R12, R12, 0x5410, R9 ;  /* 0x000054100c0c7816 */ /* 0x000fe40000000009 */
[----:B------:R-:W-:-:S03]  /*06d0*/  IADD3 R9, P1, PT, R2, 0x4, RZ ;  /* 0x0000000402097810 */ /* 0x000fc60007f3e0ff */
[----:B------:R0:W-:Y:S02]  /*06e0*/  STL [R7], R12 ;  /* 0x0000000c07007387 */ /* 0x0001e40000100800 */
[----:B------:R-:W-:Y:S02]  /*06f0*/  IMAD.X R10, RZ, RZ, R3, P1 ;  /* 0x000000ffff0a7224 */ /* 0x000fe400008e0603 */
[----:B------:R-:W-:Y:S02]  /*0700*/  IMAD.MOV.U32 R2, RZ, RZ, R9 ;  /* 0x000000ffff027224 */ /* 0x000fe400078e0009 */
[----:B------:R-:W-:Y:S02]  /*0710*/  IMAD.MOV.U32 R3, RZ, RZ, R10 ;  /* 0x000000ffff037224 */ /* 0x000fe400078e000a */
[----:B0-----:R-:W-:Y:S01]  /*0720*/  VIADD R7, R7, 0x4 ;  /* 0x0000000407077836 */ /* 0x001fe20000000000 */
[----:B------:R-:W-:Y:S06]  /*0730*/  @P0 BRA `(.L_x_29) ;  /* 0xfffffffc00c00947 */ /* 0x000fec000383ffff */
.L_x_28:
[----:B------:R-:W-:-:S13]  /*0740*/  ISETP.NE.AND P0, PT, R6, RZ, PT ;  /* 0x000000ff0600720c */ /* 0x000fda0003f05270 */
[----:B------:R-:W-:Y:S05]  /*0750*/  @!P0 BRA `(.L_x_27) ;  /* 0x0000000000348947 */ /* 0x000fea0003800000 */
[----:B------:R-:W0:Y:S01]  /*0760*/  LDCU.64 UR4, c[0x0][0x380] ;  /* 0x00007000ff0477ac */ /* 0x000e220008000a00 */
[----:B------:R-:W-:Y:S02]  /*0770*/  IMAD.MOV R6, RZ, RZ, -R6 ;  /* 0x000000ffff067224 */ /* 0x000fe400078e0a06 */
[C---:B------:R-:W-:Y:S01]  /*0780*/  IMAD.IADD R7, R0.reuse, 0x1, R5 ;  /* 0x0000000100077824 */ /* 0x040fe200078e0205 */
[----:B0-----:R-:W-:-:S05]  /*0790*/  IADD3 R2, P0, PT, R0, UR4, RZ ;  /* 0x0000000400027c10 */ /* 0x001fca000ff1e0ff */
[----:B------:R-:W-:-:S08]  /*07a0*/  IMAD.X R3, RZ, RZ, UR5, P0 ;  /* 0x00000005ff037e24 */ /* 0x000fd000080e06ff */
.L_x_33:
[----:B------:R0:W2:Y:S01]  /*07b0*/  LDG.E.U8 R0, desc[UR6][R2.64] ;  /* 0x0000000602007981 */ /* 0x0000a2000c1e1100 */
[----:B------:R-:W-:-:S05]  /*07c0*/  VIADD R6, R6, 0x1 ;  /* 0x0000000106067836 */ /* 0x000fca0000000000 */
[----:B------:R-:W-:Y:S02]  /*07d0*/  ISETP.NE.AND P0, PT, R6, RZ, PT ;  /* 0x000000ff0600720c */ /* 0x000fe40003f05270 */
[----:B0-----:R-:W-:-:S05]  /*07e0*/  IADD3 R2, P1, PT, R2, 0x1, RZ ;  /* 0x0000000102027810 */ /* 0x001fca0007f3e0ff */
[----:B------:R-:W-:Y:S01]  /*07f0*/  IMAD.X R3, RZ, RZ, R3, P1 ;  /* 0x000000ffff037224 */ /* 0x000fe200008e0603 */
[----:B--2---:R0:W-:Y:S02]  /*0800*/  STL.U8 [R7], R0 ;  /* 0x0000000007007387 */ /* 0x0041e40000100000 */
[----:B0-----:R-:W-:-:S03]  /*0810*/  VIADD R7, R7, 0x1 ;  /* 0x0000000107077836 */ /* 0x001fc60000000000 */
[----:B------:R-:W-:Y:S05]  /*0820*/  @P0 BRA `(.L_x_33) ;  /* 0xfffffffc00e00947 */ /* 0x000fea000383ffff */
.L_x_27:
[----:B------:R-:W0:Y:S01]  /*0830*/  LDC R7, c[0x0][0x398] ;  /* 0x0000e600ff077b82 */ /* 0x000e220000000800 */
[----:B------:R-:W-:-:S04]  /*0840*/  ISETP.GT.U32.AND P0, PT, R4, 0x3ff, PT ;  /* 0x000003ff0400780c */ /* 0x000fc80003f04070 */
[----:B0-----:R-:W-:Y:S01]  /*0850*/  ISETP.EQ.OR P0, PT, R7, RZ, P0 ;  /* 0x000000ff0700720c */ /* 0x001fe20000702670 */
[----:B------:R-:W-:-:S12]  /*0860*/  IMAD.IADD R0, R4, 0x1, R7 ;  /* 0x0000000104007824 */ /* 0x000fd800078e0207 */
[----:B------:R-:W-:Y:S05]  /*0870*/  @P0 BRA `(.L_x_34) ;  /* 0x0000000400dc0947 */ /* 0x000fea0003800000 */
[----:B------:R-:W-:Y:S01]  /*0880*/  IADD3 R2, PT, PT, -R4, 0x3ff, RZ ;  /* 0x000003ff04027810 */ /* 0x000fe20007ffe1ff */
[----:B------:R-:W-:-:S03]  /*0890*/  IMAD.MOV.U32 R8, RZ, RZ, RZ ;  /* 0x000000ffff087224 */ /* 0x000fc600078e00ff */
[----:B------:R-:W-:Y:S01]  /*08a0*/  VIADDMNMX.U32 R2, R7, 0xffffffff, R2, PT ;  /* 0xffffffff07027846 */ /* 0x000fe20003800002 */
[----:B------:R-:W-:-:S03]  /*08b0*/  IMAD R7, R20, R7, RZ ;  /* 0x0000000714077224 */ /* 0x000fc600078e02ff */
[C---:B------:R-:W-:Y:S01]  /*08c0*/  ISETP.GE.U32.AND P0, PT, R2.reuse, 0x3, PT ;  /* 0x000000030200780c */ /* 0x040fe20003f06070 */
[----:B------:R-:W-:-:S05]  /*08d0*/  VIADD R2, R2, 0x1 ;  /* 0x0000000102027836 */ /* 0x000fca0000000000 */
[----:B------:R-:W-:-:S07]  /*08e0*/  LOP3.LUT R6, R2, 0x3, RZ, 0xc0, !PT ;  /* 0x0000000302067812 */ /* 0x000fce00078ec0ff */
[----:B------:R-:W-:Y:S05]  /*08f0*/  @!P0 BRA `(.L_x_35) ;  /* 0x0000000400748947 */ /* 0x000fea0003800000 */
[----:B------:R-:W0:Y:S01]  /*0900*/  LDCU.64 UR4, c[0x0][0x390] ;  /* 0x00007200ff0477ac */ /* 0x000e220008000a00 */
[----:B------:R-:W-:Y:S02]  /*0910*/  LOP3.LUT R8, R2, 0x7fc, RZ, 0xc0, !PT ;  /* 0x000007fc02087812 */ /* 0x000fe400078ec0ff */
[----:B------:R-:W-:-:S03]  /*0920*/  IADD3 R9, PT, PT, R4, 0x3, R5 ;  /* 0x0000000304097810 */ /* 0x000fc60007ffe005 */
[----:B------:R-:W-:-:S05]  /*0930*/  IMAD.MOV R10, RZ, RZ, -R8 ;  /* 0x000000ffff0a7224 */ /* 0x000fca00078e0a08 */
[----:B------:R-:W-:Y:S02]  /*0940*/  ISETP.GE.AND P0, PT, R10, RZ, PT ;  /* 0x000000ff0a00720c */ /* 0x000fe40003f06270 */
[----:B0-----:R-:W-:-:S05]  /*0950*/  IADD3.X R2, P1, PT, R7, UR4, RZ, PT, !PT ;  /* 0x0000000407027c10 */ /* 0x001fca000bf3e4ff */
[----:B------:R-:W-:-:S06]  /*0960*/  IMAD.X R3, RZ, RZ, UR5, P1 ;  /* 0x00000005ff037e24 */ /* 0x000fcc00088e06ff */
[----:B------:R-:W-:Y:S05]  /*0970*/  @P0 BRA `(.L_x_36) ;  /* 0x0000000400140947 */ /* 0x000fea0003800000 */
[----:B------:R-:W-:Y:S01]  /*0980*/  IMAD.MOV R11, RZ, RZ, -R10 ;  /* 0x000000ffff0b7224 */ /* 0x000fe200078e0a0a */
[----:B------:R-:W-:-:S04]  /*0990*/  PLOP3.LUT P0, PT, PT, PT, PT, 0x80, 0x8 ;  /* 0x000000000008781c */ /* 0x000fc80003f0f070 */
[----:B------:R-:W-:-:S13]  /*09a0*/  ISETP.GT.AND P1, PT, R11, 0xc, PT ;  /* 0x0000000c0b00780c */ /* 0x000fda0003f24270 */
[----:B------:R-:W-:Y:S05]  /*09b0*/  @!P1 BRA `(.L_x_37) ;  /* 0x00000000009c9947 */ /* 0x000fea0003800000 */
[----:B------:R-:W-:-:S13]  /*09c0*/  PLOP3.LUT P0, PT, PT, PT, PT, 0x8, 0x80 ;  /* 0x000000000080781c */ /* 0x000fda0003f0e170 */
.L_x_38:
[----:B------:R-:W2:Y:S04]  /*09d0*/  LDG.E.U8 R12, desc[UR6][R2.64+-0x1] ;  /* 0xffffff06020c7981 */ /* 0x000ea8000c1e1100 */
[----:B------:R-:W3:Y:S04]  /*09e0*/  LDG.E.U8 R14, desc[UR6][R2.64] ;  /* 0x00000006020e7981 */ /* 0x000ee8000c1e1100 */
        /* <DEDUP_REMOVED lines=12> */
[----:B--2---:R0:W-:Y:S04]  /*0ab0*/  STL.U8 [R9+-0x3], R12 ;  /* 0xfffffd0c09007387 */ /* 0x0041e80000100000 */
[----:B---3--:R1:W-:Y:S04]  /*0ac0*/  STL.U8 [R9+-0x2], R14 ;  /* 0xfffffe0e09007387 */ /* 0x0083e80000100000 */
[----:B0-----:R-:W2:Y:S04]  /*0ad0*/  LDG.E.U8 R12, desc[UR6][R2.64+0xb] ;  /* 0x00000b06020c7981 */ /* 0x001ea8000c1e1100 */
[----:B-1----:R0:W3:Y:S01]  /*0ae0*/  LDG.E.U8 R14, desc[UR6][R2.64+0xc] ;  /* 0x00000c06020e7981 */ /* 0x0020e2000c1e1100 */
[----:B------:R-:W-:-:S05]  /*0af0*/  VIADD R10, R10, 0x10 ;  /* 0x000000100a0a7836 */ /* 0x000fca0000000000 */
[----:B------:R-:W-:Y:S01]  /*0b00*/  ISETP.GE.AND P1, PT, R10, -0xc, PT ;  /* 0xfffffff40a00780c */ /* 0x000fe20003f26270 */
[----:B----4-:R-:W-:Y:S01]  /*0b10*/  STL.U8 [R9+-0x1], R16 ;  /* 0xffffff1009007387 */ /* 0x010fe20000100000 */
[----:B0-----:R-:W-:-:S03]  /*0b20*/  IADD3 R2, P2, PT, R2, 0x10, RZ ;  /* 0x0000001002027810 */ /* 0x001fc60007f5e0ff */
[----:B-----5:R-:W-:Y:S04]  /*0b30*/  STL.U8 [R9], R18 ;  /* 0x0000001209007387 */ /* 0x020fe80000100000 */
[----:B------:R-:W-:Y:S01]  /*0b40*/  STL.U8 [R9+0x1], R22 ;  /* 0x0000011609007387 */ /* 0x000fe20000100000 */
[----:B------:R-:W-:-:S03]  /*0b50*/  IMAD.X R3, RZ, RZ, R3, P2 ;  /* 0x000000ffff037224 */ /* 0x000fc600010e0603 */
[----:B------:R-:W-:Y:S04]  /*0b60*/  STL.U8 [R9+0x2], R24 ;  /* 0x0000021809007387 */ /* 0x000fe80000100000 */
        /* <DEDUP_REMOVED lines=8> */
[----:B--2---:R-:W-:Y:S04]  /*0bf0*/  STL.U8 [R9+0x9], R12 ;  /* 0x0000090c09007387 */ /* 0x004fe80000100000 */
[----:B---3--:R0:W-:Y:S02]  /*0c00*/  STL.U8 [R9+0xa], R14 ;  /* 0x00000a0e09007387 */ /* 0x0081e40000100000 */
[----:B0-----:R-:W-:Y:S01]  /*0c10*/  VIADD R9, R9, 0x10 ;  /* 0x0000001009097836 */ /* 0x001fe20000000000 */
[----:B------:R-:W-:Y:S06]  /*0c20*/  @!P1 BRA `(.L_x_38) ;  /* 0xfffffffc00689947 */ /* 0x000fec000383ffff */
.L_x_37:
[----:B------:R-:W-:-:S05]  /*0c30*/  IMAD.MOV R11, RZ, RZ, -R10 ;  /* 0x000000ffff0b7224 */ /* 0x000fca00078e0a0a */
[----:B------:R-:W-:-:S13]  /*0c40*/  ISETP.GT.AND P1, PT, R11, 0x4, PT ;  /* 0x000000040b00780c */ /* 0x000fda0003f24270 */
[----:B------:R-:W-:Y:S05]  /*0c50*/  @!P1 BRA `(.L_x_39) ;  /* 0x0000000000549947 */ /* 0x000fea0003800000 */
[----:B------:R-:W2:Y:S04]  /*0c60*/  LDG.E.U8 R12, desc[UR6][R2.64+-0x1] ;  /* 0xffffff06020c7981 */ /* 0x000ea8000c1e1100 */
[----:B------:R-:W3:Y:S04]  /*0c70*/  LDG.E.U8 R14, desc[UR6][R2.64] ;  /* 0x00000006020e7981 */ /* 0x000ee8000c1e1100 */
[----:B------:R-:W4:Y:S04]  /*0c80*/  LDG.E.U8 R16, desc[UR6][R2.64+0x1] ;  /* 0x0000010602107981 */ /* 0x000f28000c1e1100 */
[----:B------:R-:W5:Y:S04]  /*0c90*/  LDG.E.U8 R18, desc[UR6][R2.64+0x2] ;  /* 0x0000020602127981 */ /* 0x000f68000c1e1100 */
[----:B------:R-:W5:Y:S04]  /*0ca0*/  LDG.E.U8 R22, desc[UR6][R2.64+0x3] ;  /* 0x0000030602167981 */ /* 0x000f68000c1e1100 */
[----:B------:R-:W5:Y:S04]  /*0cb0*/  LDG.E.U8 R24, desc[UR6][R2.64+0x4] ;  /* 0x0000040602187981 */ /* 0x000f68000c1e1100 */
[----:B------:R-:W5:Y:S04]  /*0cc0*/  LDG.E.U8 R26, desc[UR6][R2.64+0x5] ;  /* 0x00000506021a7981 */ /* 0x000f68000c1e1100 */
[----:B------:R0:W5:Y:S01]  /*0cd0*/  LDG.E.U8 R28, desc[UR6][R2.64+0x6] ;  /* 0x00000606021c7981 */ /* 0x000162000c1e1100 */
[----:B------:R-:W-:Y:S01]  /*0ce0*/  PLOP3.LUT P0, PT, PT, PT, PT, 0x8, 0x80 ;  /* 0x000000000080781c */ /* 0x000fe20003f0e170 */
[----:B------:R-:W-:Y:S01]  /*0cf0*/  VIADD R10, R10, 0x8 ;  /* 0x000000080a0a7836 */ /* 0x000fe20000000000 */
[----:B0-----:R-:W-:-:S05]  /*0d00*/  IADD3 R2, P1, PT, R2, 0x8, RZ ;  /* 0x0000000802027810 */ /* 0x001fca0007f3e0ff */
[----:B------:R-:W-:Y:S01]  /*0d10*/  IMAD.X R3, RZ, RZ, R3, P1 ;  /* 0x000000ffff037224 */ /* 0x000fe200008e0603 */
[----:B--2---:R-:W-:Y:S04]  /*0d20*/  STL.U8 [R9+-0x3], R12 ;  /* 0xfffffd0c09007387 */ /* 0x004fe80000100000 */
[----:B---3--:R-:W-:Y:S04]  /*0d30*/  STL.U8 [R9+-0x2], R14 ;  /* 0xfffffe0e09007387 */ /* 0x008fe80000100000 */
[----:B----4-:R-:W-:Y:S04]  /*0d40*/  STL.U8 [R9+-0x1], R16 ;  /* 0xffffff1009007387 */ /* 0x010fe80000100000 */
[----:B-----5:R-:W-:Y:S04]  /*0d50*/  STL.U8 [R9], R18 ;  /* 0x0000001209007387 */ /* 0x020fe80000100000 */
[----:B------:R-:W-:Y:S04]  /*0d60*/  STL.U8 [R9+0x1], R22 ;  /* 0x0000011609007387 */ /* 0x000fe80000100000 */
[----:B------:R-:W-:Y:S04]  /*0d70*/  STL.U8 [R9+0x2], R24 ;  /* 0x0000021809007387 */ /* 0x000fe80000100000 */
[----:B------:R-:W-:Y:S04]  /*0d80*/  STL.U8 [R9+0x3], R26 ;  /* 0x0000031a09007387 */ /* 0x000fe80000100000 */
[----:B------:R0:W-:Y:S02]  /*0d90*/  STL.U8 [R9+0x4], R28 ;  /* 0x0000041c09007387 */ /* 0x0001e40000100000 */
[----:B0-----:R-:W-:-:S07]  /*0da0*/  VIADD R9, R9, 0x8 ;  /* 0x0000000809097836 */ /* 0x001fce0000000000 */
.L_x_39:
[----:B------:R-:W-:-:S13]  /*0db0*/  ISETP.NE.OR P0, PT, R10, RZ, P0 ;  /* 0x000000ff0a00720c */ /* 0x000fda0000705670 */
[----:B------:R-:W-:Y:S05]  /*0dc0*/  @!P0 BRA `(.L_x_35) ;  /* 0x0000000000408947 */ /* 0x000fea0003800000 */
.L_x_36:
[----:B------:R-:W2:Y:S04]  /*0dd0*/  LDG.E.U8 R12, desc[UR6][R2.64+-0x1] ;  /* 0xffffff06020c7981 */ /* 0x000ea8000c1e1100 */
[----:B------:R-:W3:Y:S04]  /*0de0*/  LDG.E.U8 R14, desc[UR6][R2.64] ;  /* 0x00000006020e7981 */ /* 0x000ee8000c1e1100 */
[----:B------:R-:W4:Y:S04]  /*0df0*/  LDG.E.U8 R16, desc[UR6][R2.64+0x1] ;  /* 0x0000010602107981 */ /* 0x000f28000c1e1100 */
[----:B------:R0:W5:Y:S01]  /*0e00*/  LDG.E.U8 R18, desc[UR6][R2.64+0x2] ;  /* 0x0000020602127981 */ /* 0x000162000c1e1100 */
[----:B------:R-:W-:Y:S01]  /*0e10*/  VIADD R10, R10, 0x4 ;  /* 0x000000040a0a7836 */ /* 0x000fe20000000000 */
[----:B------:R-:W-:-:S04]  /*0e20*/  IADD3 R11, P1, PT, R2, 0x4, RZ ;  /* 0x00000004020b7810 */ /* 0x000fc80007f3e0ff */
[----:B------:R-:W-:Y:S01]  /*0e30*/  ISETP.NE.AND P0, PT, R10, RZ, PT ;  /* 0x000000ff0a00720c */ /* 0x000fe20003f05270 */
[----:B------:R-:W-:Y:S02]  /*0e40*/  IMAD.X R22, RZ, RZ, R3, P1 ;  /* 0x000000ffff167224 */ /* 0x000fe400008e0603 */
[----:B0-----:R-:W-:Y:S02]  /*0e50*/  IMAD.MOV.U32 R2, RZ, RZ, R11 ;  /* 0x000000ffff027224 */ /* 0x001fe400078e000b */
[----:B------:R-:W-:Y:S01]  /*0e60*/  IMAD.MOV.U32 R3, RZ, RZ, R22 ;  /* 0x000000ffff037224 */ /* 0x000fe200078e0016 */
[----:B--2---:R-:W-:Y:S04]  /*0e70*/  STL.U8 [R9+-0x3], R12 ;  /* 0xfffffd0c09007387 */ /* 0x004fe80000100000 */
[----:B---3--:R-:W-:Y:S04]  /*0e80*/  STL.U8 [R9+-0x2], R14 ;  /* 0xfffffe0e09007387 */ /* 0x008fe80000100000 */
[----:B----4-:R-:W-:Y:S04]  /*0e90*/  STL.U8 [R9+-0x1], R16 ;  /* 0xffffff1009007387 */ /* 0x010fe80000100000 */
[----:B-----5:R0:W-:Y:S02]  /*0ea0*/  STL.U8 [R9], R18 ;  /* 0x0000001209007387 */ /* 0x0201e40000100000 */
[----:B0-----:R-:W-:Y:S01]  /*0eb0*/  VIADD R9, R9, 0x4 ;  /* 0x0000000409097836 */ /* 0x001fe20000000000 */
[----:B------:R-:W-:Y:S06]  /*0ec0*/  @P0 BRA `(.L_x_36) ;  /* 0xfffffffc00c00947 */ /* 0x000fec000383ffff */
.L_x_35:
[----:B------:R-:W-:-:S13]  /*0ed0*/  ISETP.NE.AND P0, PT, R6, RZ, PT ;  /* 0x000000ff0600720c */ /* 0x000fda0003f05270 */
[----:B------:R-:W-:Y:S05]  /*0ee0*/  @!P0 BRA `(.L_x_34) ;  /* 0x0000000000408947 */ /* 0x000fea0003800000 */
[----:B------:R-:W0:Y:S01]  /*0ef0*/  LDCU.64 UR4, c[0x0][0x390] ;  /* 0x00007200ff0477ac */ /* 0x000e220008000a00 */
[----:B------:R-:W-:Y:S02]  /*0f00*/  IMAD.IADD R4, R8, 0x1, R4 ;  /* 0x0000000108047824 */ /* 0x000fe400078e0204 */
[----:B------:R-:W-:Y:S02]  /*0f10*/  IMAD.MOV R6, RZ, RZ, -R6 ;  /* 0x000000ffff067224 */ /* 0x000fe400078e0a06 */
[----:B------:R-:W-:Y:S01]  /*0f20*/  IMAD.IADD R5, R4, 0x1, R5 ;  /* 0x0000000104057824 */ /* 0x000fe200078e0205 */
[----:B0-----:R-:W-:-:S04]  /*0f30*/  IADD3 R7, P0, P1, R8, UR4, R7 ;  /* 0x0000000408077c10 */ /* 0x001fc8000f91e007 */
[----:B------:R-:W-:-:S09]  /*0f40*/  IADD3.X R4, PT, PT, RZ, UR5, RZ, P0, P1 ;  /* 0x00000005ff047c10 */ /* 0x000fd200087e24ff */
.L_x_40:
[----:B------:R-:W-:Y:S02]  /*0f50*/  IMAD.MOV.U32 R2, RZ, RZ, R7 ;  /* 0x000000ffff027224 */ /* 0x000fe400078e0007 */
[----:B------:R-:W-:-:S05]  /*0f60*/  IMAD.MOV.U32 R3, RZ, RZ, R4 ;  /* 0x000000ffff037224 */ /* 0x000fca00078e0004 */
[----:B------:R-:W2:Y:S01]  /*0f70*/  LDG.E.U8 R2, desc[UR6][R2.64] ;  /* 0x0000000602027981 */ /* 0x000ea2000c1e1100 */
[----:B------:R-:W-:Y:S01]  /*0f80*/  VIADD R6, R6, 0x1 ;  /* 0x0000000106067836 */ /* 0x000fe20000000000 */
[----:B------:R-:W-:-:S04]  /*0f90*/  IADD3 R7, P1, PT, R7, 0x1, RZ ;  /* 0x0000000107077810 */ /* 0x000fc80007f3e0ff */
[----:B------:R-:W-:Y:S01]  /*0fa0*/  ISETP.NE.AND P0, PT, R6, RZ, PT ;  /* 0x000000ff0600720c */ /* 0x000fe20003f05270 */
[----:B------:R-:W-:Y:S01]  /*0fb0*/  IMAD.X R4, RZ, RZ, R4, P1 ;  /* 0x000000ffff047224 */ /* 0x000fe200008e0604 */
[----:B--2---:R0:W-:Y:S02]  /*0fc0*/  STL.U8 [R5], R2 ;  /* 0x0000000205007387 */ /* 0x0041e40000100000 */
[----:B0-----:R-:W-:-:S09]  /*0fd0*/  VIADD R5, R5, 0x1 ;  /* 0x0000000105057836 */ /* 0x001fd20000000000 */
[----:B------:R-:W-:Y:S05]  /*0fe0*/  @P0 BRA `(.L_x_40) ;  /* 0xfffffffc00d80947 */ /* 0x000fea000383ffff */
.L_x_34:
[----:B------:R-:W0:Y:S01]  /*0ff0*/  LDCU.64 UR4, c[0x0][0x3a0] ;  /* 0x00007400ff0477ac */ /* 0x000e220008000a00 */
[----:B------:R-:W-:Y:S02]  /*1000*/  ISETP.GT.U32.AND P0, PT, R0, 0x40, PT ;  /* 0x000000400000780c */ /* 0x000fe40003f04070 */
[----:B0-----:R-:W-:-:S05]  /*1010*/  LEA R20, P1, R20, UR4, 0x5 ;  /* 0x0000000414147c11 */ /* 0x001fca000f8228ff */
[----:B------:R-:W-:-:S06]  /*1020*/  IMAD.X R21, RZ, RZ, UR5, P1 ;  /* 0x00000005ff157e24 */ /* 0x000fcc00088e06ff */
[----:B------:R-:W-:Y:S05]  /*1030*/  @P0 BRA `(.L_x_41) ;  /* 0x0000005400a00947 */ /* 0x000fea0003800000 */
[----:B------:R-:W2:Y:S04]  /*1040*/  LDL.128 R4, [R1+0x40] ;  /* 0x0000400001047983 */ /* 0x000ea80000100c00 */
[----:B------:R-:W3:Y:S04]  /*1050*/  LDL.128 R12, [R1+0x50] ;  /* 0x00005000010c7983 */ /* 0x000ee80000100c00 */
[----:B------:R-:W4:Y:S01]  /*1060*/  LDL.128 R8, [R1+0x60] ;  /* 0x0000600001087983 */ /* 0x000f220000100c00 */
[C---:B------:R-:W-:Y:S01]  /*1070*/  ISETP.GT.U32.AND P0, PT, R0.reuse, 0x1, PT ;  /* 0x000000010000780c */ /* 0x040fe20003f04070 */
[----:B------:R-:W0:Y:S01]  /*1080*/  LDCU.128 UR8, c[0x3][URZ] ;  /* 0x00c00000ff0877ac */ /* 0x000e220008000c00 */
[----:B------:R-:W-:-:S02]  /*1090*/  ISETP.GT.U32.AND P1, PT, R0, 0x2, PT ;  /* 0x000000020000780c */ /* 0x000fc40003f24070 */
[----:B------:R-:W-:Y:S02]  /*10a0*/  ISETP.NE.AND P2, PT, R0, RZ, PT ;  /* 0x000000ff0000720c */ /* 0x000fe40003f45270 */
[C---:B--2---:R-:W-:Y:S02]  /*10b0*/  PRMT R2, R4.reuse, 0x7772, RZ ;  /* 0x0000777204027816 */ /* 0x044fe400000000ff */
[----:B------:R-:W-:-:S03]  /*10c0*/  PRMT R3, R4, 0x7771, RZ ;  /* 0x0000777104037816 */ /* 0x000fc600000000ff */
[----:B------:R-:W-:Y:S01]  /*10d0*/  IMAD.U32 R16, R2, 0x10000, RZ ;  /* 0x0001000002107824 */ /* 0x000fe200078e00ff */
[----:B------:R-:W-:Y:S01]  /*10e0*/  PRMT R2, R4, 0x7770, RZ ;  /* 0x0000777004027816 */ /* 0x000fe200000000ff */
[----:B------:R-:W-:-:S03]  /*10f0*/  IMAD.SHL.U32 R3, R3, 0x100, RZ ;  /* 0x0000010003037824 */ /* 0x000fc600078e00ff */
[----:B------:R-:W-:Y:S02]  /*1100*/  LOP3.LUT R16, R16, 0xff0000, RZ, 0xc0, !PT ;  /* 0x00ff000010107812 */ /* 0x000fe400078ec0ff */
[----:B------:R-:W-:Y:S02]  /*1110*/  SEL R2, R2, RZ, P2 ;  /* 0x000000ff02027207 */ /* 0x000fe40001000000 */
[----:B------:R-:W-:Y:S02]  /*1120*/  SEL R3, R3, RZ, P0 ;  /* 0x000000ff03037207 */ /* 0x000fe40000000000 */
[----:B------:R-:W-:Y:S02]  /*1130*/  SEL R16, R16, RZ, P1 ;  /* 0x000000ff10107207 */ /* 0x000fe40000800000 */
[----:B------:R-:W-:Y:S02]  /*1140*/  ISETP.GT.U32.AND P0, PT, R0, 0x4, PT ;  /* 0x000000040000780c */ /* 0x000fe40003f04070 */
[----:B------:R-:W-:-:S02]  /*1150*/  LOP3.LUT R24, R16, R2, R3, 0xfe, !PT ;  /* 0x0000000210187212 */ /* 0x000fc400078efe03 */
[C---:B------:R-:W-:Y:S02]  /*1160*/  PRMT R2, R5.reuse, 0x7772, RZ ;  /* 0x0000777205027816 */ /* 0x040fe400000000ff */
[----:B------:R-:W-:Y:S02]  /*1170*/  PRMT R3, R5, 0x7771, RZ ;  /* 0x0000777105037816 */ /* 0x000fe400000000ff */
[----:B------:R-:W-:Y:S01]  /*1180*/  ISETP.GT.U32.AND P1, PT, R0, 0x5, PT ;  /* 0x000000050000780c */ /* 0x000fe20003f24070 */
[----:B------:R-:W-:Y:S01]  /*1190*/  IMAD.U32 R16, R2, 0x10000, RZ ;  /* 0x0001000002107824 */ /* 0x000fe200078e00ff */
[----:B------:R-:W-:Y:S01]  /*11a0*/  ISETP.GT.U32.AND P2, PT, R0, 0x6, PT ;  /* 0x000000060000780c */ /* 0x000fe20003f44070 */
[----:B------:R-:W-:Y:S01]  /*11b0*/  IMAD.SHL.U32 R3, R3, 0x100, RZ ;  /* 0x0000010003037824 */ /* 0x000fe200078e00ff */
[----:B------:R-:W-:Y:S02]  /*11c0*/  PRMT R2, R5, 0x7770, RZ ;  /* 0x0000777005027816 */ /* 0x000fe400000000ff */
[----:B------:R-:W-:-:S02]  /*11d0*/  LOP3.LUT R22, R16, 0xff0000, RZ, 0xc0, !PT ;  /* 0x00ff000010167812 */ /* 0x000fc400078ec0ff */
[----:B------:R-:W2:Y:S01]  /*11e0*/  LDL.128 R16, [R1+0x70] ;  /* 0x0000700001107983 */ /* 0x000ea20000100c00 */
[----:B------:R-:W-:Y:S02]  /*11f0*/  SEL R2, R2, RZ, P0 ;  /* 0x000000ff02027207 */ /* 0x000fe40000000000 */
[----:B------:R-:W-:Y:S02]  /*1200*/  SEL R3, R3, RZ, P1 ;  /* 0x000000ff03037207 */ /* 0x000fe40000800000 */
[----:B------:R-:W-:Y:S02]  /*1210*/  SEL R22, R22, RZ, P2 ;  /* 0x000000ff16167207 */ /* 0x000fe40001000000 */
[----:B------:R-:W-:Y:S02]  /*1220*/  ISETP.GT.U32.AND P0, PT, R0, 0x8, PT ;  /* 0x000000080000780c */ /* 0x000fe40003f04070 */
[----:B------:R-:W-:Y:S02]  /*1230*/  LOP3.LUT R2, R22, R2, R3, 0xfe, !PT ;  /* 0x0000000216027212 */ /* 0x000fe400078efe03 */
[----:B------:R-:W-:-:S02]  /*1240*/  PRMT R3, R6, 0x7772, RZ ;  /* 0x0000777206037816 */ /* 0x000fc400000000ff */
[----:B------:R-:W-:Y:S02]  /*1250*/  PRMT R22, R6, 0x7771, RZ ;  /* 0x0000777106167816 */ /* 0x000fe400000000ff */
[C---:B------:R-:W-:Y:S01]  /*1260*/  ISETP.GT.U32.AND P1, PT, R0.reuse, 0x9, PT ;  /* 0x000000090000780c */ /* 0x040fe20003f24070 */
[----:B------:R-:W-:Y:S01]  /*1270*/  IMAD.U32 R3, R3, 0x10000, RZ ;  /* 0x0001000003037824 */ /* 0x000fe200078e00ff */
[----:B------:R-:W-:Y:S01]  /*1280*/  ISETP.GT.U32.AND P2, PT, R0, 0xa, PT ;  /* 0x0000000a0000780c */ /* 0x000fe20003f44070 */
[----:B------:R-:W-:Y:S01]  /*1290*/  IMAD.SHL.U32 R22, R22, 0x100, RZ ;  /* 0x0000010016167824 */ /* 0x000fe200078e00ff */
[----:B------:R-:W-:Y:S02]  /*12a0*/  PRMT R23, R6, 0x7770, RZ ;  /* 0x0000777006177816 */ /* 0x000fe400000000ff */
[----:B------:R-:W-:Y:S02]  /*12b0*/  LOP3.LUT R3, R3, 0xff0000, RZ, 0xc0, !PT ;  /* 0x00ff000003037812 */ /* 0x000fe400078ec0ff */
[----:B------:R-:W-:-:S02]  /*12c0*/  SEL R23, R23, RZ, P0 ;  /* 0x000000ff17177207 */ /* 0x000fc40000000000 */
[----:B------:R-:W-:Y:S02]  /*12d0*/  SEL R22, R22, RZ, P1 ;  /* 0x000000ff16167207 */ /* 0x000fe40000800000 */
[----:B------:R-:W-:Y:S02]  /*12e0*/  SEL R3, R3, RZ, P2 ;  /* 0x000000ff03037207 */ /* 0x000fe40001000000 */
[----:B------:R-:W-:Y:S02]  /*12f0*/  ISETP.GT.U32.AND P0, PT, R0, 0xc, PT ;  /* 0x0000000c0000780c */ /* 0x000fe40003f04070 */
[----:B------:R-:W-:Y:S02]  /*1300*/  LOP3.LUT R26, R3, R23, R22, 0xfe, !PT ;  /* 0x00000017031a7212 */ /* 0x000fe400078efe16 */
[C---:B------:R-:W-:Y:S02]  /*1310*/  PRMT R3, R7.reuse, 0x7772, RZ ;  /* 0x0000777207037816 */ /* 0x040fe400000000ff */
[----:B------:R-:W-:-:S02]  /*1320*/  PRMT R22, R7, 0x7771, RZ ;  /* 0x0000777107167816 */ /* 0x000fc400000000ff */
[C---:B------:R-:W-:Y:S01]  /*1330*/  ISETP.GT.U32.AND P1, PT, R0.reuse, 0xd, PT ;  /* 0x0000000d0000780c */ /* 0x040fe20003f24070 */
[----:B------:R-:W-:Y:S01]  /*1340*/  IMAD.U32 R23, R3, 0x10000, RZ ;  /* 0x0001000003177824 */ /* 0x000fe200078e00ff */
[----:B------:R-:W-:Y:S01]  /*1350*/  ISETP.GT.U32.AND P2, PT, R0, 0xe, PT ;  /* 0x0000000e0000780c */ /* 0x000fe20003f44070 */
[----:B------:R-:W-:Y:S01]  /*1360*/  IMAD.SHL.U32 R22, R22, 0x100, RZ ;  /* 0x0000010016167824 */ /* 0x000fe200078e00ff */
[----:B------:R-:W-:Y:S02]  /*1370*/  PRMT R3, R7, 0x7770, RZ ;  /* 0x0000777007037816 */ /* 0x000fe400000000ff */
[----:B------:R-:W-:Y:S02]  /*1380*/  LOP3.LUT R23, R23, 0xff0000, RZ, 0xc0, !PT ;  /* 0x00ff000017177812 */ /* 0x000fe400078ec0ff */
[----:B------:R-:W-:Y:S02]  /*1390*/  SEL R3, R3, RZ, P0 ;  /* 0x000000ff03037207 */ /* 0x000fe40000000000 */
[----:B------:R-:W-:-:S02]  /*13a0*/  SEL R22, R22, RZ, P1 ;  /* 0x000000ff16167207 */ /* 0x000fc40000800000 */
[----:B------:R-:W-:Y:S02]  /*13b0*/  SEL R23, R23, RZ, P2 ;  /* 0x000000ff17177207 */ /* 0x000fe40001000000 */
[----:B------:R-:W-:Y:S02]  /*13c0*/  ISETP.GT.U32.AND P1, PT, R0, 0x11, PT ;  /* 0x000000110000780c */ /* 0x000fe40003f24070 */
[----:B------:R-:W-:Y:S02]  /*13d0*/  LOP3.LUT R3, R23, R3, R22, 0xfe, !PT ;  /* 0x0000000317037212 */ /* 0x000fe400078efe16 */
[C---:B---3--:R-:W-:Y:S02]  /*13e0*/  PRMT R22, R12.reuse, 0x7772, RZ ;  /* 0x000077720c167816 */ /* 0x048fe400000000ff */
[----:B------:R-:W-:Y:S02]  /*13f0*/  PRMT R23, R12, 0x7771, RZ ;  /* 0x000077710c177816 */ /* 0x000fe400000000ff */
[----:B------:R-:W-:Y:S01]  /*1400*/  ISETP.GT.U32.AND P2, PT, R0, 0x12, PT ;  /* 0x000000120000780c */ /* 0x000fe20003f44070 */
[----:B------:R-:W-:Y:S01]  /*1410*/  IMAD.U32 R25, R22, 0x10000, RZ ;  /* 0x0001000016197824 */ /* 0x000fe200078e00ff */
[----:B------:R-:W-:Y:S01]  /*1420*/  ISETP.GT.U32.AND P0, PT, R0, 0x10, PT ;  /* 0x000000100000780c */ /* 0x000fe20003f04070 */
[----:B------:R-:W-:Y:S01]  /*1430*/  IMAD.SHL.U32 R23, R23, 0x100, RZ ;  /* 0x0000010017177824 */ /* 0x000fe200078e00ff */
[----:B------:R-:W-:-:S02]  /*1440*/  PRMT R22, R12, 0x7770, RZ ;  /* 0x000077700c167816 */ /* 0x000fc400000000ff */
[----:B------:R-:W-:Y:S02]  /*1450*/  LOP3.LUT R25, R25, 0xff0000, RZ, 0xc0, !PT ;  /* 0x00ff000019197812 */ /* 0x000fe400078ec0ff */
[----:B------:R-:W-:Y:S02]  /*1460*/  SEL R22, R22, RZ, P0 ;  /* 0x000000ff16167207 */ /* 0x000fe40000000000 */
[----:B------:R-:W-:Y:S02]  /*1470*/  SEL R23, R23, RZ, P1 ;  /* 0x000000ff17177207 */ /* 0x000fe40000800000 */
[----:B------:R-:W-:Y:S02]  /*1480*/  SEL R25, R25, RZ, P2 ;  /* 0x000000ff19197207 */ /* 0x000fe40001000000 */
[----:B------:R-:W-:Y:S02]  /*1490*/  PRMT R4, R4, 0x7773, RZ ;  /* 0x0000777304047816 */ /* 0x000fe400000000ff */
[----:B------:R-:W-:-:S02]  /*14a0*/  LOP3.LUT R22, R25, R22, R23, 0xfe, !PT ;  /* 0x0000001619167212 */ /* 0x000fc400078efe17 */
[C---:B------:R-:W-:Y:S01]  /*14b0*/  PRMT R23, R13.reuse, 0x7772, RZ ;  /* 0x000077720d177816 */ /* 0x040fe200000000ff */
[----:B------:R-:W-:Y:S01]  /*14c0*/  IMAD.SHL.U32 R4, R4, 0x1000000, RZ ;  /* 0x0100000004047824 */ /* 0x000fe200078e00ff */
[----:B------:R-:W-:Y:S02]  /*14d0*/  PRMT R25, R13, 0x7771, RZ ;  /* 0x000077710d197816 */ /* 0x000fe400000000ff */
[C---:B------:R-:W-:Y:S01]  /*14e0*/  ISETP.GT.U32.AND P0, PT, R0.reuse, 0x14, PT ;  /* 0x000000140000780c */ /* 0x040fe20003f04070 */
[----:B------:R-:W-:Y:S01]  /*14f0*/  IMAD.U32 R23, R23, 0x10000, RZ ;  /* 0x0001000017177824 */ /* 0x000fe200078e00ff */
[----:B------:R-:W-:Y:S01]  /*1500*/  PRMT R27, R13, 0x7770, RZ ;  /* 0x000077700d1b7816 */ /* 0x000fe200000000ff */
[----:B------:R-:W-:Y:S01]  /*1510*/  IMAD.SHL.U32 R25, R25, 0x100, RZ ;  /* 0x0000010019197824 */ /* 0x000fe200078e00ff */
[----:B------:R-:W-:Y:S02]  /*1520*/  ISETP.GT.U32.AND P1, PT, R0, 0x15, PT ;  /* 0x000000150000780c */ /* 0x000fe40003f24070 */
[----:B------:R-:W-:-:S02]  /*1530*/  SEL R27, R27, RZ, P0 ;  /* 0x000000ff1b1b7207 */ /* 0x000fc40000000000 */
[C---:B------:R-:W-:Y:S02]  /*1540*/  ISETP.GT.U32.AND P0, PT, R0.reuse, 0x3, PT ;  /* 0x000000030000780c */ /* 0x040fe40003f04070 */
[----:B------:R-:W-:Y:S02]  /*1550*/  ISETP.GT.U32.AND P2, PT, R0, 0x16, PT ;  /* 0x000000160000780c */ /* 0x000fe40003f44070 */
[----:B------:R-:W-:Y:S02]  /*1560*/  LOP3.LUT R23, R23, 0xff0000, RZ, 0xc0, !PT ;  /* 0x00ff000017177812 */ /* 0x000fe400078ec0ff */
[----:B------:R-:W-:Y:S02]  /*1570*/  SEL R28, R25, RZ, P1 ;  /* 0x000000ff191c7207 */ /* 0x000fe40000800000 */
[----:B------:R-:W-:Y:S02]  /*1580*/  SEL R25, R4, RZ, P0 ;  /* 0x000000ff04197207 */ /* 0x000fe40000000000 */
[----:B------:R-:W-:-:S02]  /*1590*/  SEL R23, R23, RZ, P2 ;  /* 0x000000ff17177207 */ /* 0x000fc40001000000 */
[----:B------:R-:W-:Y:S02]  /*15a0*/  LOP3.LUT R4, R24, R25, RZ, 0xfc, !PT ;  /* 0x0000001918047212 */ /* 0x000fe400078efcff */
[----:B------:R-:W-:Y:S02]  /*15b0*/  LOP3.LUT R23, R23, R27, R28, 0xfe, !PT ;  /* 0x0000001b17177212 */ /* 0x000fe400078efe1c */
[----:B------:R-:W-:Y:S02]  /*15c0*/  PRMT R24, R14, 0x7772, RZ ;  /* 0x000077720e187816 */ /* 0x000fe400000000ff */
[----:B------:R-:W-:Y:S02]  /*15d0*/  PRMT R5, R5, 0x7773, RZ ;  /* 0x0000777305057816 */ /* 0x000fe400000000ff */
[----:B------:R-:W-:Y:S01]  /*15e0*/  ISETP.GT.U32.AND P0, PT, R0, 0x18, PT ;  /* 0x000000180000780c */ /* 0x000fe20003f04070 */
[----:B------:R-:W-:Y:S01]  /*15f0*/  IMAD.U32 R24, R24, 0x10000, RZ ;  /* 0x0001000018187824 */ /* 0x000fe200078e00ff */
[C---:B------:R-:W-:Y:S01]  /*1600*/  PRMT R27, R14.reuse, 0x7770, RZ ;  /* 0x000077700e1b7816 */ /* 0x040fe200000000ff */
[----:B------:R-:W-:Y:S01]  /*1610*/  IMAD.SHL.U32 R5, R5, 0x1000000, RZ ;  /* 0x0100000005057824 */ /* 0x000fe200078e00ff */
[----:B------:R-:W-:-:S02]  /*1620*/  PRMT R25, R14, 0x7771, RZ ;  /* 0x000077710e197816 */ /* 0x000fc400000000ff */
[----:B------:R-:W-:Y:S02]  /*1630*/  SEL R27, R27, RZ, P0 ;  /* 0x000000ff1b1b7207 */ /* 0x000fe40000000000 */
[C---:B------:R-:W-:Y:S01]  /*1640*/  ISETP.GT.U32.AND P0, PT, R0.reuse, 0x7, PT ;  /* 0x000000070000780c */ /* 0x040fe20003f04070 */
[----:B------:R-:W-:Y:S01]  /*1650*/  IMAD.SHL.U32 R25, R25, 0x100, RZ ;  /* 0x0000010019197824 */ /* 0x000fe200078e00ff */
[C---:B------:R-:W-:Y:S02]  /*1660*/  ISETP.GT.U32.AND P1, PT, R0.reuse, 0x19, PT ;  /* 0x000000190000780c */ /* 0x040fe40003f24070 */
[----:B------:R-:W-:Y:S02]  /*1670*/  ISETP.GT.U32.AND P2, PT, R0, 0x1a, PT ;  /* 0x0000001a0000780c */ /* 0x000fe40003f44070 */
[----:B------:R-:W-:Y:S02]  /*1680*/  LOP3.LUT R24, R24, 0xff0000, RZ, 0xc0, !PT ;  /* 0x00ff000018187812 */ /* 0x000fe400078ec0ff */
[----:B------:R-:W-:-:S02]  /*1690*/  SEL R5, R5, RZ, P0 ;  /* 0x000000ff05057207 */ /* 0x000fc40000000000 */
[----:B------:R-:W-:Y:S02]  /*16a0*/  SEL R28, R25, RZ, P1 ;  /* 0x000000ff191c7207 */ /* 0x000fe40000800000 */
[----:B------:R-:W-:Y:S02]  /*16b0*/  SEL R24, R24, RZ, P2 ;  /* 0x000000ff18187207 */ /* 0x000fe40001000000 */
[----:B------:R-:W-:Y:S02]  /*16c0*/  LOP3.LUT R5, R2, R5, RZ, 0xfc, !PT ;  /* 0x0000000502057212 */ /* 0x000fe400078efcff */
[C---:B------:R-:W-:Y:S02]  /*16d0*/  PRMT R2, R15.reuse, 0x7772, RZ ;  /* 0x000077720f027816 */ /* 0x040fe400000000ff */
[----:B------:R-:W-:Y:S02]  /*16e0*/  LOP3.LUT R25, R24, R27, R28, 0xfe, !PT ;  /* 0x0000001b18197212 */ /* 0x000fe400078efe1c */
[----:B------:R-:W-:Y:S01]  /*16f0*/  PRMT R24, R15, 0x7771, RZ ;  /* 0x000077710f187816 */ /* 0x000fe200000000ff */
[----:B------:R-:W-:Y:S01]  /*1700*/  IMAD.U32 R2, R2, 0x10000, RZ ;  /* 0x0001000002027824 */ /* 0x000fe200078e00ff */
[----:B------:R-:W-:-:S02]  /*1710*/  PRMT R6, R6, 0x7773, RZ ;  /* 0x0000777306067816 */ /* 0x000fc400000000ff */
[----:B------:R-:W-:Y:S01]  /*1720*/  ISETP.GT.U32.AND P0, PT, R0, 0x1c, PT ;  /* 0x0000001c0000780c */ /* 0x000fe20003f04070 */
[----:B------:R-:W-:Y:S01]  /*1730*/  IMAD.SHL.U32 R24, R24, 0x100, RZ ;  /* 0x0000010018187824 */ /* 0x000fe200078e00ff */
[----:B------:R-:W-:Y:S01]  /*1740*/  ISETP.GT.U32.AND P1, PT, R0, 0x1d, PT ;  /* 0x0000001d0000780c */ /* 0x000fe20003f24070 */
[----:B------:R-:W-:Y:S01]  /*1750*/  IMAD.SHL.U32 R6, R6, 0x1000000, RZ ;  /* 0x0100000006067824 */ /* 0x000fe200078e00ff */
[----:B------:R-:W-:Y:S02]  /*1760*/  ISETP.GT.U32.AND P2, PT, R0, 0x1e, PT ;  /* 0x0000001e0000780c */ /* 0x000fe40003f44070 */
[----:B------:R-:W-:Y:S02]  /*1770*/  PRMT R27, R15, 0x7770, RZ ;  /* 0x000077700f1b7816 */ /* 0x000fe400000000ff */
[----:B------:R-:W-:Y:S02]  /*1780*/  LOP3.LUT R2, R2, 0xff0000, RZ, 0xc0, !PT ;  /* 0x00ff000002027812 */ /* 0x000fe400078ec0ff */
[----:B------:R-:W-:-:S02]  /*1790*/  SEL R27, R27, RZ, P0 ;  /* 0x000000ff1b1b7207 */ /* 0x000fc40000000000 */
[----:B------:R-:W-:Y:S02]  /*17a0*/  SEL R24, R24, RZ, P1 ;  /* 0x000000ff18187207 */ /* 0x000fe40000800000 */
[----:B------:R-:W-:Y:S02]  /*17b0*/  SEL R2, R2, RZ, P2 ;  /* 0x000000ff02027207 */ /* 0x000fe40001000000 */
[----:B------:R-:W-:Y:S02]  /*17c0*/  ISETP.GT.U32.AND P0, PT, R0, 0xb, PT ;  /* 0x0000000b0000780c */ /* 0x000fe40003f04070 */
[----:B------:R-:W-:Y:S02]  /*17d0*/  LOP3.LUT R24, R2, R27, R24, 0xfe, !PT ;  /* 0x0000001b02187212 */ /* 0x000fe400078efe18 */
[----:B------:R-:W-:Y:S02]  /*17e0*/  SEL R27, R6, RZ, P0 ;  /* 0x000000ff061b7207 */ /* 0x000fe40000000000 */
[----:B----4-:R-:W-:-:S02]  /*17f0*/  PRMT R2, R8, 0x7772, RZ ;  /* 0x0000777208027816 */ /* 0x010fc400000000ff */
[----:B------:R-:W-:Y:S02]  /*1800*/  LOP3.LUT R6, R26, R27, RZ, 0xfc, !PT ;  /* 0x0000001b1a067212 */ /* 0x000fe400078efcff */
[----:B------:R-:W-:Y:S01]  /*1810*/  PRMT R26, R8, 0x7771, RZ ;  /* 0x00007771081a7816 */ /* 0x000fe200000000ff */
[----:B------:R-:W-:Y:S01]  /*1820*/  IMAD.U32 R2, R2, 0x10000, RZ ;  /* 0x0001000002027824 */ /* 0x000fe200078e00ff */
[----:B------:R-:W-:Y:S02]  /*1830*/  PRMT R7, R7, 0x7773, RZ ;  /* 0x0000777307077816 */ /* 0x000fe400000000ff */
[----:B------:R-:W-:Y:S01]  /*1840*/  ISETP.GT.U32.AND P1, PT, R0, 0x21, PT ;  /* 0x000000210000780c */ /* 0x000fe20003f24070 */
[----:B------:R-:W-:Y:S01]  /*1850*/  IMAD.SHL.U32 R26, R26, 0x100, RZ ;  /* 0x000001001a1a7824 */ /* 0x000fe200078e00ff */
[C---:B------:R-:W-:Y:S01]  /*1860*/  ISETP.GT.U32.AND P2, PT, R0.reuse, 0x22, PT ;  /* 0x000000220000780c */ /* 0x040fe20003f44070 */
[----:B------:R-:W-:Y:S01]  /*1870*/  IMAD.SHL.U32 R7, R7, 0x1000000, RZ ;  /* 0x0100000007077824 */ /* 0x000fe200078e00ff */
[----:B------:R-:W-:-:S02]  /*1880*/  ISETP.GT.U32.AND P0, PT, R0, 0x20, PT ;  /* 0x000000200000780c */ /* 0x000fc40003f04070 */
[----:B------:R-:W-:Y:S02]  /*1890*/  PRMT R27, R8, 0x7770, RZ ;  /* 0x00007770081b7816 */ /* 0x000fe400000000ff */
[----:B------:R-:W-:Y:S02]  /*18a0*/  LOP3.LUT R2, R2, 0xff0000, RZ, 0xc0, !PT ;  /* 0x00ff000002027812 */ /* 0x000fe400078ec0ff */
[----:B------:R-:W-:Y:S02]  /*18b0*/  SEL R27, R27, RZ, P0 ;  /* 0x000000ff1b1b7207 */ /* 0x000fe40000000000 */
[----:B------:R-:W-:Y:S02]  /*18c0*/  SEL R26, R26, RZ, P1 ;  /* 0x000000ff1a1a7207 */ /* 0x000fe40000800000 */
[----:B------:R-:W-:Y:S02]  /*18d0*/  SEL R2, R2, RZ, P2 ;  /* 0x000000ff02027207 */ /* 0x000fe40001000000 */
[----:B------:R-:W-:-:S02]  /*18e0*/  ISETP.GT.U32.AND P0, PT, R0, 0xf, PT ;  /* 0x0000000f0000780c */ /* 0x000fc40003f04070 */
[----:B------:R-:W-:Y:S02]  /*18f0*/  LOP3.LUT R2, R2, R27, R26, 0xfe, !PT ;  /* 0x0000001b02027212 */ /* 0x000fe400078efe1a */
[----:B------:R-:W-:Y:S02]  /*1900*/  SEL R26, R7, RZ, P0 ;  /* 0x000000ff071a7207 */ /* 0x000fe40000000000 */
[----:B------:R-:W-:Y:S02]  /*1910*/  PRMT R12, R12, 0x7773, RZ ;  /* 0x000077730c0c7816 */ /* 0x000fe400000000ff */
[----:B------:R-:W-:Y:S02]  /*1920*/  LOP3.LUT R7, R3, R26, RZ, 0xfc, !PT ;  /* 0x0000001a03077212 */ /* 0x000fe400078efcff */
[C---:B------:R-:W-:Y:S01]  /*1930*/  PRMT R3, R9.reuse, 0x7772, RZ ;  /* 0x0000777209037816 */ /* 0x040fe200000000ff */
[----:B------:R-:W-:Y:S01]  /*1940*/  IMAD.SHL.U32 R12, R12, 0x1000000, RZ ;  /* 0x010000000c0c7824 */ /* 0x000fe200078e00ff */
[----:B------:R-:W-:Y:S01]  /*1950*/  PRMT R26, R9, 0x7771, RZ ;  /* 0x00007771091a7816 */ /* 0x000fe200000000ff */
[----:B------:R1:W-:Y:S01]  /*1960*/  STL.128 [R1], R4 ;  /* 0x0000000401007387 */ /* 0x0003e20000100c00 */
[C---:B------:R-:W-:Y:S01]  /*1970*/  ISETP.GT.U32.AND P0, PT, R0.reuse, 0x24, PT ;  /* 0x000000240000780c */ /* 0x040fe20003f04070 */
[----:B------:R-:W-:Y:S01]  /*1980*/  IMAD.U32 R3, R3, 0x10000, RZ ;  /* 0x0001000003037824 */ /* 0x000fe200078e00ff */
[----:B------:R-:W-:Y:S01]  /*1990*/  ISETP.GT.U32.AND P1, PT, R0, 0x25, PT ;  /* 0x000000250000780c */ /* 0x000fe20003f24070 */
        /* <DEDUP_REMOVED lines=12> */
[----:B------:R-:W-:Y:S01]  /*1a60*/  PRMT R22, R10, 0x7772, RZ ;  /* 0x000077720a167816 */ /* 0x000fe200000000ff */
[----:B------:R-:W-:Y:S01]  /*1a70*/  IMAD.SHL.U32 R26, R26, 0x100, RZ ;  /* 0x000001001a1a7824 */ /* 0x000fe200078e00ff */
[----:B------:R-:W-:-:S02]  /*1a80*/  PRMT R13, R13, 0x7773, RZ ;  /* 0x000077730d0d7816 */ /* 0x000fc400000000ff */
[----:B------:R-:W-:Y:S01]  /*1a90*/  ISETP.GT.U32.AND P0, PT, R0, 0x28, PT ;  /* 0x000000280000780c */ /* 0x000fe20003f04070 */
[----:B------:R-:W-:Y:S01]  /*1aa0*/  IMAD.U32 R22, R22, 0x10000, RZ ;  /* 0x0001000016167824 */ /* 0x000fe200078e00ff */
[C---:B------:R-:W-:Y:S01]  /*1ab0*/  ISETP.GT.U32.AND P1, PT, R0.reuse, 0x29, PT ;  /* 0x000000290000780c */ /* 0x040fe20003f24070 */
        /* <DEDUP_REMOVED lines=10> */
[----:B------:R-:W-:-:S02]  /*1b60*/  PRMT R14, R14, 0x7773, RZ ;  /* 0x000077730e0e7816 */ /* 0x000fc400000000ff */
[----:B------:R-:W-:Y:S02]  /*1b70*/  LOP3.LUT R13, R23, R26, RZ, 0xfc, !PT ;  /* 0x0000001a170d7212 */ /* 0x000fe400078efcff */
[C---:B------:R-:W-:Y:S01]  /*1b80*/  PRMT R26, R11.reuse, 0x7771, RZ ;  /* 0x000077710b1a7816 */ /* 0x040fe200000000ff */
[----:B------:R-:W-:Y:S01]  /*1b90*/  IMAD.SHL.U32 R14, R14, 0x1000000, RZ ;  /* 0x010000000e0e7824 */ /* 0x000fe200078e00ff */
[----:B------:R-:W-:Y:S02]  /*1ba0*/  ISETP.GT.U32.AND P0, PT, R0, 0x2c, PT ;  /* 0x0000002c0000780c */ /* 0x000fe40003f04070 */
[----:B------:R-:W-:Y:S01]  /*1bb0*/  PRMT R27, R11, 0x7770, RZ ;  /* 0x000077700b1b7816 */ /* 0x000fe200000000ff */
[----:B------:R-:W-:Y:S01]  /*1bc0*/  IMAD.SHL.U32 R26, R26, 0x100, RZ ;  /* 0x000001001a1a7824 */ /* 0x000fe200078e00ff */
[----:B------:R-:W-:Y:S02]  /*1bd0*/  PRMT R8, R8, 0x7773, RZ ;  /* 0x0000777308087816 */ /* 0x000fe400000000ff */
[----:B------:R-:W-:-:S02]  /*1be0*/  SEL R27, R27, RZ, P0 ;  /* 0x000000ff1b1b7207 */ /* 0x000fc40000000000 */
[----:B------:R-:W-:Y:S01]  /*1bf0*/  ISETP.GT.U32.AND P1, PT, R0, 0x2d, PT ;  /* 0x0000002d0000780c */ /* 0x000fe20003f24070 */
[----:B------:R-:W-:Y:S01]  /*1c00*/  IMAD.SHL.U32 R8, R8, 0x1000000, RZ ;  /* 0x0100000008087824 */ /* 0x000fe200078e00ff */
[----:B------:R-:W-:Y:S02]  /*1c10*/  ISETP.GT.U32.AND P0, PT, R0, 0x1b, PT ;  /* 0x0000001b0000780c */ /* 0x000fe40003f04070 */
[----:B------:R-:W-:Y:S02]  /*1c20*/  PRMT R15, R15, 0x7773, RZ ;  /* 0x000077730f0f7816 */ /* 0x000fe400000000ff */
[----:B------:R-:W-:Y:S02]  /*1c30*/  SEL R26, R26, RZ, P1 ;  /* 0x000000ff1a1a7207 */ /* 0x000fe40000800000 */
[----:B------:R-:W-:Y:S01]  /*1c40*/  SEL R14, R14, RZ, P0 ;  /* 0x000000ff0e0e7207 */ /* 0x000fe20000000000 */
[----:B------:R-:W-:Y:S01]  /*1c50*/  IMAD.SHL.U32 R15, R15, 0x1000000, RZ ;  /* 0x010000000f0f7824 */ /* 0x000fe200078e00ff */
[----:B------:R-:W-:-:S02]  /*1c60*/  ISETP.GT.U32.AND P1, PT, R0, 0x23, PT ;  /* 0x000000230000780c */ /* 0x000fc40003f24070 */
[----:B------:R-:W-:Y:S02]  /*1c70*/  PRMT R23, R11, 0x7772, RZ ;  /* 0x000077720b177816 */ /* 0x000fe400000000ff */
[----:B------:R-:W-:Y:S02]  /*1c80*/  LOP3.LUT R14, R25, R14, RZ, 0xfc, !PT ;  /* 0x0000000e190e7212 */ /* 0x000fe400078efcff */
[----:B------:R-:W-:Y:S01]  /*1c90*/  ISETP.GT.U32.AND P0, PT, R0, 0x1f, PT ;  /* 0x0000001f0000780c */ /* 0x000fe20003f04070 */
[----:B------:R-:W-:Y:S01]  /*1ca0*/  IMAD.U32 R23, R23, 0x10000, RZ ;  /* 0x0001000017177824 */ /* 0x000fe200078e00ff */
[----:B------:R-:W-:Y:S02]  /*1cb0*/  SEL R25, R8, RZ, P1 ;  /* 0x000000ff08197207 */ /* 0x000fe40000800000 */
[----:B------:R-:W-:Y:S02]  /*1cc0*/  SEL R15, R15, RZ, P0 ;  /* 0x000000ff0f0f7207 */ /* 0x000fe40000000000 */
[----:B------:R-:W-:-:S02]  /*1cd0*/  LOP3.LUT R8, R2, R25, RZ, 0xfc, !PT ;  /* 0x0000001902087212 */ /* 0x000fc400078efcff */
[----:B------:R-:W-:Y:S02]  /*1ce0*/  LOP3.LUT R15, R24, R15, RZ, 0xfc, !PT ;  /* 0x0000000f180f7212 */ /* 0x000fe400078efcff */
[C---:B------:R-:W-:Y:S02]  /*1cf0*/  ISETP.GT.U32.AND P2, PT, R0.reuse, 0x2e, PT ;  /* 0x0000002e0000780c */ /* 0x040fe40003f44070 */
[----:B------:R-:W-:Y:S01]  /*1d00*/  LOP3.LUT R23, R23, 0xff0000, RZ, 0xc0, !PT ;  /* 0x00ff000017177812 */ /* 0x000fe200078ec0ff */
[----:B------:R3:W-:Y:S01]  /*1d10*/  STL.128 [R1+0x10], R12 ;  /* 0x0000100c01007387 */ /* 0x0007e20000100c00 */
[----:B------:R-:W-:Y:S02]  /*1d20*/  PRMT R9, R9, 0x7773, RZ ;  /* 0x0000777309097816 */ /* 0x000fe400000000ff */
[----:B------:R-:W-:Y:S02]  /*1d30*/  ISETP.GT.U32.AND P0, PT, R0, 0x30, PT ;  /* 0x000000300000780c */ /* 0x000fe40003f04070 */
[C---:B--2---:R-:W-:Y:S01]  /*1d40*/  PRMT R2, R16.reuse, 0x7772, RZ ;  /* 0x0000777210027816 */ /* 0x044fe200000000ff */
[----:B------:R-:W-:Y:S01]  /*1d50*/  IMAD.SHL.U32 R9, R9, 0x1000000, RZ ;  /* 0x0100000009097824 */ /* 0x000fe200078e00ff */
[----:B------:R-:W-:-:S02]  /*1d60*/  PRMT R24, R16, 0x7771, RZ ;  /* 0x0000777110187816 */ /* 0x000fc400000000ff */
[----:B------:R-:W-:Y:S01]  /*1d70*/  SEL R23, R23, RZ, P2 ;  /* 0x000000ff17177207 */ /* 0x000fe20001000000 */
[----:B------:R-:W-:Y:S01]  /*1d80*/  IMAD.U32 R25, R2, 0x10000, RZ ;  /* 0x0001000002197824 */ /* 0x000fe200078e00ff */
[----:B------:R-:W-:Y:S01]  /*1d90*/  PRMT R2, R16, 0x7770, RZ ;  /* 0x0000777010027816 */ /* 0x000fe200000000ff */
[----:B------:R-:W-:Y:S01]  /*1da0*/  IMAD.SHL.U32 R24, R24, 0x100, RZ ;  /* 0x0000010018187824 */ /* 0x000fe200078e00ff */
[----:B------:R-:W-:Y:S02]  /*1db0*/  ISETP.GT.U32.AND P1, PT, R0, 0x31, PT ;  /* 0x000000310000780c */ /* 0x000fe40003f24070 */
[----:B------:R-:W-:Y:S02]  /*1dc0*/  SEL R2, R2, RZ, P0 ;  /* 0x000000ff02027207 */ /* 0x000fe40000000000 */
[----:B------:R-:W-:Y:S02]  /*1dd0*/  ISETP.GT.U32.AND P0, PT, R0, 0x27, PT ;  /* 0x000000270000780c */ /* 0x000fe40003f04070 */
[----:B------:R-:W-:-:S02]  /*1de0*/  LOP3.LUT R23, R23, R27, R26, 0xfe, !PT ;  /* 0x0000001b17177212 */ /* 0x000fc400078efe1a */
[----:B------:R-:W-:Y:S02]  /*1df0*/  LOP3.LUT R26, R25, 0xff0000, RZ, 0xc0, !PT ;  /* 0x00ff0000191a7812 */ /* 0x000fe400078ec0ff */
[----:B------:R-:W-:Y:S02]  /*1e00*/  SEL R25, R24, RZ, P1 ;  /* 0x000000ff18197207 */ /* 0x000fe40000800000 */
[----:B------:R-:W-:Y:S02]  /*1e10*/  SEL R24, R9, RZ, P0 ;  /* 0x000000ff09187207 */ /* 0x000fe40000000000 */
[----:B------:R-:W-:Y:S02]  /*1e20*/  ISETP.GT.U32.AND P2, PT, R0, 0x32, PT ;  /* 0x000000320000780c */ /* 0x000fe40003f44070 */
[----:B------:R-:W-:Y:S02]  /*1e30*/  LOP3.LUT R9, R3, R24, RZ, 0xfc, !PT ;  /* 0x0000001803097212 */ /* 0x000fe400078efcff */
[----:B------:R-:W-:-:S02]  /*1e40*/  SEL R26, R26, RZ, P2 ;  /* 0x000000ff1a1a7207 */ /* 0x000fc40001000000 */
[C---:B------:R-:W-:Y:S02]  /*1e50*/  PRMT R3, R17.reuse, 0x7772, RZ ;  /* 0x0000777211037816 */ /* 0x040fe400000000ff */
[----:B------:R-:W-:Y:S02]  /*1e60*/  LOP3.LUT R2, R26, R2, R25, 0xfe, !PT ;  /* 0x000000021a027212 */ /* 0x000fe400078efe19 */
[----:B------:R-:W-:Y:S01]  /*1e70*/  PRMT R24, R17, 0x7771, RZ ;  /* 0x0000777111187816 */ /* 0x000fe200000000ff */
[----:B------:R-:W-:Y:S01]  /*1e80*/  IMAD.U32 R25, R3, 0x10000, RZ ;  /* 0x0001000003197824 */ /* 0x000fe200078e00ff */
[----:B------:R-:W-:Y:S01]  /*1e90*/  PRMT R10, R10, 0x7773, RZ ;  /* 0x000077730a0a7816 */ /* 0x000fe200000000ff */
[----:B------:R-:W2:Y:S01]  /*1ea0*/  LDC.U8 R26, c[0x3][0x22] ;  /* 0x00c00880ff1a7b82 */ /* 0x000ea20000000000 */
[----:B------:R-:W-:Y:S01]  /*1eb0*/  ISETP.GT.U32.AND P0, PT, R0, 0x34, PT ;  /* 0x000000340000780c */ /* 0x000fe20003f04070 */
[----:B------:R-:W-:Y:S01]  /*1ec0*/  IMAD.SHL.U32 R24, R24, 0x100, RZ ;  /* 0x0000010018187824 */ /* 0x000fe200078e00ff */
        /* <DEDUP_REMOVED lines=15> */
[----:B------:R-:W-:-:S02]  /*1fc0*/  PRMT R22, R18, 0x7771, RZ ;  /* 0x0000777112167816 */ /* 0x000fc400000000ff */
[C---:B------:R-:W-:Y:S01]  /*1fd0*/  ISETP.GT.U32.AND P0, PT, R0.reuse, 0x38, PT ;  /* 0x000000380000780c */ /* 0x040fe20003f04070 */
[----:B------:R-:W-:Y:S01]  /*1fe0*/  IMAD.U32 R24, R3, 0x10000, RZ ;  /* 0x0001000003187824 */ /* 0x000fe200078e00ff */
        /* <DEDUP_REMOVED lines=15> */
[----:B------:R-:W-:Y:S01]  /*20e0*/  PRMT R23, R19, 0x7771, RZ ;  /* 0x0000777113177816 */ /* 0x000fe200000000ff */
[----:B------:R4:W-:Y:S01]  /*20f0*/  STL.128 [R1+0x20], R8 ;  /* 0x0000200801007387 */ /* 0x0009e20000100c00 */
[----:B------:R-:W-:Y:S01]  /*2100*/  ISETP.GT.U32.AND P0, PT, R0, 0x3c, PT ;  /* 0x0000003c0000780c */ /* 0x000fe20003f04070 */
[----:B------:R-:W-:Y:S01]  /*2110*/  IMAD.U32 R24, R22, 0x10000, RZ ;  /* 0x0001000016187824 */ /* 0x000fe200078e00ff */
        /* <DEDUP_REMOVED lines=10> */
[----:B------:R-:W-:Y:S02]  /*21c0*/  PRMT R17, R17, 0x7773, RZ ;  /* 0x0000777311117816 */ /* 0x000fe400000000ff */
[----:B------:R-:W-:Y:S02]  /*21d0*/  SEL R23, R16, RZ, P0 ;  /* 0x000000ff10177207 */ /* 0x000fe40000000000 */
[----:B------:R-:W-:Y:S01]  /*21e0*/  PRMT R19, R19, 0x7773, RZ ;  /* 0x0000777313137816 */ /* 0x000fe200000000ff */
[----:B------:R-:W-:Y:S01]  /*21f0*/  IMAD.SHL.U32 R17, R17, 0x1000000, RZ ;  /* 0x0100000011117824 */ /* 0x000fe200078e00ff */
[----:B------:R-:W-:Y:S02]  /*2200*/  ISETP.GT.U32.AND P1, PT, R0, 0x37, PT ;  /* 0x000000370000780c */ /* 0x000fe40003f24070 */
[----:B------:R-:W-:Y:S01]  /*2210*/  LOP3.LUT R16, R2, R23, RZ, 0xfc, !PT ;  /* 0x0000001702107212 */ /* 0x000fe200078efcff */
[----:B------:R-:W-:Y:S01]  /*2220*/  IMAD.SHL.U32 R19, R19, 0x1000000, RZ ;  /* 0x0100000013137824 */ /* 0x000fe200078e00ff */
[----:B------:R-:W-:Y:S01]  /*2230*/  PRMT R18, R18, 0x7773, RZ ;  /* 0x0000777312127816 */ /* 0x000fe200000000ff */
[----:B------:R-:W5:Y:S01]  /*2240*/  LDC.64 R22, c[0x3][0x20] ;  /* 0x00c00800ff167b82 */ /* 0x000f620000000a00 */
[----:B------:R-:W-:-:S02]  /*2250*/  SEL R2, R17, RZ, P1 ;  /* 0x000000ff11027207 */ /* 0x000fc40000800000 */
[----:B------:R-:W-:Y:S01]  /*2260*/  ISETP.NE.AND P1, PT, R0, 0x40, PT ;  /* 0x000000400000780c */ /* 0x000fe20003f25270 */
[----:B------:R-:W-:Y:S01]  /*2270*/  IMAD.SHL.U32 R18, R18, 0x1000000, RZ ;  /* 0x0100000012127824 */ /* 0x000fe200078e00ff */
[----:B------:R-:W-:Y:S02]  /*2280*/  ISETP.GT.U32.AND P0, PT, R0, 0x3b, PT ;  /* 0x0000003b0000780c */ /* 0x000fe40003f04070 */
[----:B------:R-:W-:Y:S02]  /*2290*/  SEL R19, R19, RZ, !P1 ;  /* 0x000000ff13137207 */ /* 0x000fe40004800000 */
[----:B------:R-:W-:Y:S02]  /*22a0*/  SEL R18, R18, RZ, P0 ;  /* 0x000000ff12127207 */ /* 0x000fe40000000000 */
[----:B------:R-:W-:Y:S01]  /*22b0*/  LOP3.LUT R19, R24, R19, RZ, 0xfc, !PT ;  /* 0x0000001318137212 */ /* 0x000fe200078efcff */
[----:B--2---:R-:W-:Y:S01]  /*22c0*/  IMAD R24, R26, 0x4, R1 ;  /* 0x000000041a187824 */ /* 0x004fe200078e0201 */
[----:B------:R-:W-:-:S02]  /*22d0*/  LOP3.LUT R17, R25, R2, RZ, 0xfc, !PT ;  /* 0x0000000219117212 */ /* 0x000fc400078efcff */
[----:B------:R-:W-:Y:S01]  /*22e0*/  LOP3.LUT R18, R3, R18, RZ, 0xfc, !PT ;  /* 0x0000001203127212 */ /* 0x000fe200078efcff */
[----:B------:R-:W2:Y:S04]  /*22f0*/  LDC.U8 R2, c[0x3][0x23] ;  /* 0x00c008c0ff027b82 */ /* 0x000ea80000000000 */
[----:B------:R0:W-:Y:S04]  /*2300*/  STL.128 [R1+0x30], R16 ;  /* 0x0000301001007387 */ /* 0x0001e80000100c00 */
[----:B------:R-:W4:Y:S01]  /*2310*/  LDL R24, [R24] ;  /* 0x0000000018187983 */ /* 0x000f220000100800 */
[----:B-----5:R-:W-:Y:S01]  /*2320*/  LOP3.LUT R22, R22, 0xff, RZ, 0xc0, !PT ;  /* 0x000000ff16167812 */ /* 0x020fe200078ec0ff */
[----:B------:R-:W4:Y:S04]  /*2330*/  LDC.U8 R26, c[0x3][0x21] ;  /* 0x00c00840ff1a7b82 */ /* 0x000f280000000000 */
[----:B------:R-:W-:-:S05]  /*2340*/  IMAD R22, R22, 0x4, R1 ;  /* 0x0000000416167824 */ /* 0x000fca00078e0201 */
[----:B------:R-:W5:Y:S01]  /*2350*/  LDL R25, [R22] ;  /* 0x0000000016197983 */ /* 0x000f620000100800 */
[----:B--2---:R-:W-:Y:S02]  /*2360*/  IMAD R27, R2, 0x4, R1 ;  /* 0x00000004021b7824 */ /* 0x004fe400078e0201 */
[----:B------:R-:W2:Y:S03]  /*2370*/  LDC.64 R2, c[0x3][0x28] ;  /* 0x00c00a00ff027b82 */ /* 0x000ea60000000a00 */
[----:B-1----:R-:W5:Y:S01]  /*2380*/  LDL R4, [R27] ;  /* 0x000000001b047983 */ /* 0x002f620000100800 */
[----:B------:R-:W-:-:S04]  /*2390*/  LOP3.LUT R6, R23, 0xff, RZ, 0xc0, !PT ;  /* 0x000000ff17067812 */ /* 0x000fc800078ec0ff */
[----:B---3--:R-:W1:Y:S01]  /*23a0*/  LDC.U8 R12, c[0x3][0x26] ;  /* 0x00c00980ff0c7b82 */ /* 0x008e620000000000 */
[--C-:B------:R-:W-:Y:S02]  /*23b0*/  IMAD R5, R6, 0x4, R1.reuse ;  /* 0x0000000406057824 */ /* 0x100fe400078e0201 */
[----:B----4-:R-:W-:-:S04]  /*23c0*/  IMAD R8, R26, 0x4, R1 ;  /* 0x000000041a087824 */ /* 0x010fc800078e0201 */
[----:B------:R-:W3:Y:S01]  /*23d0*/  LDL R5, [R5] ;  /* 0x0000000005057983 */ /* 0x000ee20000100800 */
[----:B------:R-:W4:Y:S03]  /*23e0*/  LDC.U8 R14, c[0x3][0x25] ;  /* 0x00c00940ff0e7b82 */ /* 0x000f260000000000 */
[----:B------:R-:W3:Y:S01]  /*23f0*/  LDL R8, [R8] ;  /* 0x0000000008087983 */ /* 0x000ee20000100800 */
[----:B--2---:R-:W-:-:S05]  /*2400*/  LOP3.LUT R2, R2, 0xff, RZ, 0xc0, !PT ;  /* 0x000000ff02027812 */ /* 0x004fca00078ec0ff */
[--C-:B------:R-:W-:Y:S02]  /*2410*/  IMAD R11, R2, 0x4, R1.reuse ;  /* 0x00000004020b7824 */ /* 0x100fe400078e0201 */
[--C-:B-1----:R-:W-:Y:S01]  /*2420*/  IMAD R10, R12, 0x4, R1.reuse ;  /* 0x000000040c0a7824 */ /* 0x102fe200078e0201 */
[----:B------:R-:W1:Y:S03]  /*2430*/  LDC.U8 R2, c[0x3][0x27] ;  /* 0x00c009c0ff027b82 */ /* 0x000e660000000000 */
[----:B------:R-:W2:Y:S04]  /*2440*/  LDL R11, [R11] ;  /* 0x000000000b0b7983 */ /* 0x000ea80000100800 */
[----:B------:R-:W2:Y:S01]  /*2450*/  LDL R10, [R10] ;  /* 0x000000000a0a7983 */ /* 0x000ea20000100800 */
[----:B----4-:R-:W-:-:S06]  /*2460*/  IMAD R12, R14, 0x4, R1 ;  /* 0x000000040e0c7824 */ /* 0x010fcc00078e0201 */
[----:B------:R-:W4:Y:S01]  /*2470*/  LDL R12, [R12] ;  /* 0x000000000c0c7983 */ /* 0x000f220000100800 */
[----:B-1----:R-:W-:-:S05]  /*2480*/  IMAD R2, R2, 0x4, R1 ;  /* 0x0000000402027824 */ /* 0x002fca00078e0201 */
[----:B------:R1:W4:Y:S01]  /*2490*/  LDL R9, [R2] ;  /* 0x0000000002097983 */ /* 0x0003220000100800 */
[----:B0-----:R-:W0:Y:S01]  /*24a0*/  LDC.U8 R16, c[0x3][0x2a] ;  /* 0x00c00a80ff107b82 */ /* 0x001e220000000000 */
[----:B------:R-:W-:-:S05]  /*24b0*/  LOP3.LUT R14, R3, 0xff, RZ, 0xc0, !PT ;  /* 0x000000ff030e7812 */ /* 0x000fca00078ec0ff */
[--C-:B------:R-:W-:Y:S02]  /*24c0*/  IMAD R14, R14, 0x4, R1.reuse ;  /* 0x000000040e0e7824 */ /* 0x100fe400078e0201 */
[----:B------:R-:W0:Y:S04]  /*24d0*/  LDC.U8 R6, c[0x3][0x29] ;  /* 0x00c00a40ff067b82 */ /* 0x000e280000000000 */
[----:B------:R-:W4:Y:S04]  /*24e0*/  LDL R14, [R14] ;  /* 0x000000000e0e7983 */ /* 0x000f280000100800 */
[----:B-1----:R-:W1:Y:S01]  /*24f0*/  LDC.64 R2, c[0x3][0x10] ;  /* 0x00c00400ff027b82 */ /* 0x002e620000000a00 */
[----:B0-----:R-:W-:-:S06]  /*2500*/  IMAD R15, R16, 0x4, R1 ;  /* 0x00000004100f7824 */ /* 0x001fcc00078e0201 */
[----:B------:R-:W4:Y:S01]  /*2510*/  LDL R15, [R15] ;  /* 0x000000000f0f7983 */ /* 0x000f220000100800 */
[----:B------:R-:W0:Y:S01]  /*2520*/  LDC.U8 R16, c[0x3][0x2b] ;  /* 0x00c00ac0ff107b82 */ /* 0x000e220000000000 */
[----:B------:R-:W-:-:S05]  /*2530*/  IMAD R6, R6, 0x4, R1 ;  /* 0x0000000406067824 */ /* 0x000fca00078e0201 */
[----:B------:R1:W4:Y:S02]  /*2540*/  LDL R13, [R6] ;  /* 0x00000000060d7983 */ /* 0x0003240000100800 */
[----:B------:R-:W0:Y:S08]  /*2550*/  LDC.U8 R26, c[0x3][0x2d] ;  /* 0x00c00b40ff1a7b82 */ /* 0x000e300000000000 */
[----:B-1----:R-:W3:Y:S01]  /*2560*/  LDC.64 R6, c[0x3][0x18] ;  /* 0x00c00600ff067b82 */ /* 0x002ee20000000a00 */
[----:B0-----:R-:W-:-:S06]  /*2570*/  IMAD R16, R16, 0x4, R1 ;  /* 0x0000000410107824 */ /* 0x001fcc00078e0201 */
[----:B------:R-:W4:Y:S01]  /*2580*/  LDL R16, [R16] ;  /* 0x0000000010107983 */ /* 0x000f220000100800 */
[----:B------:R-:W-:-:S06]  /*2590*/  IMAD R19, R26, 0x4, R1 ;  /* 0x000000041a137824 */ /* 0x000fcc00078e0201 */
[----:B------:R-:W4:Y:S01]  /*25a0*/  LDL R19, [R19] ;  /* 0x0000000013137983 */ /* 0x000f220000100800 */
[----:B------:R-:W-:-:S04]  /*25b0*/  IADD3 R24, PT, PT, R3, UR9, R24 ;  /* 0x0000000903187c10 */ /* 0x000fc8000fffe018 */
[----:B------:R-:W-:-:S05]  /*25c0*/  SHF.L.W.U32.HI R27, R24, 0x10, R24 ;  /* 0x00000010181b7819 */ /* 0x000fca0000010e18 */
[----:B------:R-:W-:Y:S01]  /*25d0*/  VIADD R18, R27, UR9 ;  /* 0x000000091b127c36 */ /* 0x000fe20008000000 */
[----:B-----5:R-:W-:-:S04]  /*25e0*/  IADD3 R22, PT, PT, R2, UR8, R25 ;  /* 0x0000000802167c10 */ /* 0x020fc8000fffe019 */
[----:B------:R-:W-:-:S04]  /*25f0*/  LOP3.LUT R3, R18, R3, RZ, 0x3c, !PT ;  /* 0x0000000312037212 */ /* 0x000fc800078e3cff */
[----:B------:R-:W-:Y:S02]  /*2600*/  SHF.L.W.U32.HI R17, R3, 0x14, R3 ;  /* 0x0000001403117819 */ /* 0x000fe40000010e03 */
[----:B------:R-:W-:-:S05]  /*2610*/  SHF.L.W.U32.HI R3, R22, 0x10, R22 ;  /* 0x0000001016037819 */ /* 0x000fca0000010e16 */
[----:B------:R-:W-:-:S05]  /*2620*/  VIADD R23, R3, UR8 ;  /* 0x0000000803177c36 */ /* 0x000fca0008000000 */
[----:B------:R-:W-:Y:S02]  /*2630*/  LOP3.LUT R25, R23, R2, RZ, 0x3c, !PT ;  /* 0x0000000217197212 */ /* 0x000fe400078e3cff */
[----:B------:R-:W0:Y:S02]  /*2640*/  LDC.U8 R2, c[0x3][0x2e] ;  /* 0x00c00b80ff027b82 */ /* 0x000e240000000000 */
[----:B0-----:R-:W-:-:S06]  /*2650*/  IMAD R2, R2, 0x4, R1 ;  /* 0x0000000402027824 */ /* 0x001fcc00078e0201 */
[----:B------:R-:W5:Y:S01]  /*2660*/  LDL R2, [R2] ;  /* 0x0000000002027983 */ /* 0x000f620000100800 */
[----:B------:R-:W-:-:S04]  /*2670*/  IADD3 R4, PT, PT, R24, R17, R4 ;  /* 0x0000001118047210 */ /* 0x000fc80007ffe004 */
[----:B------:R-:W-:-:S04]  /*2680*/  LOP3.LUT R27, R27, R4, RZ, 0x3c, !PT ;  /* 0x000000041b1b7212 */ /* 0x000fc800078e3cff */
[----:B------:R-:W-:Y:S02]  /*2690*/  SHF.L.W.U32.HI R27, R27, 0x18, R27 ;  /* 0x000000181b1b7819 */ /* 0x000fe40000010e1b */
[----:B---3--:R-:W-:-:S03]  /*26a0*/  IADD3 R5, PT, PT, R6, UR10, R5 ;  /* 0x0000000a06057c10 */ /* 0x008fc6000fffe005 */
[----:B------:R-:W-:Y:S01]  /*26b0*/  IMAD.IADD R18, R18, 0x1, R27 ;  /* 0x0000000112127824 */ /* 0x000fe200078e021b */
[----:B------:R-:W-:Y:S02]  /*26c0*/  SHF.L.W.U32.HI R25, R25, 0x14, R25 ;  /* 0x0000001419197819 */ /* 0x000fe40000010e19 */
[----:B------:R-:W-:Y:S02]  /*26d0*/  LOP3.LUT R0, R0, R5, RZ, 0x3c, !PT ;  /* 0x0000000500007212 */ /* 0x000fe400078e3cff */
[----:B------:R-:W-:Y:S02]  /*26e0*/  LOP3.LUT R17, R17, R18, RZ, 0x3c, !PT ;  /* 0x0000001211117212 */ /* 0x000fe400078e3cff */
[----:B------:R-:W-:Y:S02]  /*26f0*/  IADD3 R8, PT, PT, R22, R25, R8 ;  /* 0x0000001916087210 */ /* 0x000fe40007ffe008 */
[----:B------:R-:W-:Y:S02]  /*2700*/  SHF.L.W.U32.HI R17, R17, 0x19, R17 ;  /* 0x0000001911117819 */ /* 0x000fe40000010e11 */
[----:B------:R-:W-:-:S02]  /*2710*/  SHF.L.W.U32.HI R0, R0, 0x10, R0 ;  /* 0x0000001000007819 */ /* 0x000fc40000010e00 */
[-C--:B------:R-:W-:Y:S02]  /*2720*/  LOP3.LUT R3, R3, R8.reuse, RZ, 0x3c, !PT ;  /* 0x0000000803037212 */ /* 0x080fe400078e3cff */
[----:B--2---:R-:W-:Y:S01]  /*2730*/  IADD3 R8, PT, PT, R17, R8, R11 ;  /* 0x0000000811087210 */ /* 0x004fe20007ffe00b */
[----:B------:R-:W-:Y:S01]  /*2740*/  VIADD R11, R0, UR10 ;  /* 0x0000000a000b7c36 */ /* 0x000fe20008000000 */
[----:B------:R-:W-:-:S04]  /*2750*/  IADD3 R10, PT, PT, R7, UR11, R10 ;  /* 0x0000000b070a7c10 */ /* 0x000fc8000fffe00a */
[----:B------:R-:W-:Y:S02]  /*2760*/  LOP3.LUT R6, R11, R6, RZ, 0x3c, !PT ;  /* 0x000000060b067212 */ /* 0x000fe400078e3cff */
[----:B------:R-:W-:Y:S02]  /*2770*/  LOP3.LUT R22, R10, 0xb, RZ, 0x3c, !PT ;  /* 0x0000000b0a167812 */ /* 0x000fe400078e3cff */
[----:B------:R-:W-:Y:S02]  /*2780*/  SHF.L.W.U32.HI R6, R6, 0x14, R6 ;  /* 0x0000001406067819 */ /* 0x000fe40000010e06 */
[----:B------:R-:W-:Y:S02]  /*2790*/  SHF.L.W.U32.HI R22, R22, 0x10, R22 ;  /* 0x0000001016167819 */ /* 0x000fe40000010e16 */
[----:B----4-:R-:W-:-:S03]  /*27a0*/  IADD3 R5, PT, PT, R5, R6, R12 ;  /* 0x0000000605057210 */ /* 0x010fc60007ffe00c */
[----:B------:R-:W-:-:S05]  /*27b0*/  VIADD R12, R22, UR11 ;  /* 0x0000000b160c7c36 */ /* 0x000fca0008000000 */
[----:B------:R-:W-:-:S04]  /*27c0*/  LOP3.LUT R7, R12, R7, RZ, 0x3c, !PT ;  /* 0x000000070c077212 */ /* 0x000fc800078e3cff */
[----:B------:R-:W-:-:S04]  /*27d0*/  SHF.L.W.U32.HI R7, R7, 0x14, R7 ;  /* 0x0000001407077819 */ /* 0x000fc80000010e07 */
[----:B------:R-:W-:-:S04]  /*27e0*/  IADD3 R9, PT, PT, R10, R7, R9 ;  /* 0x000000070a097210 */ /* 0x000fc80007ffe009 */
[----:B------:R-:W-:Y:S01]  /*27f0*/  LOP3.LUT R22, R22, R9, RZ, 0x3c, !PT ;  /* 0x0000000916167212 */ /* 0x000fe200078e3cff */
[----:B------:R-:W0:Y:S01]  /*2800*/  LDC.U8 R10, c[0x3][0x2f] ;  /* 0x00c00bc0ff0a7b82 */ /* 0x000e220000000000 */
[----:B------:R-:W-:Y:S02]  /*2810*/  LOP3.LUT R0, R0, R5, RZ, 0x3c, !PT ;  /* 0x0000000500007212 */ /* 0x000fe400078e3cff */
[----:B------:R-:W-:Y:S02]  /*2820*/  SHF.L.W.U32.HI R29, R22, 0x18, R22 ;  /* 0x00000018161d7819 */ /* 0x000fe40000010e16 */
[----:B------:R-:W-:-:S03]  /*2830*/  SHF.L.W.U32.HI R0, R0, 0x18, R0 ;  /* 0x0000001800007819 */ /* 0x000fc60000010e00 */
[----:B------:R-:W-:Y:S01]  /*2840*/  IMAD.IADD R12, R12, 0x1, R29 ;  /* 0x000000010c0c7824 */ /* 0x000fe200078e021d */
[----:B------:R-:W-:Y:S01]  /*2850*/  LOP3.LUT R29, R29, R8, RZ, 0x3c, !PT ;  /* 0x000000081d1d7212 */ /* 0x000fe200078e3cff */
[----:B------:R-:W-:-:S03]  /*2860*/  IMAD.IADD R24, R11, 0x1, R0 ;  /* 0x000000010b187824 */ /* 0x000fc600078e0200 */
[----:B------:R-:W-:Y:S02]  /*2870*/  SHF.L.W.U32.HI R11, R29, 0x10, R29 ;  /* 0x000000101d0b7819 */ /* 0x000fe40000010e1d */
[----:B------:R-:W-:Y:S02]  /*2880*/  LOP3.LUT R22, R6, R24, RZ, 0x3c, !PT ;  /* 0x0000001806167212 */ /* 0x000fe400078e3cff */
[----:B------:R-:W-:Y:S01]  /*2890*/  LOP3.LUT R7, R7, R12, RZ, 0x3c, !PT ;  /* 0x0000000c07077212 */ /* 0x000fe200078e3cff */
[----:B------:R-:W-:-:S05]  /*28a0*/  IMAD.IADD R24, R24, 0x1, R11 ;  /* 0x0000000118187824 */ /* 0x000fca00078e020b */
[----:B------:R-:W-:Y:S02]  /*28b0*/  LOP3.LUT R26, R17, R24, RZ, 0x3c, !PT ;  /* 0x00000018111a7212 */ /* 0x000fe400078e3cff */
[----:B------:R-:W-:Y:S02]  /*28c0*/  SHF.L.W.U32.HI R17, R7, 0x19, R7 ;  /* 0x0000001907117819 */ /* 0x000fe40000010e07 */
[----:B------:R-:W1:Y:S01]  /*28d0*/  LDC.64 R6, c[0x3][0x30] ;  /* 0x00c00c00ff067b82 */ /* 0x000e620000000a00 */
[----:B0-----:R-:W-:-:S06]  /*28e0*/  IMAD R10, R10, 0x4, R1 ;  /* 0x000000040a0a7824 */ /* 0x001fcc00078e0201 */
[----:B------:R-:W2:Y:S01]  /*28f0*/  LDL R10, [R10] ;  /* 0x000000000a0a7983 */ /* 0x000ea20000100800 */
[----:B------:R-:W-:Y:S02]  /*2900*/  IADD3 R14, PT, PT, R17, R5, R14 ;  /* 0x00000005110e7210 */ /* 0x000fe40007ffe00e */
[----:B------:R-:W-:Y:S02]  /*2910*/  SHF.L.W.U32.HI R22, R22, 0x19, R22 ;  /* 0x0000001916167819 */ /* 0x000fe40000010e16 */
[----:B-1----:R-:W-:-:S05]  /*2920*/  LOP3.LUT R6, R6, 0xff, RZ, 0xc0, !PT ;  /* 0x000000ff06067812 */ /* 0x002fca00078ec0ff */
[----:B------:R-:W-:Y:S02]  /*2930*/  IMAD R5, R6, 0x4, R1 ;  /* 0x0000000406057824 */ /* 0x000fe400078e0201 */
[----:B------:R-:W0:Y:S04]  /*2940*/  LDC.U8 R6, c[0x3][0x31] ;  /* 0x00c00c40ff067b82 */ /* 0x000e280000000000 */
[----:B------:R-:W3:Y:S01]  /*2950*/  LDL R5, [R5] ;  /* 0x0000000005057983 */ /* 0x000ee20000100800 */
[----:B------:R-:W-:Y:S02]  /*2960*/  SHF.L.W.U32.HI R28, R3, 0x18, R3 ;  /* 0x00000018031c7819 */ /* 0x000fe40000010e03 */
[----:B------:R-:W-:-:S03]  /*2970*/  IADD3 R15, PT, PT, R22, R4, R15 ;  /* 0x00000004160f7210 */ /* 0x000fc60007ffe00f */
[----:B------:R-:W-:Y:S01]  /*2980*/  IMAD.IADD R4, R23, 0x1, R28 ;  /* 0x0000000117047824 */ /* 0x000fe200078e021c */
[----:B------:R-:W-:Y:S02]  /*2990*/  LOP3.LUT R3, R28, R15, RZ, 0x3c, !PT ;  /* 0x0000000f1c037212 */ /* 0x000fe400078e3cff */
[----:B------:R-:W-:Y:S02]  /*29a0*/  LOP3.LUT R28, R7, 0xff, RZ, 0xc0, !PT ;  /* 0x000000ff071c7812 */ /* 0x000fe400078ec0ff */
[----:B------:R-:W-:-:S03]  /*29b0*/  SHF.L.W.U32.HI R3, R3, 0x10, R3 ;  /* 0x0000001003037819 */ /* 0x000fc60000010e03 */
[----:B------:R-:W-:Y:S02]  /*29c0*/  IMAD R28, R28, 0x4, R1 ;  /* 0x000000041c1c7824 */ /* 0x000fe400078e0201 */
[----:B------:R-:W-:Y:S02]  /*29d0*/  IMAD.IADD R7, R12, 0x1, R3 ;  /* 0x000000010c077824 */ /* 0x000fe400078e0203 */
[----:B0-----:R-:W-:Y:S02]  /*29e0*/  IMAD R12, R6, 0x4, R1 ;  /* 0x00000004060c7824 */ /* 0x001fe400078e0201 */
[----:B------:R-:W4:Y:S01]  /*29f0*/  LDL R6, [R28] ;  /* 0x000000001c067983 */ /* 0x000f220000100800 */
[----:B------:R-:W-:-:S03]  /*2a00*/  SHF.L.W.U32.HI R26, R26, 0x14, R26 ;  /* 0x000000141a1a7819 */ /* 0x000fc60000010e1a */
[----:B------:R-:W4:Y:S01]  /*2a10*/  LDL R12, [R12] ;  /* 0x000000000c0c7983 */ /* 0x000f220000100800 */
[----:B------:R-:W-:Y:S02]  /*2a20*/  IADD3 R8, PT, PT, R8, R26, R13 ;  /* 0x0000001a08087210 */ /* 0x000fe40007ffe00d */
[----:B------:R-:W-:Y:S02]  /*2a30*/  LOP3.LUT R13, R22, R7, RZ, 0x3c, !PT ;  /* 0x00000007160d7212 */ /* 0x000fe400078e3cff */
[----:B------:R-:W0:Y:S02]  /*2a40*/  LDC.U8 R22, c[0x3][0x32] ;  /* 0x00c00c80ff167b82 */ /* 0x000e240000000000 */
[----:B------:R-:W-:-:S04]  /*2a50*/  SHF.L.W.U32.HI R13, R13, 0x14, R13 ;  /* 0x000000140d0d7819 */ /* 0x000fc80000010e0d */
[----:B------:R-:W-:Y:S02]  /*2a60*/  IADD3 R16, PT, PT, R15, R13, R16 ;  /* 0x0000000d0f107210 */ /* 0x000fe40007ffe010 */
[----:B------:R-:W-:-:S04]  /*2a70*/  LOP3.LUT R15, R27, R14, RZ, 0x3c, !PT ;  /* 0x0000000e1b0f7212 */ /* 0x000fc800078e3cff */
[----:B------:R-:W-:Y:S02]  /*2a80*/  SHF.L.W.U32.HI R15, R15, 0x10, R15 ;  /* 0x000000100f0f7819 */ /* 0x000fe40000010e0f */
[----:B------:R-:W-:-:S03]  /*2a90*/  LOP3.LUT R25, R25, R4, RZ, 0x3c, !PT ;  /* 0x0000000419197212 */ /* 0x000fc600078e3cff */
[----:B------:R-:W-:Y:S02]  /*2aa0*/  IMAD.IADD R4, R4, 0x1, R15 ;  /* 0x0000000104047824 */ /* 0x000fe400078e020f */
[----:B0-----:R-:W-:-:S03]  /*2ab0*/  IMAD R23, R22, 0x4, R1 ;  /* 0x0000000416177824 */ /* 0x001fc600078e0201 */
[----:B------:R-:W-:Y:S02]  /*2ac0*/  LOP3.LUT R22, R17, R4, RZ, 0x3c, !PT ;  /* 0x0000000411167212 */ /* 0x000fe400078e3cff */
[----:B------:R0:W4:Y:S02]  /*2ad0*/  LDL R17, [R23] ;  /* 0x0000000017117983 */ /* 0x0001240000100800 */
[----:B------:R-:W-:-:S04]  /*2ae0*/  SHF.L.W.U32.HI R22, R22, 0x14, R22 ;  /* 0x0000001416167819 */ /* 0x000fc80000010e16 */
[----:B------:R-:W-:Y:S02]  /*2af0*/  IADD3 R19, PT, PT, R14, R22, R19 ;  /* 0x000000160e137210 */ /* 0x000fe40007ffe013 */
[----:B------:R-:W1:Y:S01]  /*2b00*/  LDC.U8 R14, c[0x3][0x33] ;  /* 0x00c00cc0ff0e7b82 */ /* 0x000e620000000000 */
[----:B------:R-:W-:Y:S01]  /*2b10*/  SHF.L.W.U32.HI R25, R25, 0x19, R25 ;  /* 0x0000001919197819 */ /* 0x000fe20000010e19 */
[----:B-1----:R-:W-:-:S06]  /*2b20*/  IMAD R14, R14, 0x4, R1 ;  /* 0x000000040e0e7824 */ /* 0x002fcc00078e0201 */
[----:B------:R-:W4:Y:S01]  /*2b30*/  LDL R14, [R14] ;  /* 0x000000000e0e7983 */ /* 0x000f220000100800 */
[----:B-----5:R-:W-:Y:S02]  /*2b40*/  IADD3 R9, PT, PT, R25, R9, R2 ;  /* 0x0000000919097210 */ /* 0x020fe40007ffe002 */
[----:B------:R-:W1:Y:S02]  /*2b50*/  LDC.U8 R2, c[0x3][0x35] ;  /* 0x00c00d40ff027b82 */ /* 0x000e640000000000 */
[----:B------:R-:W-:-:S04]  /*2b60*/  LOP3.LUT R0, R0, R9, RZ, 0x3c, !PT ;  /* 0x0000000900007212 */ /* 0x000fc800078e3cff */
[----:B0-----:R-:W-:Y:S01]  /*2b70*/  SHF.L.W.U32.HI R23, R0, 0x10, R0 ;  /* 0x0000001000177819 */ /* 0x001fe20000010e00 */
[----:B-1----:R-:W-:-:S05]  /*2b80*/  IMAD R28, R2, 0x4, R1 ;  /* 0x00000004021c7824 */ /* 0x002fca00078e0201 */
[----:B------:R0:W5:Y:S01]  /*2b90*/  LDL R0, [R28] ;  /* 0x000000001c007983 */ /* 0x0001620000100800 */
[----:B------:R-:W-:-:S05]  /*2ba0*/  IMAD.IADD R27, R18, 0x1, R23 ;  /* 0x00000001121b7824 */ /* 0x000fca00078e0217 */
[----:B------:R-:W-:-:S04]  /*2bb0*/  LOP3.LUT R25, R25, R27, RZ, 0x3c, !PT ;  /* 0x0000001b19197212 */ /* 0x000fc800078e3cff */
[----:B------:R-:W-:Y:S02]  /*2bc0*/  SHF.L.W.U32.HI R25, R25, 0x14, R25 ;  /* 0x0000001419197819 */ /* 0x000fe40000010e19 */
[----:B------:R-:W-:Y:S01]  /*2bd0*/  LOP3.LUT R3, R3, R16, RZ, 0x3c, !PT ;  /* 0x0000001003037212 */ /* 0x000fe200078e3cff */
[----:B------:R-:W1:Y:S01]  /*2be0*/  LDC.U8 R2, c[0x3][0x36] ;  /* 0x00c00d80ff027b82 */ /* 0x000e620000000000 */
[----:B------:R-:W-:Y:S02]  /*2bf0*/  LOP3.LUT R15, R15, R19, RZ, 0x3c, !PT ;  /* 0x000000130f0f7212 */ /* 0x000fe400078e3cff */
[----:B0-----:R-:W-:Y:S02]  /*2c00*/  SHF.L.W.U32.HI R28, R3, 0x18, R3 ;  /* 0x00000018031c7819 */ /* 0x001fe40000010e03 */
[----:B------:R-:W-:Y:S02]  /*2c10*/  LOP3.LUT R11, R11, R8, RZ, 0x3c, !PT ;  /* 0x000000080b0b7212 */ /* 0x000fe400078e3cff */
[----:B------:R-:W-:-:S05]  /*2c20*/  SHF.L.W.U32.HI R3, R15, 0x18, R15 ;  /* 0x000000180f037819 */ /* 0x000fca0000010e0f */
[----:B------:R-:W-:Y:S01]  /*2c30*/  IMAD.IADD R4, R4, 0x1, R3 ;  /* 0x0000000104047824 */ /* 0x000fe200078e0203 */
[----:B--2---:R-:W-:-:S04]  /*2c40*/  IADD3 R9, PT, PT, R9, R25, R10 ;  /* 0x0000001909097210 */ /* 0x004fc80007ffe00a */
[----:B------:R-:W-:-:S04]  /*2c50*/  LOP3.LUT R18, R23, R9, RZ, 0x3c, !PT ;  /* 0x0000000917127212 */ /* 0x000fc800078e3cff */
[----:B------:R-:W-:-:S05]  /*2c60*/  SHF.L.W.U32.HI R18, R18, 0x18, R18 ;  /* 0x0000001812127819 */ /* 0x000fca0000010e12 */
[----:B------:R-:W-:-:S05]  /*2c70*/  IMAD.IADD R10, R27, 0x1, R18 ;  /* 0x000000011b0a7824 */ /* 0x000fca00078e0212 */
[----:B------:R-:W-:-:S04]  /*2c80*/  LOP3.LUT R23, R25, R10, RZ, 0x3c, !PT ;  /* 0x0000000a19177212 */ /* 0x000fc800078e3cff */
[----:B------:R-:W-:-:S04]  /*2c90*/  SHF.L.W.U32.HI R23, R23, 0x19, R23 ;  /* 0x0000001917177819 */ /* 0x000fc80000010e17 */
[----:B---3--:R-:W-:Y:S01]  /*2ca0*/  IADD3 R5, PT, PT, R23, R8, R5 ;  /* 0x0000000817057210 */ /* 0x008fe20007ffe005 */
[----:B------:R-:W-:-:S03]  /*2cb0*/  IMAD.IADD R8, R7, 0x1, R28 ;  /* 0x0000000107087824 */ /* 0x000fc600078e021c */
[----:B------:R-:W-:-:S04]  /*2cc0*/  LOP3.LUT R7, R28, R5, RZ, 0x3c, !PT ;  /* 0x000000051c077212 */ /* 0x000fc800078e3cff */
[----:B------:R-:W-:Y:S02]  /*2cd0*/  SHF.L.W.U32.HI R7, R7, 0x10, R7 ;  /* 0x0000001007077819 */ /* 0x000fe40000010e07 */
[----:B------:R-:W-:Y:S02]  /*2ce0*/  LOP3.LUT R15, R22, R4, RZ, 0x3c, !PT ;  /* 0x00000004160f7212 */ /* 0x000fe400078e3cff */
[----:B------:R-:W-:Y:S01]  /*2cf0*/  LOP3.LUT R13, R13, R8, RZ, 0x3c, !PT ;  /* 0x000000080d0d7212 */ /* 0x000fe200078e3cff */
[----:B------:R-:W-:-:S03]  /*2d00*/  IMAD.IADD R22, R4, 0x1, R7 ;  /* 0x0000000104167824 */ /* 0x000fc600078e0207 */
[----:B------:R-:W-:Y:S02]  /*2d10*/  SHF.L.W.U32.HI R13, R13, 0x19, R13 ;  /* 0x000000190d0d7819 */ /* 0x000fe40000010e0d */
[----:B------:R-:W-:Y:S01]  /*2d20*/  LOP3.LUT R23, R23, R22, RZ, 0x3c, !PT ;  /* 0x0000001617177212 */ /* 0x000fe200078e3cff */
[----:B-1----:R-:W-:Y:S01]  /*2d30*/  IMAD R2, R2, 0x4, R1 ;  /* 0x0000000402027824 */ /* 0x002fe200078e0201 */
[----:B------:R-:W0:Y:S01]  /*2d40*/  LDC.U8 R28, c[0x3][0x37] ;  /* 0x00c00dc0ff1c7b82 */ /* 0x000e220000000000 */
[----:B----4-:R-:W-:Y:S02]  /*2d50*/  IADD3 R19, PT, PT, R13, R19, R6 ;  /* 0x000000130d137210 */ /* 0x010fe40007ffe006 */
[----:B------:R-:W-:Y:S02]  /*2d60*/  SHF.L.W.U32.HI R6, R23, 0x14, R23 ;  /* 0x0000001417067819 */ /* 0x000fe40000010e17 */
[----:B------:R-:W2:Y:S02]  /*2d70*/  LDL R2, [R2] ;  /* 0x0000000002027983 */ /* 0x000ea40000100800 */
[----:B------:R-:W-:-:S02]  /*2d80*/  IADD3 R12, PT, PT, R5, R6, R12 ;  /* 0x00000006050c7210 */ /* 0x000fc40007ffe00c */
[----:B------:R-:W1:Y:S01]  /*2d90*/  LDC.64 R4, c[0x3][0x38] ;  /* 0x00c00e00ff047b82 */ /* 0x000e620000000a00 */
[----:B------:R-:W-:-:S05]  /*2da0*/  SHF.L.W.U32.HI R11, R11, 0x18, R11 ;  /* 0x000000180b0b7819 */ /* 0x000fca0000010e0b */
[----:B------:R-:W-:Y:S02]  /*2db0*/  IMAD.IADD R23, R24, 0x1, R11 ;  /* 0x0000000118177824 */ /* 0x000fe400078e020b */
[----:B0-----:R-:W-:-:S03]  /*2dc0*/  IMAD R28, R28, 0x4, R1 ;  /* 0x000000041c1c7824 */ /* 0x001fc600078e0201 */
[----:B------:R-:W-:-:S04]  /*2dd0*/  LOP3.LUT R25, R26, R23, RZ, 0x3c, !PT ;  /* 0x000000171a197212 */ /* 0x000fc800078e3cff */
[----:B------:R-:W-:Y:S02]  /*2de0*/  SHF.L.W.U32.HI R25, R25, 0x19, R25 ;  /* 0x0000001919197819 */ /* 0x000fe40000010e19 */
[----:B-1----:R-:W-:Y:S02]  /*2df0*/  LOP3.LUT R24, R4, 0xff, RZ, 0xc0, !PT ;  /* 0x000000ff04187812 */ /* 0x002fe400078ec0ff */
[----:B------:R-:W3:Y:S03]  /*2e00*/  LDL R4, [R28] ;  /* 0x000000001c047983 */ /* 0x000ee60000100800 */
[----:B------:R-:W-:Y:S01]  /*2e10*/  IMAD R27, R24, 0x4, R1 ;  /* 0x00000004181b7824 */ /* 0x000fe200078e0201 */
[----:B------:R-:W-:-:S04]  /*2e20*/  IADD3 R24, PT, PT, R25, R16, R17 ;  /* 0x0000001019187210 */ /* 0x000fc80007ffe011 */
[----:B------:R-:W4:Y:S01]  /*2e30*/  LDL R17, [R27] ;  /* 0x000000001b117983 */ /* 0x000f220000100800 */
[----:B------:R-:W0:Y:S01]  /*2e40*/  LDC.U8 R26, c[0x3][0x39] ;  /* 0x00c00e40ff1a7b82 */ /* 0x000e220000000000 */
[----:B------:R-:W-:-:S04]  /*2e50*/  LOP3.LUT R3, R3, R24, RZ, 0x3c, !PT ;  /* 0x0000001803037212 */ /* 0x000fc800078e3cff */
[----:B------:R-:W-:-:S05]  /*2e60*/  SHF.L.W.U32.HI R3, R3, 0x10, R3 ;  /* 0x0000001003037819 */ /* 0x000fca0000010e03 */
[----:B------:R-:W-:-:S05]  /*2e70*/  IMAD.IADD R16, R10, 0x1, R3 ;  /* 0x000000010a107824 */ /* 0x000fca00078e0203 */
[----:B------:R-:W-:-:S04]  /*2e80*/  LOP3.LUT R25, R25, R16, RZ, 0x3c, !PT ;  /* 0x0000001019197212 */ /* 0x000fc800078e3cff */
[----:B------:R-:W-:Y:S01]  /*2e90*/  SHF.L.W.U32.HI R25, R25, 0x14, R25 ;  /* 0x0000001419197819 */ /* 0x000fe20000010e19 */
[----:B0-----:R-:W-:-:S06]  /*2ea0*/  IMAD R10, R26, 0x4, R1 ;  /* 0x000000041a0a7824 */ /* 0x001fcc00078e0201 */
[----:B------:R-:W4:Y:S01]  /*2eb0*/  LDL R10, [R10] ;  /* 0x000000000a0a7983 */ /* 0x000f220000100800 */
[----:B------:R-:W-:Y:S02]  /*2ec0*/  IADD3 R14, PT, PT, R24, R25, R14 ;  /* 0x00000019180e7210 */ /* 0x000fe40007ffe00e */
[----:B------:R-:W0:Y:S01]  /*2ed0*/  LDC.U8 R24, c[0x3][0x3a] ;  /* 0x00c00e80ff187b82 */ /* 0x000e220000000000 */
[----:B------:R-:W-:-:S04]  /*2ee0*/  LOP3.LUT R18, R18, R19, RZ, 0x3c, !PT ;  /* 0x0000001312127212 */ /* 0x000fc800078e3cff */
[----:B------:R-:W-:Y:S02]  /*2ef0*/  SHF.L.W.U32.HI R18, R18, 0x10, R18 ;  /* 0x0000001012127819 */ /* 0x000fe40000010e12 */
[----:B------:R-:W-:-:S05]  /*2f00*/  LOP3.LUT R5, R5, 0xff, RZ, 0xc0, !PT ;  /* 0x000000ff05057812 */ /* 0x000fca00078ec0ff */
[----:B------:R-:W-:-:S06]  /*2f10*/  IMAD R5, R5, 0x4, R1 ;  /* 0x0000000405057824 */ /* 0x000fcc00078e0201 */
[----:B------:R-:W4:Y:S01]  /*2f20*/  LDL R5, [R5] ;  /* 0x0000000005057983 */ /* 0x000f220000100800 */
[----:B0-----:R-:W-:Y:S02]  /*2f30*/  IMAD R26, R24, 0x4, R1 ;  /* 0x00000004181a7824 */ /* 0x001fe400078e0201 */
[----:B------:R-:W-:-:S03]  /*2f40*/  IMAD.IADD R24, R23, 0x1, R18 ;  /* 0x0000000117187824 */ /* 0x000fc600078e0212 */
[----:B------:R0:W4:Y:S02]  /*2f50*/  LDL R23, [R26] ;  /* 0x000000001a177983 */ /* 0x0001240000100800 */
[----:B------:R-:W-:-:S04]  /*2f60*/  LOP3.LUT R13, R13, R24, RZ, 0x3c, !PT ;  /* 0x000000180d0d7212 */ /* 0x000fc800078e3cff */
[----:B------:R-:W-:-:S04]  /*2f70*/  SHF.L.W.U32.HI R13, R13, 0x14, R13 ;  /* 0x000000140d0d7819 */ /* 0x000fc80000010e0d */
[----:B-----5:R-:W-:Y:S02]  /*2f80*/  IADD3 R19, PT, PT, R19, R13, R0 ;  /* 0x0000000d13137210 */ /* 0x020fe40007ffe000 */
[----:B------:R-:W1:Y:S02]  /*2f90*/  LDC.U8 R0, c[0x3][0x3b] ;  /* 0x00c00ec0ff007b82 */ /* 0x000e640000000000 */
[----:B-1----:R-:W-:-:S06]  /*2fa0*/  IMAD R0, R0, 0x4, R1 ;  /* 0x0000000400007824 */ /* 0x002fcc00078e0201 */
[----:B------:R-:W5:Y:S01]  /*2fb0*/  LDL R0, [R0] ;  /* 0x0000000000007983 */ /* 0x000f620000100800 */
[----:B------:R-:W-:Y:S02]  /*2fc0*/  SHF.L.W.U32.HI R15, R15, 0x19, R15 ;  /* 0x000000190f0f7819 */ /* 0x000fe40000010e0f */
[----:B------:R-:W-:-:S04]  /*2fd0*/  LOP3.LUT R3, R3, R14, RZ, 0x3c, !PT ;  /* 0x0000000e03037212 */ /* 0x000fc800078e3cff */
[----:B------:R-:W-:-:S05]  /*2fe0*/  SHF.L.W.U32.HI R3, R3, 0x18, R3 ;  /* 0x0000001803037819 */ /* 0x000fca0000010e03 */
[----:B------:R-:W-:Y:S01]  /*2ff0*/  IMAD.IADD R16, R16, 0x1, R3 ;  /* 0x0000000110107824 */ /* 0x000fe200078e0203 */
[----:B0-----:R-:W0:Y:S01]  /*3000*/  LDC.U8 R26, c[0x3][0x3d] ;  /* 0x00c00f40ff1a7b82 */ /* 0x001e220000000000 */
[----:B------:R-:W-:Y:S02]  /*3010*/  LOP3.LUT R7, R7, R12, RZ, 0x3c, !PT ;  /* 0x0000000c07077212 */ /* 0x000fe400078e3cff */
[----:B--2---:R-:W-:-:S05]  /*3020*/  IADD3 R9, PT, PT, R15, R9, R2 ;  /* 0x000000090f097210 */ /* 0x004fca0007ffe002 */
[----:B------:R-:W1:Y:S01]  /*3030*/  LDC.U8 R2, c[0x3][0x3e] ;  /* 0x00c00f80ff027b82 */ /* 0x000e620000000000 */
[----:B------:R-:W-:-:S04]  /*3040*/  LOP3.LUT R11, R11, R9, RZ, 0x3c, !PT ;  /* 0x000000090b0b7212 */ /* 0x000fc800078e3cff */
[----:B------:R-:W-:-:S05]  /*3050*/  SHF.L.W.U32.HI R11, R11, 0x10, R11 ;  /* 0x000000100b0b7819 */ /* 0x000fca0000010e0b */
[----:B------:R-:W-:-:S05]  /*3060*/  IMAD.IADD R8, R8, 0x1, R11 ;  /* 0x0000000108087824 */ /* 0x000fca00078e020b */
[----:B------:R-:W-:-:S04]  /*3070*/  LOP3.LUT R15, R15, R8, RZ, 0x3c, !PT ;  /* 0x000000080f0f7212 */ /* 0x000fc800078e3cff */
[----:B------:R-:W-:Y:S01]  /*3080*/  SHF.L.W.U32.HI R15, R15, 0x14, R15 ;  /* 0x000000140f0f7819 */ /* 0x000fe20000010e0f */
[----:B-1----:R-:W-:-:S03]  /*3090*/  IMAD R2, R2, 0x4, R1 ;  /* 0x0000000402027824 */ /* 0x002fc600078e0201 */
[----:B---3--:R-:W-:-:S03]  /*30a0*/  IADD3 R4, PT, PT, R9, R15, R4 ;  /* 0x0000000f09047210 */ /* 0x008fc60007ffe004 */
[----:B------:R-:W2:Y:S01]  /*30b0*/  LDL R2, [R2] ;  /* 0x0000000002027983 */ /* 0x000ea20000100800 */
[----:B------:R-:W-:-:S04]  /*30c0*/  LOP3.LUT R9, R25, R16, RZ, 0x3c, !PT ;  /* 0x0000001019097212 */ /* 0x000fc800078e3cff */
[----:B------:R-:W-:-:S04]  /*30d0*/  SHF.L.W.U32.HI R9, R9, 0x19, R9 ;  /* 0x0000001909097819 */ /* 0x000fc80000010e09 */
[----:B----4-:R-:W-:Y:S02]  /*30e0*/  IADD3 R17, PT, PT, R9, R12, R17 ;  /* 0x0000000c09117210 */ /* 0x010fe40007ffe011 */
[----:B------:R-:W-:Y:S02]  /*30f0*/  LOP3.LUT R12, R11, R4, RZ, 0x3c, !PT ;  /* 0x000000040b0c7212 */ /* 0x000fe400078e3cff */
[----:B------:R-:W-:Y:S02]  /*3100*/  LOP3.LUT R11, R18, R19, RZ, 0x3c, !PT ;  /* 0x00000013120b7212 */ /* 0x000fe400078e3cff */
[----:B------:R-:W-:Y:S02]  /*3110*/  SHF.L.W.U32.HI R18, R12, 0x18, R12 ;  /* 0x000000180c127819 */ /* 0x000fe40000010e0c */
[----:B------:R-:W-:-:S03]  /*3120*/  SHF.L.W.U32.HI R11, R11, 0x18, R11 ;  /* 0x000000180b0b7819 */ /* 0x000fc60000010e0b */
[----:B------:R-:W-:Y:S02]  /*3130*/  IMAD.IADD R12, R8, 0x1, R18 ;  /* 0x00000001080c7824 */ /* 0x000fe400078e0212 */
[----:B------:R-:W-:Y:S01]  /*3140*/  IMAD.IADD R8, R24, 0x1, R11 ;  /* 0x0000000118087824 */ /* 0x000fe200078e020b */
[----:B------:R-:W-:Y:S01]  /*3150*/  LOP3.LUT R18, R18, R17, RZ, 0x3c, !PT ;  /* 0x0000001112127212 */ /* 0x000fe200078e3cff */
[----:B------:R-:W1:Y:S03]  /*3160*/  LDC.U8 R24, c[0x3][0x3f] ;  /* 0x00c00fc0ff187b82 */ /* 0x000e660000000000 */
[----:B------:R-:W-:Y:S01]  /*3170*/  SHF.L.W.U32.HI R18, R18, 0x10, R18 ;  /* 0x0000001012127819 */ /* 0x000fe20000010e12 */
[----:B0-----:R-:W-:-:S04]  /*3180*/  IMAD R25, R26, 0x4, R1 ;  /* 0x000000041a197824 */ /* 0x001fc800078e0201 */
[----:B------:R-:W-:Y:S01]  /*3190*/  IMAD.IADD R26, R8, 0x1, R18 ;  /* 0x00000001081a7824 */ /* 0x000fe200078e0212 */
[----:B------:R-:W-:Y:S01]  /*31a0*/  LOP3.LUT R15, R15, R12, RZ, 0x3c, !PT ;  /* 0x0000000c0f0f7212 */ /* 0x000fe200078e3cff */
[----:B------:R-:W3:Y:S03]  /*31b0*/  LDL R25, [R25] ;  /* 0x0000000019197983 */ /* 0x000ee60000100800 */
[----:B------:R-:W-:Y:S02]  /*31c0*/  LOP3.LUT R9, R9, R26, RZ, 0x3c, !PT ;  /* 0x0000001a09097212 */ /* 0x000fe400078e3cff */
[----:B------:R-:W-:Y:S02]  /*31d0*/  SHF.L.W.U32.HI R28, R15, 0x19, R15 ;  /* 0x000000190f1c7819 */ /* 0x000fe40000010e0f */
[----:B------:R-:W-:-:S04]  /*31e0*/  SHF.L.W.U32.HI R15, R9, 0x14, R9 ;  /* 0x00000014090f7819 */ /* 0x000fc80000010e09 */
[----:B------:R-:W-:Y:S01]  /*31f0*/  IADD3 R17, PT, PT, R17, R15, R10 ;  /* 0x0000000f11117210 */ /* 0x000fe20007ffe00a */
[----:B-1----:R-:W-:Y:S01]  /*3200*/  IMAD R10, R24, 0x4, R1 ;  /* 0x00000004180a7824 */ /* 0x002fe200078e0201 */
[----:B------:R-:W-:Y:S02]  /*3210*/  LOP3.LUT R13, R13, R8, RZ, 0x3c, !PT ;  /* 0x000000080d0d7212 */ /* 0x000fe400078e3cff */
[----:B------:R-:W0:Y:S03]  /*3220*/  LDC.64 R8, c[0x3][0x40] ;  /* 0x00c01000ff087b82 */ /* 0x000e260000000a00 */
[----:B------:R-:W4:Y:S01]  /*3230*/  LDL R10, [R10] ;  /* 0x000000000a0a7983 */ /* 0x000f220000100800 */
[----:B------:R-:W-:Y:S02]  /*3240*/  SHF.L.W.U32.HI R13, R13, 0x19, R13 ;  /* 0x000000190d0d7819 */ /* 0x000fe40000010e0d */
[----:B------:R-:W-:-:S02]  /*3250*/  IADD3 R5, PT, PT, R28, R19, R5 ;  /* 0x000000131c057210 */ /* 0x000fc40007ffe005 */
[----:B------:R-:W-:Y:S02]  /*3260*/  SHF.L.W.U32.HI R19, R7, 0x18, R7 ;  /* 0x0000001807137819 */ /* 0x000fe40000010e07 */
[----:B0-----:R-:W-:Y:S02]  /*3270*/  LOP3.LUT R8, R8, 0xff, RZ, 0xc0, !PT ;  /* 0x000000ff08087812 */ /* 0x001fe400078ec0ff */
[----:B------:R-:W-:-:S03]  /*3280*/  IADD3 R23, PT, PT, R13, R14, R23 ;  /* 0x0000000e0d177210 */ /* 0x000fc60007ffe017 */
[----:B------:R-:W-:Y:S01]  /*3290*/  IMAD R8, R8, 0x4, R1 ;  /* 0x0000000408087824 */ /* 0x000fe200078e0201 */
[----:B------:R-:W0:Y:S05]  /*32a0*/  LDC.U8 R14, c[0x3][0x41] ;  /* 0x00c01040ff0e7b82 */ /* 0x000e2a0000000000 */
[----:B------:R-:W4:Y:S01]  /*32b0*/  LDL R8, [R8] ;  /* 0x0000000008087983 */ /* 0x000f220000100800 */
[----:B------:R-:W-:Y:S01]  /*32c0*/  IMAD.IADD R7, R22, 0x1, R19 ;  /* 0x0000000116077824 */ /* 0x000fe200078e0213 */
[----:B------:R-:W-:Y:S02]  /*32d0*/  LOP3.LUT R19, R19, R23, RZ, 0x3c, !PT ;  /* 0x0000001713137212 */ /* 0x000fe400078e3cff */
[----:B------:R-:W-:-:S02]  /*32e0*/  LOP3.LUT R22, R9, 0xff, RZ, 0xc0, !PT ;  /* 0x000000ff09167812 */ /* 0x000fc400078ec0ff */
[----:B------:R-:W-:-:S05]  /*32f0*/  SHF.L.W.U32.HI R9, R19, 0x10, R19 ;  /* 0x0000001013097819 */ /* 0x000fca0000010e13 */
[----:B------:R-:W-:Y:S02]  /*3300*/  IMAD.IADD R12, R12, 0x1, R9 ;  /* 0x000000010c0c7824 */ /* 0x000fe400078e0209 */
[----:B0-----:R-:W-:-:S03]  /*3310*/  IMAD R19, R14, 0x4, R1 ;  /* 0x000000040e137824 */ /* 0x001fc600078e0201 */
[----:B------:R-:W-:-:S04]  /*3320*/  LOP3.LUT R14, R13, R12, RZ, 0x3c, !PT ;  /* 0x0000000c0d0e7212 */ /* 0x000fc800078e3cff */
[----:B------:R-:W-:Y:S01]  /*3330*/  SHF.L.W.U32.HI R14, R14, 0x14, R14 ;  /* 0x000000140e0e7819 */ /* 0x000fe20000010e0e */
[----:B------:R-:W4:Y:S01]  /*3340*/  LDL R19, [R19] ;  /* 0x0000000013137983 */ /* 0x000f220000100800 */
[----:B------:R-:W-:-:S05]  /*3350*/  IMAD R22, R22, 0x4, R1 ;  /* 0x0000000416167824 */ /* 0x000fca00078e0201 */
[----:B------:R0:W4:Y:S01]  /*3360*/  LDL R13, [R22] ;  /* 0x00000000160d7983 */ /* 0x0001220000100800 */
[----:B-----5:R-:W-:Y:S02]  /*3370*/  IADD3 R23, PT, PT, R23, R14, R0 ;  /* 0x0000000e17177210 */ /* 0x020fe40007ffe000 */
[----:B------:R-:W1:Y:S02]  /*3380*/  LDC.U8 R0, c[0x3][0x42] ;  /* 0x00c01080ff007b82 */ /* 0x000e640000000000 */
[----:B-1----:R-:W-:-:S06]  /*3390*/  IMAD R0, R0, 0x4, R1 ;  /* 0x0000000400007824 */ /* 0x002fcc00078e0201 */
[----:B------:R-:W5:Y:S01]  /*33a0*/  LDL R0, [R0] ;  /* 0x0000000000007983 */ /* 0x000f620000100800 */
[----:B------:R-:W-:-:S04]  /*33b0*/  LOP3.LUT R6, R6, R7, RZ, 0x3c, !PT ;  /* 0x0000000706067212 */ /* 0x000fc800078e3cff */
[----:B------:R-:W-:Y:S02]  /*33c0*/  SHF.L.W.U32.HI R27, R6, 0x19, R6 ;  /* 0x00000019061b7819 */ /* 0x000fe40000010e06 */
[----:B------:R-:W-:-:S04]  /*33d0*/  LOP3.LUT R3, R3, R5, RZ, 0x3c, !PT ;  /* 0x0000000503037212 */ /* 0x000fc800078e3cff */
[----:B------:R-:W-:-:S05]  /*33e0*/  SHF.L.W.U32.HI R6, R3, 0x10, R3 ;  /* 0x0000001003067819 */ /* 0x000fca0000010e03 */
[----:B------:R-:W-:-:S05]  /*33f0*/  IMAD.IADD R7, R7, 0x1, R6 ;  /* 0x0000000107077824 */ /* 0x000fca00078e0206 */
[----:B0-----:R-:W-:Y:S01]  /*3400*/  LOP3.LUT R22, R28, R7, RZ, 0x3c, !PT ;  /* 0x000000071c167212 */ /* 0x001fe200078e3cff */
[----:B------:R-:W0:Y:S03]  /*3410*/  LDC.U8 R24, c[0x3][0x45] ;  /* 0x00c01140ff187b82 */ /* 0x000e260000000000 */
[----:B------:R-:W-:Y:S02]  /*3420*/  SHF.L.W.U32.HI R22, R22, 0x14, R22 ;  /* 0x0000001416167819 */ /* 0x000fe40000010e16 */
[----:B--2---:R-:W-:-:S03]  /*3430*/  IADD3 R2, PT, PT, R27, R4, R2 ;  /* 0x000000041b027210 */ /* 0x004fc60007ffe002 */
[----:B------:R-:W1:Y:S01]  /*3440*/  LDC.U8 R4, c[0x3][0x43] ;  /* 0x00c010c0ff047b82 */ /* 0x000e620000000000 */
[----:B------:R-:W-:-:S04]  /*3450*/  LOP3.LUT R3, R11, R2, RZ, 0x3c, !PT ;  /* 0x000000020b037212 */ /* 0x000fc800078e3cff */
[----:B------:R-:W-:-:S05]  /*3460*/  SHF.L.W.U32.HI R3, R3, 0x10, R3 ;  /* 0x0000001003037819 */ /* 0x000fca0000010e03 */
[----:B------:R-:W-:Y:S02]  /*3470*/  IMAD.IADD R16, R16, 0x1, R3 ;  /* 0x0000000110107824 */ /* 0x000fe400078e0203 */
[----:B-1----:R-:W-:-:S06]  /*3480*/  IMAD R4, R4, 0x4, R1 ;  /* 0x0000000404047824 */ /* 0x002fcc00078e0201 */
[----:B------:R-:W2:Y:S01]  /*3490*/  LDL R4, [R4] ;  /* 0x0000000004047983 */ /* 0x000ea20000100800 */
[----:B---3--:R-:W-:Y:S02]  /*34a0*/  IADD3 R25, PT, PT, R5, R22, R25 ;  /* 0x0000001605197210 */ /* 0x008fe40007ffe019 */
[----:B------:R-:W-:-:S04]  /*34b0*/  LOP3.LUT R5, R27, R16, RZ, 0x3c, !PT ;  /* 0x000000101b057212 */ /* 0x000fc800078e3cff */
[----:B------:R-:W-:Y:S01]  /*34c0*/  SHF.L.W.U32.HI R5, R5, 0x14, R5 ;  /* 0x0000001405057819 */ /* 0x000fe20000010e05 */
[----:B0-----:R-:W-:-:S03]  /*34d0*/  IMAD R24, R24, 0x4, R1 ;  /* 0x0000000418187824 */ /* 0x001fc600078e0201 */
[----:B----4-:R-:W-:Y:S02]  /*34e0*/  IADD3 R10, PT, PT, R2, R5, R10 ;  /* 0x00000005020a7210 */ /* 0x010fe40007ffe00a */
[----:B------:R-:W0:Y:S02]  /*34f0*/  LDC.U8 R2, c[0x3][0x46] ;  /* 0x00c01180ff027b82 */ /* 0x000e240000000000 */
[----:B------:R-:W-:-:S04]  /*3500*/  LOP3.LUT R3, R3, R10, RZ, 0x3c, !PT ;  /* 0x0000000a03037212 */ /* 0x000fc800078e3cff */
[----:B------:R-:W-:Y:S02]  /*3510*/  SHF.L.W.U32.HI R11, R3, 0x18, R3 ;  /* 0x00000018030b7819 */ /* 0x000fe40000010e03 */
[----:B------:R1:W3:Y:S03]  /*3520*/  LDL R3, [R24] ;  /* 0x0000000018037983 */ /* 0x0002e60000100800 */
[----:B------:R-:W-:-:S05]  /*3530*/  IMAD.IADD R16, R16, 0x1, R11 ;  /* 0x0000000110107824 */ /* 0x000fca00078e020b */
[----:B------:R-:W-:Y:S02]  /*3540*/  LOP3.LUT R5, R5, R16, RZ, 0x3c, !PT ;  /* 0x0000001005057212 */ /* 0x000fe400078e3cff */
[----:B------:R-:W-:Y:S02]  /*3550*/  LOP3.LUT R6, R6, R25, RZ, 0x3c, !PT ;  /* 0x0000001906067212 */ /* 0x000fe400078e3cff */
[----:B------:R-:W-:Y:S01]  /*3560*/  SHF.L.W.U32.HI R5, R5, 0x19, R5 ;  /* 0x0000001905057819 */ /* 0x000fe20000010e05 */
[----:B0-----:R-:W-:Y:S01]  /*3570*/  IMAD R28, R2, 0x4, R1 ;  /* 0x00000004021c7824 */ /* 0x001fe200078e0201 */
[----:B------:R-:W-:-:S04]  /*3580*/  LOP3.LUT R2, R9, R23, RZ, 0x3c, !PT ;  /* 0x0000001709027212 */ /* 0x000fc800078e3cff */
[----:B------:R-:W-:Y:S01]  /*3590*/  SHF.L.W.U32.HI R27, R2, 0x18, R2 ;  /* 0x00000018021b7819 */ /* 0x000fe20000010e02 */
[----:B------:R0:W4:Y:S01]  /*35a0*/  LDL R9, [R28] ;  /* 0x000000001c097983 */ /* 0x0001220000100800 */
[-C--:B------:R-:W-:Y:S02]  /*35b0*/  IADD3 R8, PT, PT, R5, R17.reuse, R8 ;  /* 0x0000001105087210 */ /* 0x080fe40007ffe008 */
[----:B------:R-:W-:Y:S01]  /*35c0*/  LOP3.LUT R18, R18, R17, RZ, 0x3c, !PT ;  /* 0x0000001112127212 */ /* 0x000fe200078e3cff */
[----:B------:R-:W-:Y:S01]  /*35d0*/  IMAD.IADD R17, R12, 0x1, R27 ;  /* 0x000000010c117824 */ /* 0x000fe200078e021b */
[----:B------:R-:W-:Y:S02]  /*35e0*/  SHF.L.W.U32.HI R2, R6, 0x18, R6 ;  /* 0x0000001806027819 */ /* 0x000fe40000010e06 */
[----:B------:R-:W0:Y:S01]  /*35f0*/  LDC.U8 R6, c[0x3][0x47] ;  /* 0x00c011c0ff067b82 */ /* 0x000e220000000000 */
[----:B------:R-:W-:Y:S02]  /*3600*/  LOP3.LUT R12, R27, R8, RZ, 0x3c, !PT ;  /* 0x000000081b0c7212 */ /* 0x000fe400078e3cff */
[----:B------:R-:W-:-:S02]  /*3610*/  IMAD.IADD R7, R7, 0x1, R2 ;  /* 0x0000000107077824 */ /* 0x000fc400078e0202 */
[----:B------:R-:W-:-:S03]  /*3620*/  SHF.L.W.U32.HI R12, R12, 0x10, R12 ;  /* 0x000000100c0c7819 */ /* 0x000fc60000010e0c */
[----:B-1----:R-:W-:Y:S02]  /*3630*/  LOP3.LUT R24, R22, R7, RZ, 0x3c, !PT ;  /* 0x0000000716187212 */ /* 0x002fe400078e3cff */
[----:B------:R-:W-:-:S05]  /*3640*/  IMAD.IADD R22, R7, 0x1, R12 ;  /* 0x0000000107167824 */ /* 0x000fca00078e020c */
[----:B------:R-:W-:-:S04]  /*3650*/  LOP3.LUT R5, R5, R22, RZ, 0x3c, !PT ;  /* 0x0000001605057212 */ /* 0x000fc800078e3cff */
[----:B------:R-:W-:-:S04]  /*3660*/  SHF.L.W.U32.HI R5, R5, 0x14, R5 ;  /* 0x0000001405057819 */ /* 0x000fc80000010e05 */
[----:B------:R-:W-:Y:S01]  /*3670*/  IADD3 R19, PT, PT, R8, R5, R19 ;  /* 0x0000000508137210 */ /* 0x000fe20007ffe013 */
[----:B0-----:R-:W-:Y:S02]  /*3680*/  IMAD R8, R6, 0x4, R1 ;  /* 0x0000000406087824 */ /* 0x001fe400078e0201 */
[----:B------:R-:W0:Y:S01]  /*3690*/  LDC.64 R6, c[0x3][0x48] ;  /* 0x00c01200ff067b82 */ /* 0x000e220000000a00 */
[----:B------:R-:W-:-:S03]  /*36a0*/  LOP3.LUT R14, R14, R17, RZ, 0x3c, !PT ;  /* 0x000000110e0e7212 */ /* 0x000fc600078e3cff */
[----:B------:R-:W4:Y:S01]  /*36b0*/  LDL R8, [R8] ;  /* 0x0000000008087983 */ /* 0x000f220000100800 */
[----:B------:R-:W-:-:S04]  /*36c0*/  SHF.L.W.U32.HI R14, R14, 0x19, R14 ;  /* 0x000000190e0e7819 */ /* 0x000fc80000010e0e */
[----:B------:R-:W-:Y:S02]  /*36d0*/  IADD3 R28, PT, PT, R14, R25, R13 ;  /* 0x000000190e1c7210 */ /* 0x000fe40007ffe00d */
[----:B------:R-:W-:-:S05]  /*36e0*/  SHF.L.W.U32.HI R13, R18, 0x18, R18 ;  /* 0x00000018120d7819 */ /* 0x000fca0000010e12 */
[----:B------:R-:W-:Y:S01]  /*36f0*/  IMAD.IADD R26, R26, 0x1, R13 ;  /* 0x000000011a1a7824 */ /* 0x000fe200078e020d */
[----:B0-----:R-:W-:-:S04]  /*3700*/  LOP3.LUT R18, R6, 0xff, RZ, 0xc0, !PT ;  /* 0x000000ff06127812 */ /* 0x001fc800078ec0ff */
[----:B------:R-:W-:Y:S01]  /*3710*/  LOP3.LUT R6, R15, R26, RZ, 0x3c, !PT ;  /* 0x0000001a0f067212 */ /* 0x000fe200078e3cff */
[----:B------:R-:W-:-:S03]  /*3720*/  IMAD R18, R18, 0x4, R1 ;  /* 0x0000000412127824 */ /* 0x000fc600078e0201 */
[----:B------:R-:W-:Y:S01]  /*3730*/  SHF.L.W.U32.HI R6, R6, 0x19, R6 ;  /* 0x0000001906067819 */ /* 0x000fe20000010e06 */
[----:B------:R-:W0:Y:S01]  /*3740*/  LDC.U8 R15, c[0x3][0x49] ;  /* 0x00c01240ff0f7b82 */ /* 0x000e220000000000 */
[----:B------:R-:W-:-:S05]  /*3750*/  LOP3.LUT R7, R7, 0xff, RZ, 0xc0, !PT ;  /* 0x000000ff07077812 */ /* 0x000fca00078ec0ff */
[--C-:B------:R-:W-:Y:S02]  /*3760*/  IMAD R25, R7, 0x4, R1.reuse ;  /* 0x0000000407197824 */ /* 0x100fe400078e0201 */
[----:B0-----:R-:W-:Y:S01]  /*3770*/  IMAD R27, R15, 0x4, R1 ;  /* 0x000000040f1b7824 */ /* 0x001fe200078e0201 */
[----:B-----5:R-:W-:Y:S02]  /*3780*/  IADD3 R23, PT, PT, R6, R23, R0 ;  /* 0x0000001706177210 */ /* 0x020fe40007ffe000 */
[----:B------:R-:W5:Y:S02]  /*3790*/  LDL R0, [R18] ;  /* 0x0000000012007983 */ /* 0x000f640000100800 */
[----:B------:R-:W-:-:S04]  /*37a0*/  LOP3.LUT R2, R2, R23, RZ, 0x3c, !PT ;  /* 0x0000001702027212 */ /* 0x000fc800078e3cff */
[----:B------:R-:W-:Y:S02]  /*37b0*/  SHF.L.W.U32.HI R7, R2, 0x10, R2 ;  /* 0x0000001002077819 */ /* 0x000fe40000010e02 */
[----:B------:R0:W5:Y:S03]  /*37c0*/  LDL R2, [R25] ;  /* 0x0000000019027983 */ /* 0x0001660000100800 */
[----:B------:R-:W-:Y:S02]  /*37d0*/  IMAD.IADD R15, R16, 0x1, R7 ;  /* 0x00000001100f7824 */ /* 0x000fe400078e0207 */
[----:B------:R1:W5:Y:S03]  /*37e0*/  LDL R16, [R27] ;  /* 0x000000001b107983 */ /* 0x0003660000100800 */
[----:B------:R-:W-:-:S04]  /*37f0*/  LOP3.LUT R6, R6, R15, RZ, 0x3c, !PT ;  /* 0x0000000f06067212 */ /* 0x000fc800078e3cff */
[----:B------:R-:W-:Y:S02]  /*3800*/  SHF.L.W.U32.HI R6, R6, 0x14, R6 ;  /* 0x0000001406067819 */ /* 0x000fe40000010e06 */
[----:B------:R-:W-:-:S04]  /*3810*/  LOP3.LUT R11, R11, R28, RZ, 0x3c, !PT ;  /* 0x0000001c0b0b7212 */ /* 0x000fc800078e3cff */
[----:B------:R-:W-:-:S05]  /*3820*/  SHF.L.W.U32.HI R11, R11, 0x10, R11 ;  /* 0x000000100b0b7819 */ /* 0x000fca0000010e0b */
[----:B0-----:R-:W-:-:S05]  /*3830*/  IMAD.IADD R25, R26, 0x1, R11 ;  /* 0x000000011a197824 */ /* 0x001fca00078e020b */
[----:B------:R-:W-:-:S04]  /*3840*/  LOP3.LUT R14, R14, R25, RZ, 0x3c, !PT ;  /* 0x000000190e0e7212 */ /* 0x000fc800078e3cff */
[----:B------:R-:W-:Y:S02]  /*3850*/  SHF.L.W.U32.HI R14, R14, 0x14, R14 ;  /* 0x000000140e0e7819 */ /* 0x000fe40000010e0e */
[----:B------:R-:W-:Y:S02]  /*3860*/  SHF.L.W.U32.HI R24, R24, 0x19, R24 ;  /* 0x0000001918187819 */ /* 0x000fe40000010e18 */
[----:B--2---:R-:W-:Y:S02]  /*3870*/  IADD3 R23, PT, PT, R23, R6, R4 ;  /* 0x0000000617177210 */ /* 0x004fe40007ffe004 */
[----:B------:R-:W0:Y:S02]  /*3880*/  LDC.U8 R4, c[0x3][0x4a] ;  /* 0x00c01280ff047b82 */ /* 0x000e240000000000 */
[----:B0-----:R-:W-:Y:S01]  /*3890*/  IMAD R4, R4, 0x4, R1 ;  /* 0x0000000404047824 */ /* 0x001fe200078e0201 */
[----:B---3--:R-:W-:-:S05]  /*38a0*/  IADD3 R3, PT, PT, R28, R14, R3 ;  /* 0x0000000e1c037210 */ /* 0x008fca0007ffe003 */
[----:B------:R-:W2:Y:S01]  /*38b0*/  LDL R4, [R4] ;  /* 0x0000000004047983 */ /* 0x000ea20000100800 */
[----:B------:R-:W0:Y:S01]  /*38c0*/  LDC.U8 R28, c[0x3][0x4b] ;  /* 0x00c012c0ff1c7b82 */ /* 0x000e220000000000 */
[----:B----4-:R-:W-:Y:S01]  /*38d0*/  IADD3 R18, PT, PT, R24, R10, R9 ;  /* 0x0000000a18127210 */ /* 0x010fe20007ffe009 */
[----:B0-----:R-:W-:-:S03]  /*38e0*/  IMAD R9, R28, 0x4, R1 ;  /* 0x000000041c097824 */ /* 0x001fc600078e0201 */
[----:B------:R-:W-:-:S03]  /*38f0*/  LOP3.LUT R10, R13, R18, RZ, 0x3c, !PT ;  /* 0x000000120d0a7212 */ /* 0x000fc600078e3cff */
[----:B------:R-:W3:Y:S01]  /*3900*/  LDL R9, [R9] ;  /* 0x0000000009097983 */ /* 0x000ee20000100800 */
[----:B------:R-:W-:-:S05]  /*3910*/  SHF.L.W.U32.HI R10, R10, 0x10, R10 ;  /* 0x000000100a0a7819 */ /* 0x000fca0000010e0a */
[----:B------:R-:W-:-:S05]  /*3920*/  IMAD.IADD R17, R17, 0x1, R10 ;  /* 0x0000000111117824 */ /* 0x000fca00078e020a */
[----:B------:R-:W-:Y:S01]  /*3930*/  LOP3.LUT R24, R24, R17, RZ, 0x3c, !PT ;  /* 0x0000001118187212 */ /* 0x000fe200078e3cff */
[----:B------:R-:W0:Y:S03]  /*3940*/  LDC.U8 R26, c[0x3][0x4d] ;  /* 0x00c01340ff1a7b82 */ /* 0x000e260000000000 */
[----:B-1----:R-:W-:-:S05]  /*3950*/  SHF.L.W.U32.HI R27, R24, 0x14, R24 ;  /* 0x00000014181b7819 */ /* 0x002fca0000010e18 */
[----:B------:R-:W1:Y:S01]  /*3960*/  LDC.U8 R24, c[0x3][0x4e] ;  /* 0x00c01380ff187b82 */ /* 0x000e620000000000 */
[----:B------:R-:W-:Y:S02]  /*3970*/  LOP3.LUT R7, R7, R23, RZ, 0x3c, !PT ;  /* 0x0000001707077212 */ /* 0x000fe400078e3cff */
[----:B------:R-:W-:Y:S02]  /*3980*/  IADD3 R13, PT, PT, R18, R27, R8 ;  /* 0x0000001b120d7210 */ /* 0x000fe40007ffe008 */
[----:B------:R-:W-:-:S05]  /*3990*/  SHF.L.W.U32.HI R18, R7, 0x18, R7 ;  /* 0x0000001807127819 */ /* 0x000fca0000010e07 */
[----:B------:R-:W-:Y:S01]  /*39a0*/  IMAD.IADD R15, R15, 0x1, R18 ;  /* 0x000000010f0f7824 */ /* 0x000fe200078e0212 */
[----:B------:R-:W-:-:S04]  /*39b0*/  LOP3.LUT R7, R10, R13, RZ, 0x3c, !PT ;  /* 0x0000000d0a077212 */ /* 0x000fc800078e3cff */
[----:B------:R-:W-:Y:S01]  /*39c0*/  LOP3.LUT R6, R6, R15, RZ, 0x3c, !PT ;  /* 0x0000000f06067212 */ /* 0x000fe200078e3cff */
[----:B0-----:R-:W-:-:S03]  /*39d0*/  IMAD R26, R26, 0x4, R1 ;  /* 0x000000041a1a7824 */ /* 0x001fc600078e0201 */
[----:B------:R-:W-:Y:S01]  /*39e0*/  SHF.L.W.U32.HI R6, R6, 0x19, R6 ;  /* 0x0000001906067819 */ /* 0x000fe20000010e06 */
[----:B-1----:R-:W-:Y:S01]  /*39f0*/  IMAD R28, R24, 0x4, R1 ;  /* 0x00000004181c7824 */ /* 0x002fe200078e0201 */
[----:B------:R-:W-:Y:S01]  /*3a00*/  LOP3.LUT R12, R12, R19, RZ, 0x3c, !PT ;  /* 0x000000130c0c7212 */ /* 0x000fe200078e3cff */
[----:B------:R0:W4:Y:S01]  /*3a10*/  LDL R8, [R26] ;  /* 0x000000001a087983 */ /* 0x0001220000100800 */
[----:B------:R-:W-:Y:S02]  /*3a20*/  SHF.L.W.U32.HI R24, R7, 0x18, R7 ;  /* 0x0000001807187819 */ /* 0x000fe40000010e07 */
[----:B------:R-:W-:-:S04]  /*3a30*/  LOP3.LUT R10, R11, R3, RZ, 0x3c, !PT ;  /* 0x000000030b0a7212 */ /* 0x000fc800078e3cff */
[----:B------:R-:W-:Y:S01]  /*3a40*/  SHF.L.W.U32.HI R10, R10, 0x18, R10 ;  /* 0x000000180a0a7819 */ /* 0x000fe20000010e0a */
[----:B0-----:R-:W-:-:S04]  /*3a50*/  IMAD.IADD R26, R17, 0x1, R24 ;  /* 0x00000001111a7824 */ /* 0x001fc800078e0218 */
[----:B------:R-:W-:Y:S01]  /*3a60*/  IMAD.IADD R11, R25, 0x1, R10 ;  /* 0x00000001190b7824 */ /* 0x000fe200078e020a */
[----:B------:R-:W-:-:S04]  /*3a70*/  LOP3.LUT R17, R27, R26, RZ, 0x3c, !PT ;  /* 0x0000001a1b117212 */ /* 0x000fc800078e3cff */
[----:B------:R-:W-:Y:S02]  /*3a80*/  LOP3.LUT R14, R14, R11, RZ, 0x3c, !PT ;  /* 0x0000000b0e0e7212 */ /* 0x000fe400078e3cff */
[----:B------:R-:W-:Y:S02]  /*3a90*/  SHF.L.W.U32.HI R17, R17, 0x19, R17 ;  /* 0x0000001911117819 */ /* 0x000fe40000010e11 */
[----:B-----5:R-:W-:Y:S02]  /*3aa0*/  IADD3 R19, PT, PT, R6, R19, R0 ;  /* 0x0000001306137210 */ /* 0x020fe40007ffe000 */
[----:B------:R-:W5:Y:S02]  /*3ab0*/  LDL R0, [R28] ;  /* 0x000000001c007983 */ /* 0x000f640000100800 */
[----:B------:R-:W-:Y:S02]  /*3ac0*/  LOP3.LUT R7, R24, R19, RZ, 0x3c, !PT ;  /* 0x0000001318077212 */ /* 0x000fe400078e3cff */
[----:B------:R-:W0:Y:S02]  /*3ad0*/  LDC.U8 R24, c[0x3][0x4f] ;  /* 0x00c013c0ff187b82 */ /* 0x000e240000000000 */
[----:B------:R-:W-:-:S05]  /*3ae0*/  SHF.L.W.U32.HI R7, R7, 0x10, R7 ;  /* 0x0000001007077819 */ /* 0x000fca0000010e07 */
[----:B------:R-:W-:-:S05]  /*3af0*/  IMAD.IADD R11, R11, 0x1, R7 ;  /* 0x000000010b0b7824 */ /* 0x000fca00078e0207 */
[----:B------:R-:W-:Y:S02]  /*3b00*/  LOP3.LUT R6, R6, R11, RZ, 0x3c, !PT ;  /* 0x0000000b06067212 */ /* 0x000fe400078e3cff */
[----:B------:R-:W-:Y:S02]  /*3b10*/  IADD3 R25, PT, PT, R17, R3, R2 ;  /* 0x0000000311197210 */ /* 0x000fe40007ffe002 */
[----:B------:R-:W-:Y:S01]  /*3b20*/  SHF.L.W.U32.HI R6, R6, 0x14, R6 ;  /* 0x0000001406067819 */ /* 0x000fe20000010e06 */
[----:B------:R-:W1:Y:S03]  /*3b30*/  LDC.64 R2, c[0x3][0x50] ;  /* 0x00c01400ff027b82 */ /* 0x000e660000000a00 */
[----:B------:R-:W-:Y:S01]  /*3b40*/  IADD3 R16, PT, PT, R19, R6, R16 ;  /* 0x0000000613107210 */ /* 0x000fe20007ffe010 */
[----:B0-----:R-:W-:-:S06]  /*3b50*/  IMAD R19, R24, 0x4, R1 ;  /* 0x0000000418137824 */ /* 0x001fcc00078e0201 */
[----:B------:R-:W5:Y:S01]  /*3b60*/  LDL R19, [R19] ;  /* 0x0000000013137983 */ /* 0x000f620000100800 */
[----:B-1----:R-:W-:-:S05]  /*3b70*/  LOP3.LUT R2, R2, 0xff, RZ, 0xc0, !PT ;  /* 0x000000ff02027812 */ /* 0x002fca00078ec0ff */
[----:B------:R-:W-:-:S06]  /*3b80*/  IMAD R27, R2, 0x4, R1 ;  /* 0x00000004021b7824 */ /* 0x000fcc00078e0201 */
[----:B------:R-:W5:Y:S01]  /*3b90*/  LDL R27, [R27] ;  /* 0x000000001b1b7983 */ /* 0x000f620000100800 */
[----:B------:R-:W0:Y:S01]  /*3ba0*/  LDC.U8 R2, c[0x3][0x52] ;  /* 0x00c01480ff027b82 */ /* 0x000e220000000000 */
[----:B------:R-:W-:-:S05]  /*3bb0*/  LOP3.LUT R24, R3, 0xff, RZ, 0xc0, !PT ;  /* 0x000000ff03187812 */ /* 0x000fca00078ec0ff */
[----:B------:R-:W-:Y:S01]  /*3bc0*/  IMAD R3, R24, 0x4, R1 ;  /* 0x0000000418037824 */ /* 0x000fe200078e0201 */
[----:B------:R-:W-:-:S05]  /*3bd0*/  SHF.L.W.U32.HI R14, R14, 0x19, R14 ;  /* 0x000000190e0e7819 */ /* 0x000fca0000010e0e */
[----:B------:R-:W5:Y:S01]  /*3be0*/  LDL R3, [R3] ;  /* 0x0000000003037983 */ /* 0x000f620000100800 */
[----:B0-----:R-:W-:-:S06]  /*3bf0*/  IMAD R2, R2, 0x4, R1 ;  /* 0x0000000402027824 */ /* 0x001fcc00078e0201 */
[----:B------:R-:W5:Y:S01]  /*3c00*/  LDL R2, [R2] ;  /* 0x0000000002027983 */ /* 0x000f620000100800 */
[----:B------:R-:W0:Y:S01]  /*3c10*/  LDC.U8 R24, c[0x3][0x55] ;  /* 0x00c01540ff187b82 */ /* 0x000e220000000000 */
[----:B--2---:R-:W-:Y:S02]  /*3c20*/  IADD3 R4, PT, PT, R14, R23, R4 ;  /* 0x000000170e047210 */ /* 0x004fe40007ffe004 */
[----:B------:R-:W-:-:S05]  /*3c30*/  SHF.L.W.U32.HI R23, R12, 0x18, R12 ;  /* 0x000000180c177819 */ /* 0x000fca0000010e0c */
[----:B------:R-:W-:Y:S01]  /*3c40*/  IMAD.IADD R22, R22, 0x1, R23 ;  /* 0x0000000116167824 */ /* 0x000fe200078e0217 */
[----:B------:R-:W-:-:S04]  /*3c50*/  LOP3.LUT R23, R23, R4, RZ, 0x3c, !PT ;  /* 0x0000000417177212 */ /* 0x000fc800078e3cff */
[----:B------:R-:W-:-:S05]  /*3c60*/  SHF.L.W.U32.HI R23, R23, 0x10, R23 ;  /* 0x0000001017177819 */ /* 0x000fca0000010e17 */
[----:B------:R-:W-:-:S05]  /*3c70*/  IMAD.IADD R29, R26, 0x1, R23 ;  /* 0x000000011a1d7824 */ /* 0x000fca00078e0217 */
[----:B------:R-:W-:-:S04]  /*3c80*/  LOP3.LUT R12, R14, R29, RZ, 0x3c, !PT ;  /* 0x0000001d0e0c7212 */ /* 0x000fc800078e3cff */
[----:B------:R-:W-:-:S04]  /*3c90*/  SHF.L.W.U32.HI R12, R12, 0x14, R12 ;  /* 0x000000140c0c7819 */ /* 0x000fc80000010e0c */
[----:B---3--:R-:W-:Y:S02]  /*3ca0*/  IADD3 R9, PT, PT, R4, R12, R9 ;  /* 0x0000000c04097210 */ /* 0x008fe40007ffe009 */
[----:B------:R-:W1:Y:S01]  /*3cb0*/  LDC.U8 R4, c[0x3][0x51] ;  /* 0x00c01440ff047b82 */ /* 0x000e620000000000 */
[----:B------:R-:W-:-:S07]  /*3cc0*/  LOP3.LUT R14, R18, R25, RZ, 0x3c, !PT ;  /* 0x00000019120e7212 */ /* 0x000fce00078e3cff */
[----:B------:R-:W2:Y:S01]  /*3cd0*/  LDC.U8 R18, c[0x3][0x53] ;  /* 0x00c014c0ff127b82 */ /* 0x000ea20000000000 */
[----:B------:R-:W-:Y:S01]  /*3ce0*/  SHF.L.W.U32.HI R14, R14, 0x10, R14 ;  /* 0x000000100e0e7819 */ /* 0x000fe20000010e0e */
[----:B-1----:R-:W-:-:S06]  /*3cf0*/  IMAD R4, R4, 0x4, R1 ;  /* 0x0000000404047824 */ /* 0x002fcc00078e0201 */
[----:B------:R-:W3:Y:S01]  /*3d00*/  LDL R4, [R4] ;  /* 0x0000000004047983 */ /* 0x000ee20000100800 */
[----:B------:R-:W-:Y:S01]  /*3d10*/  LOP3.LUT R5, R5, R22, RZ, 0x3c, !PT ;  /* 0x0000001605057212 */ /* 0x000fe200078e3cff */
[----:B------:R-:W-:-:S05]  /*3d20*/  IMAD.IADD R22, R22, 0x1, R14 ;  /* 0x0000000116167824 */ /* 0x000fca00078e020e */
[----:B------:R-:W-:Y:S01]  /*3d30*/  LOP3.LUT R17, R17, R22, RZ, 0x3c, !PT ;  /* 0x0000001611117212 */ /* 0x000fe200078e3cff */
[----:B--2---:R-:W-:Y:S01]  /*3d40*/  IMAD R26, R18, 0x4, R1 ;  /* 0x00000004121a7824 */ /* 0x004fe200078e0201 */
[----:B------:R-:W-:Y:S02]  /*3d50*/  SHF.L.W.U32.HI R18, R5, 0x19, R5 ;  /* 0x0000001905127819 */ /* 0x000fe40000010e05 */
[----:B------:R-:W-:Y:S01]  /*3d60*/  SHF.L.W.U32.HI R17, R17, 0x14, R17 ;  /* 0x0000001411117819 */ /* 0x000fe20000010e11 */
[----:B0-----:R-:W-:-:S03]  /*3d70*/  IMAD R5, R24, 0x4, R1 ;  /* 0x0000000418057824 */ /* 0x001fc600078e0201 */
[----:B----4-:R-:W-:-:S03]  /*3d80*/  IADD3 R8, PT, PT, R25, R17, R8 ;  /* 0x0000001119087210 */ /* 0x010fc60007ffe008 */
[----:B------:R-:W2:Y:S01]  /*3d90*/  LDL R5, [R5] ;  /* 0x0000000005057983 */ /* 0x000ea20000100800 */
[----:B------:R-:W-:Y:S02]  /*3da0*/  LOP3.LUT R7, R7, R16, RZ, 0x3c, !PT ;  /* 0x0000001007077212 */ /* 0x000fe400078e3cff */
[----:B-----5:R-:W-:Y:S02]  /*3db0*/  IADD3 R25, PT, PT, R18, R13, R0 ;  /* 0x0000000d12197210 */ /* 0x020fe40007ffe000 */
[----:B------:R0:W4:Y:S02]  /*3dc0*/  LDL R0, [R26] ;  /* 0x000000001a007983 */ /* 0x0001240000100800 */
[----:B------:R-:W-:-:S04]  /*3dd0*/  LOP3.LUT R10, R10, R25, RZ, 0x3c, !PT ;  /* 0x000000190a0a7212 */ /* 0x000fc800078e3cff */
[----:B------:R-:W-:-:S05]  /*3de0*/  SHF.L.W.U32.HI R10, R10, 0x10, R10 ;  /* 0x000000100a0a7819 */ /* 0x000fca0000010e0a */
[----:B------:R-:W-:-:S05]  /*3df0*/  IMAD.IADD R13, R15, 0x1, R10 ;  /* 0x000000010f0d7824 */ /* 0x000fca00078e020a */
[----:B------:R-:W-:-:S04]  /*3e00*/  LOP3.LUT R18, R18, R13, RZ, 0x3c, !PT ;  /* 0x0000000d12127212 */ /* 0x000fc800078e3cff */
[----:B------:R-:W-:Y:S02]  /*3e10*/  SHF.L.W.U32.HI R24, R18, 0x14, R18 ;  /* 0x0000001412187819 */ /* 0x000fe40000010e12 */
[----:B------:R-:W1:Y:S02]  /*3e20*/  LDC.U8 R18, c[0x3][0x56] ;  /* 0x00c01580ff127b82 */ /* 0x000e640000000000 */
[----:B------:R-:W-:-:S04]  /*3e30*/  IADD3 R19, PT, PT, R25, R24, R19 ;  /* 0x0000001819137210 */ /* 0x000fc80007ffe013 */
[----:B------:R-:W-:-:S04]  /*3e40*/  LOP3.LUT R10, R10, R19, RZ, 0x3c, !PT ;  /* 0x000000130a0a7212 */ /* 0x000fc800078e3cff */
[----:B------:R-:W-:-:S05]  /*3e50*/  SHF.L.W.U32.HI R15, R10, 0x18, R10 ;  /* 0x000000180a0f7819 */ /* 0x000fca0000010e0a */
[----:B------:R-:W-:-:S05]  /*3e60*/  IMAD.IADD R10, R13, 0x1, R15 ;  /* 0x000000010d0a7824 */ /* 0x000fca00078e020f */
[----:B------:R-:W-:-:S04]  /*3e70*/  LOP3.LUT R13, R24, R10, RZ, 0x3c, !PT ;  /* 0x0000000a180d7212 */ /* 0x000fc800078e3cff */
[----:B------:R-:W-:-:S04]  /*3e80*/  SHF.L.W.U32.HI R13, R13, 0x19, R13 ;  /* 0x000000190d0d7819 */ /* 0x000fc80000010e0d */
[----:B------:R-:W-:Y:S01]  /*3e90*/  IADD3 R27, PT, PT, R13, R16, R27 ;  /* 0x000000100d1b7210 */ /* 0x000fe20007ffe01b */
[----:B-1----:R-:W-:Y:S01]  /*3ea0*/  IMAD R16, R18, 0x4, R1 ;  /* 0x0000000412107824 */ /* 0x002fe200078e0201 */
[----:B0-----:R-:W0:Y:S05]  /*3eb0*/  LDC.U8 R26, c[0x3][0x57] ;  /* 0x00c015c0ff1a7b82 */ /* 0x001e2a0000000000 */
[----:B------:R-:W5:Y:S01]  /*3ec0*/  LDL R16, [R16] ;  /* 0x0000000010107983 */ /* 0x000f620000100800 */
[----:B------:R-:W-:Y:S01]  /*3ed0*/  SHF.L.W.U32.HI R24, R7, 0x18, R7 ;  /* 0x0000001807187819 */ /* 0x000fe20000010e07 */
[----:B0-----:R-:W-:-:S06]  /*3ee0*/  IMAD R7, R26, 0x4, R1 ;  /* 0x000000041a077824 */ /* 0x001fcc00078e0201 */
[----:B------:R-:W5:Y:S01]  /*3ef0*/  LDL R7, [R7] ;  /* 0x0000000007077983 */ /* 0x000f620000100800 */
[----:B------:R-:W-:-:S04]  /*3f00*/  LOP3.LUT R18, R23, R9, RZ, 0x3c, !PT ;  /* 0x0000000917127212 */ /* 0x000fc800078e3cff */
[----:B------:R-:W-:Y:S01]  /*3f10*/  SHF.L.W.U32.HI R18, R18, 0x18, R18 ;  /* 0x0000001812127819 */ /* 0x000fe20000010e12 */
[----:B------:R-:W-:-:S04]  /*3f20*/  IMAD.IADD R11, R11, 0x1, R24 ;  /* 0x000000010b0b7824 */ /* 0x000fc800078e0218 */
[----:B------:R-:W-:-:S05]  /*3f30*/  IMAD.IADD R29, R29, 0x1, R18 ;  /* 0x000000011d1d7824 */ /* 0x000fca00078e0212 */
[----:B------:R-:W-:Y:S02]  /*3f40*/  LOP3.LUT R23, R12, R29, RZ, 0x3c, !PT ;  /* 0x0000001d0c177212 */ /* 0x000fe400078e3cff */
[----:B------:R-:W-:Y:S02]  /*3f50*/  LOP3.LUT R12, R6, R11, RZ, 0x3c, !PT ;  /* 0x0000000b060c7212 */ /* 0x000fe400078e3cff */
[----:B------:R-:W-:Y:S02]  /*3f60*/  SHF.L.W.U32.HI R6, R23, 0x19, R23 ;  /* 0x0000001917067819 */ /* 0x000fe40000010e17 */
[----:B------:R-:W-:Y:S02]  /*3f70*/  SHF.L.W.U32.HI R12, R12, 0x19, R12 ;  /* 0x000000190c0c7819 */ /* 0x000fe40000010e0c */
[-C--:B------:R-:W-:Y:S02]  /*3f80*/  LOP3.LUT R14, R14, R8.reuse, RZ, 0x3c, !PT ;  /* 0x000000080e0e7212 */ /* 0x080fe400078e3cff */
[----:B------:R-:W-:-:S02]  /*3f90*/  IADD3 R8, PT, PT, R6, R8, R3 ;  /* 0x0000000806087210 */ /* 0x000fc40007ffe003 */
[----:B------:R-:W-:Y:S02]  /*3fa0*/  IADD3 R9, PT, PT, R12, R9, R2 ;  /* 0x000000090c097210 */ /* 0x000fe40007ffe002 */
[----:B------:R-:W0:Y:S01]  /*3fb0*/  LDC.64 R2, c[0x3][0x58] ;  /* 0x00c01600ff027b82 */ /* 0x000e220000000a00 */
[----:B------:R-:W-:Y:S02]  /*3fc0*/  SHF.L.W.U32.HI R14, R14, 0x18, R14 ;  /* 0x000000180e0e7819 */ /* 0x000fe40000010e0e */
[----:B------:R-:W-:-:S03]  /*3fd0*/  LOP3.LUT R18, R18, R27, RZ, 0x3c, !PT ;  /* 0x0000001b12127212 */ /* 0x000fc600078e3cff */
[----:B------:R-:W-:Y:S01]  /*3fe0*/  IMAD.IADD R22, R22, 0x1, R14 ;  /* 0x0000000116167824 */ /* 0x000fe200078e020e */
[----:B------:R-:W-:Y:S02]  /*3ff0*/  LOP3.LUT R14, R14, R9, RZ, 0x3c, !PT ;  /* 0x000000090e0e7212 */ /* 0x000fe400078e3cff */
[----:B0-----:R-:W-:-:S05]  /*4000*/  LOP3.LUT R2, R2, 0xff, RZ, 0xc0, !PT ;  /* 0x000000ff02027812 */ /* 0x001fca00078ec0ff */
[----:B------:R-:W-:-:S06]  /*4010*/  IMAD R2, R2, 0x4, R1 ;  /* 0x0000000402027824 */ /* 0x000fcc00078e0201 */
[----:B------:R-:W5:Y:S01]  /*4020*/  LDL R2, [R2] ;  /* 0x0000000002027983 */ /* 0x000f620000100800 */
[----:B------:R-:W-:Y:S02]  /*4030*/  SHF.L.W.U32.HI R23, R14, 0x10, R14 ;  /* 0x000000100e177819 */ /* 0x000fe40000010e0e */
[----:B------:R-:W-:Y:S02]  /*4040*/  SHF.L.W.U32.HI R18, R18, 0x10, R18 ;  /* 0x0000001012127819 */ /* 0x000fe40000010e12 */
[----:B------:R-:W-:Y:S01]  /*4050*/  LOP3.LUT R17, R17, R22, RZ, 0x3c, !PT ;  /* 0x0000001611117212 */ /* 0x000fe200078e3cff */
[----:B------:R-:W-:Y:S02]  /*4060*/  IMAD.IADD R25, R10, 0x1, R23 ;  /* 0x000000010a197824 */ /* 0x000fe400078e0217 */
[----:B------:R-:W-:-:S03]  /*4070*/  IMAD.IADD R22, R22, 0x1, R18 ;  /* 0x0000000116167824 */ /* 0x000fc600078e0212 */
[----:B------:R-:W-:Y:S02]  /*4080*/  LOP3.LUT R10, R12, R25, RZ, 0x3c, !PT ;  /* 0x000000190c0a7212 */ /* 0x000fe400078e3cff */
[----:B------:R-:W-:Y:S02]  /*4090*/  LOP3.LUT R13, R13, R22, RZ, 0x3c, !PT ;  /* 0x000000160d0d7212 */ /* 0x000fe400078e3cff */
[----:B------:R-:W-:Y:S02]  /*40a0*/  LOP3.LUT R12, R3, 0xff, RZ, 0xc0, !PT ;  /* 0x000000ff030c7812 */ /* 0x000fe400078ec0ff */
[----:B------:R-:W-:-:S03]  /*40b0*/  SHF.L.W.U32.HI R13, R13, 0x14, R13 ;  /* 0x000000140d0d7819 */ /* 0x000fc60000010e0d */
[----:B------:R-:W-:Y:S01]  /*40c0*/  IMAD R3, R12, 0x4, R1 ;  /* 0x000000040c037824 */ /* 0x000fe200078e0201 */
[----:B------:R-:W0:Y:S05]  /*40d0*/  LDC.U8 R14, c[0x3][0x5a] ;  /* 0x00c01680ff0e7b82 */ /* 0x000e2a0000000000 */
[----:B------:R-:W5:Y:S01]  /*40e0*/  LDL R3, [R3] ;  /* 0x0000000003037983 */ /* 0x000f620000100800 */
[----:B------:R-:W-:-:S04]  /*40f0*/  LOP3.LUT R12, R15, R8, RZ, 0x3c, !PT ;  /* 0x000000080f0c7212 */ /* 0x000fc800078e3cff */
[----:B------:R-:W-:-:S05]  /*4100*/  SHF.L.W.U32.HI R12, R12, 0x10, R12 ;  /* 0x000000100c0c7819 */ /* 0x000fca0000010e0c */
[----:B------:R-:W-:Y:S01]  /*4110*/  IMAD.IADD R11, R11, 0x1, R12 ;  /* 0x000000010b0b7824 */ /* 0x000fe200078e020c */
[----:B---3--:R-:W-:Y:S02]  /*4120*/  IADD3 R27, PT, PT, R27, R13, R4 ;  /* 0x0000000d1b1b7210 */ /* 0x008fe40007ffe004 */
[----:B------:R-:W1:Y:S02]  /*4130*/  LDC.U8 R4, c[0x3][0x59] ;  /* 0x00c01640ff047b82 */ /* 0x000e640000000000 */
[----:B------:R-:W-:Y:S01]  /*4140*/  LOP3.LUT R6, R6, R11, RZ, 0x3c, !PT ;  /* 0x0000000b06067212 */ /* 0x000fe200078e3cff */
[--C-:B0-----:R-:W-:Y:S01]  /*4150*/  IMAD R15, R14, 0x4, R1.reuse ;  /* 0x000000040e0f7824 */ /* 0x101fe200078e0201 */
[----:B------:R-:W-:Y:S02]  /*4160*/  SHF.L.W.U32.HI R10, R10, 0x14, R10 ;  /* 0x000000140a0a7819 */ /* 0x000fe40000010e0a */
[----:B------:R-:W-:Y:S01]  /*4170*/  SHF.L.W.U32.HI R6, R6, 0x14, R6 ;  /* 0x0000001406067819 */ /* 0x000fe20000010e06 */
[----:B-1----:R-:W-:-:S06]  /*4180*/  IMAD R4, R4, 0x4, R1 ;  /* 0x0000000404047824 */ /* 0x002fcc00078e0201 */
[----:B------:R-:W3:Y:S01]  /*4190*/  LDL R4, [R4] ;  /* 0x0000000004047983 */ /* 0x000ee20000100800 */
[----:B------:R-:W-:Y:S02]  /*41a0*/  SHF.L.W.U32.HI R26, R17, 0x19, R17 ;  /* 0x00000019111a7819 */ /* 0x000fe40000010e11 */
[----:B----4-:R-:W-:Y:S02]  /*41b0*/  IADD3 R0, PT, PT, R9, R10, R0 ;  /* 0x0000000a09007210 */ /* 0x010fe40007ffe000 */
[----:B--2---:R-:W-:Y:S02]  /*41c0*/  IADD3 R9, PT, PT, R8, R6, R5 ;  /* 0x0000000608097210 */ /* 0x004fe40007ffe005 */
[----:B------:R5:W2:Y:S01]  /*41d0*/  LDL R5, [R15] ;  /* 0x000000000f057983 */ /* 0x000aa20000100800 */
[----:B------:R-:W0:Y:S02]  /*41e0*/  LDC.U8 R8, c[0x3][0x5b] ;  /* 0x00c016c0ff087b82 */ /* 0x000e240000000000 */
[----:B0-----:R-:W-:-:S06]  /*41f0*/  IMAD R8, R8, 0x4, R1 ;  /* 0x0000000408087824 */ /* 0x001fcc00078e0201 */
[----:B------:R-:W4:Y:S01]  /*4200*/  LDL R8, [R8] ;  /* 0x0000000008087983 */ /* 0x000f220000100800 */
[----:B------:R-:W0:Y:S01]  /*4210*/  LDC.U8 R28, c[0x3][0x5d] ;  /* 0x00c01740ff1c7b82 */ /* 0x000e220000000000 */
[----:B-----5:R-:W-:-:S04]  /*4220*/  IADD3 R15, PT, PT, R26, R19, R16 ;  /* 0x000000131a0f7210 */ /* 0x020fc80007ffe010 */
[----:B------:R-:W-:-:S04]  /*4230*/  LOP3.LUT R14, R24, R15, RZ, 0x3c, !PT ;  /* 0x0000000f180e7212 */ /* 0x000fc800078e3cff */
[----:B------:R-:W-:-:S05]  /*4240*/  SHF.L.W.U32.HI R14, R14, 0x10, R14 ;  /* 0x000000100e0e7819 */ /* 0x000fca0000010e0e */
[----:B------:R-:W-:-:S05]  /*4250*/  IMAD.IADD R29, R29, 0x1, R14 ;  /* 0x000000011d1d7824 */ /* 0x000fca00078e020e */
[----:B------:R-:W-:Y:S02]  /*4260*/  LOP3.LUT R16, R26, R29, RZ, 0x3c, !PT ;  /* 0x0000001d1a107212 */ /* 0x000fe400078e3cff */
[----:B------:R-:W1:Y:S02]  /*4270*/  LDC.U8 R26, c[0x3][0x5e] ;  /* 0x00c01780ff1a7b82 */ /* 0x000e640000000000 */
[----:B------:R-:W-:-:S04]  /*4280*/  SHF.L.W.U32.HI R16, R16, 0x14, R16 ;  /* 0x0000001410107819 */ /* 0x000fc80000010e10 */
[----:B------:R-:W-:Y:S01]  /*4290*/  IADD3 R15, PT, PT, R15, R16, R7 ;  /* 0x000000100f0f7210 */ /* 0x000fe20007ffe007 */
[----:B0-----:R-:W-:-:S06]  /*42a0*/  IMAD R7, R28, 0x4, R1 ;  /* 0x000000041c077824 */ /* 0x001fcc00078e0201 */
[----:B------:R-:W5:Y:S01]  /*42b0*/  LDL R7, [R7] ;  /* 0x0000000007077983 */ /* 0x000f620000100800 */
[----:B-1----:R-:W-:-:S06]  /*42c0*/  IMAD R26, R26, 0x4, R1 ;  /* 0x000000041a1a7824 */ /* 0x002fcc00078e0201 */
[----:B------:R-:W5:Y:S01]  /*42d0*/  LDL R26, [R26] ;  /* 0x000000001a1a7983 */ /* 0x000f620000100800 */
[----:B------:R-:W-:-:S04]  /*42e0*/  LOP3.LUT R23, R23, R0, RZ, 0x3c, !PT ;  /* 0x0000000017177212 */ /* 0x000fc800078e3cff */
[----:B------:R-:W-:-:S05]  /*42f0*/  SHF.L.W.U32.HI R24, R23, 0x18, R23 ;  /* 0x0000001817187819 */ /* 0x000fca0000010e17 */
[----:B------:R-:W-:-:S05]  /*4300*/  IMAD.IADD R25, R25, 0x1, R24 ;  /* 0x0000000119197824 */ /* 0x000fca00078e0218 */
[----:B------:R-:W-:-:S04]  /*4310*/  LOP3.LUT R10, R10, R25, RZ, 0x3c, !PT ;  /* 0x000000190a0a7212 */ /* 0x000fc800078e3cff */
[----:B------:R-:W-:Y:S02]  /*4320*/  SHF.L.W.U32.HI R10, R10, 0x19, R10 ;  /* 0x000000190a0a7819 */ /* 0x000fe40000010e0a */
[----:B------:R-:W-:Y:S02]  /*4330*/  LOP3.LUT R18, R18, R27, RZ, 0x3c, !PT ;  /* 0x0000001b12127212 */ /* 0x000fe400078e3cff */
[----:B------:R-:W-:Y:S02]  /*4340*/  LOP3.LUT R14, R14, R15, RZ, 0x3c, !PT ;  /* 0x0000000f0e0e7212 */ /* 0x000fe400078e3cff */
[----:B------:R-:W-:Y:S02]  /*4350*/  LOP3.LUT R12, R12, R9, RZ, 0x3c, !PT ;  /* 0x000000090c0c7212 */ /* 0x000fe400078e3cff */
[----:B------:R-:W-:Y:S02]  /*4360*/  SHF.L.W.U32.HI R14, R14, 0x18, R14 ;  /* 0x000000180e0e7819 */ /* 0x000fe40000010e0e */
[----:B------:R-:W-:-:S02]  /*4370*/  IADD3 R27, PT, PT, R10, R27, R2 ;  /* 0x0000001b0a1b7210 */ /* 0x000fc40007ffe002 */
[----:B------:R-:W0:Y:S01]  /*4380*/  LDC.U8 R2, c[0x3][0x5f] ;  /* 0x00c017c0ff027b82 */ /* 0x000e220000000000 */
[----:B------:R-:W-:Y:S01]  /*4390*/  SHF.L.W.U32.HI R12, R12, 0x18, R12 ;  /* 0x000000180c0c7819 */ /* 0x000fe20000010e0c */
[----:B------:R-:W-:Y:S01]  /*43a0*/  IMAD.IADD R29, R29, 0x1, R14 ;  /* 0x000000011d1d7824 */ /* 0x000fe200078e020e */
[----:B------:R-:W-:-:S03]  /*43b0*/  LOP3.LUT R14, R14, R27, RZ, 0x3c, !PT ;  /* 0x0000001b0e0e7212 */ /* 0x000fc600078e3cff */
[----:B------:R-:W-:Y:S01]  /*43c0*/  IMAD.IADD R19, R11, 0x1, R12 ;  /* 0x000000010b137824 */ /* 0x000fe200078e020c */
[----:B------:R-:W-:Y:S02]  /*43d0*/  SHF.L.W.U32.HI R11, R14, 0x10, R14 ;  /* 0x000000100e0b7819 */ /* 0x000fe40000010e0e */
[----:B------:R-:W-:-:S04]  /*43e0*/  LOP3.LUT R14, R16, R29, RZ, 0x3c, !PT ;  /* 0x0000001d100e7212 */ /* 0x000fc800078e3cff */
[----:B------:R-:W-:Y:S01]  /*43f0*/  SHF.L.W.U32.HI R14, R14, 0x19, R14 ;  /* 0x000000190e0e7819 */ /* 0x000fe20000010e0e */
[----:B0-----:R-:W-:-:S03]  /*4400*/  IMAD R2, R2, 0x4, R1 ;  /* 0x0000000402027824 */ /* 0x001fc600078e0201 */
[----:B------:R-:W-:Y:S02]  /*4410*/  IADD3 R9, PT, PT, R14, R9, R3 ;  /* 0x000000090e097210 */ /* 0x000fe40007ffe003 */
[----:B------:R0:W5:Y:S02]  /*4420*/  LDL R17, [R2] ;  /* 0x0000000002117983 */ /* 0x0001640000100800 */
[----:B0-----:R-:W0:Y:S01]  /*4430*/  LDC.64 R2, c[0x3][0x60] ;  /* 0x00c01800ff027b82 */ /* 0x001e220000000a00 */
[----:B------:R-:W-:Y:S01]  /*4440*/  LOP3.LUT R6, R6, R19, RZ, 0x3c, !PT ;  /* 0x0000001306067212 */ /* 0x000fe200078e3cff */
[----:B------:R-:W-:-:S05]  /*4450*/  IMAD.IADD R19, R19, 0x1, R11 ;  /* 0x0000000113137824 */ /* 0x000fca00078e020b */
[----:B------:R-:W-:Y:S02]  /*4460*/  LOP3.LUT R10, R10, R19, RZ, 0x3c, !PT ;  /* 0x000000130a0a7212 */ /* 0x000fe400078e3cff */
[----:B------:R-:W-:Y:S02]  /*4470*/  SHF.L.W.U32.HI R6, R6, 0x19, R6 ;  /* 0x0000001906067819 */ /* 0x000fe40000010e06 */
[----:B------:R-:W-:Y:S02]  /*4480*/  SHF.L.W.U32.HI R10, R10, 0x14, R10 ;  /* 0x000000140a0a7819 */ /* 0x000fe40000010e0a */
[----:B------:R-:W-:Y:S02]  /*4490*/  SHF.L.W.U32.HI R18, R18, 0x18, R18 ;  /* 0x0000001812127819 */ /* 0x000fe40000010e12 */
[----:B0-----:R-:W-:Y:S02]  /*44a0*/  LOP3.LUT R2, R2, 0xff, RZ, 0xc0, !PT ;  /* 0x000000ff02027812 */ /* 0x001fe400078ec0ff */
[----:B---3--:R-:W-:Y:S01]  /*44b0*/  IADD3 R4, PT, PT, R27, R10, R4 ;  /* 0x0000000a1b047210 */ /* 0x008fe20007ffe004 */
[----:B------:R-:W-:Y:S01]  /*44c0*/  IMAD.IADD R22, R22, 0x1, R18 ;  /* 0x0000000116167824 */ /* 0x000fe200078e0212 */
[----:B--2---:R-:W-:Y:S01]  /*44d0*/  IADD3 R27, PT, PT, R6, R0, R5 ;  /* 0x00000000061b7210 */ /* 0x004fe20007ffe005 */
[----:B------:R-:W-:-:S02]  /*44e0*/  IMAD R5, R2, 0x4, R1 ;  /* 0x0000000402057824 */ /* 0x000fc400078e0201 */
[----:B------:R-:W0:Y:S01]  /*44f0*/  LDC.U8 R2, c[0x3][0x61] ;  /* 0x00c01840ff027b82 */ /* 0x000e220000000000 */
[----:B------:R-:W-:-:S03]  /*4500*/  LOP3.LUT R0, R18, R27, RZ, 0x3c, !PT ;  /* 0x0000001b12007212 */ /* 0x000fc600078e3cff */
[----:B------:R-:W2:Y:S01]  /*4510*/  LDL R5, [R5] ;  /* 0x0000000005057983 */ /* 0x000ea20000100800 */
[----:B------:R-:W-:-:S05]  /*4520*/  SHF.L.W.U32.HI R0, R0, 0x10, R0 ;  /* 0x0000001000007819 */ /* 0x000fca0000010e00 */
[----:B------:R-:W-:-:S05]  /*4530*/  IMAD.IADD R29, R29, 0x1, R0 ;  /* 0x000000011d1d7824 */ /* 0x000fca00078e0200 */
[----:B------:R-:W-:-:S04]  /*4540*/  LOP3.LUT R6, R6, R29, RZ, 0x3c, !PT ;  /* 0x0000001d06067212 */ /* 0x000fc800078e3cff */
[----:B------:R-:W-:Y:S02]  /*4550*/  SHF.L.W.U32.HI R23, R6, 0x14, R6 ;  /* 0x0000001406177819 */ /* 0x000fe40000010e06 */
[----:B------:R-:W-:Y:S01]  /*4560*/  LOP3.LUT R6, R3, 0xff, RZ, 0xc0, !PT ;  /* 0x000000ff03067812 */ /* 0x000fe200078ec0ff */
[----:B0-----:R-:W-:-:S04]  /*4570*/  IMAD R3, R2, 0x4, R1 ;  /* 0x0000000402037824 */ /* 0x001fc800078e0201 */
[----:B------:R-:W-:Y:S02]  /*4580*/  IMAD R2, R6, 0x4, R1 ;  /* 0x0000000406027824 */ /* 0x000fe400078e0201 */
[----:B------:R-:W3:Y:S01]  /*4590*/  LDL R3, [R3] ;  /* 0x0000000003037983 */ /* 0x000ee20000100800 */
[----:B----4-:R-:W-:-:S03]  /*45a0*/  IADD3 R27, PT, PT, R27, R23, R8 ;  /* 0x000000171b1b7210 */ /* 0x010fc60007ffe008 */
[----:B------:R-:W4:Y:S01]  /*45b0*/  LDL R2, [R2] ;  /* 0x0000000002027983 */ /* 0x000f220000100800 */
[----:B------:R-:W0:Y:S01]  /*45c0*/  LDC.U8 R8, c[0x3][0x62] ;  /* 0x00c01880ff087b82 */ /* 0x000e220000000000 */
[----:B------:R-:W-:-:S04]  /*45d0*/  LOP3.LUT R6, R24, R9, RZ, 0x3c, !PT ;  /* 0x0000000918067212 */ /* 0x000fc800078e3cff */
[----:B------:R-:W-:Y:S02]  /*45e0*/  SHF.L.W.U32.HI R6, R6, 0x10, R6 ;  /* 0x0000001006067819 */ /* 0x000fe40000010e06 */
[----:B------:R-:W-:Y:S01]  /*45f0*/  LOP3.LUT R16, R13, R22, RZ, 0x3c, !PT ;  /* 0x000000160d107212 */ /* 0x000fe200078e3cff */
[----:B------:R-:W1:Y:S02]  /*4600*/  LDC.U8 R18, c[0x3][0x63] ;  /* 0x00c018c0ff127b82 */ /* 0x000e640000000000 */
[----:B------:R-:W-:Y:S02]  /*4610*/  IMAD.IADD R13, R22, 0x1, R6 ;  /* 0x00000001160d7824 */ /* 0x000fe400078e0206 */
[----:B0-----:R-:W-:-:S03]  /*4620*/  IMAD R24, R8, 0x4, R1 ;  /* 0x0000000408187824 */ /* 0x001fc600078e0201 */
[----:B------:R-:W-:Y:S02]  /*4630*/  LOP3.LUT R8, R14, R13, RZ, 0x3c, !PT ;  /* 0x0000000d0e087212 */ /* 0x000fe400078e3cff */
[----:B------:R0:W3:Y:S02]  /*4640*/  LDL R14, [R24] ;  /* 0x00000000180e7983 */ /* 0x0000e40000100800 */
[----:B------:R-:W-:Y:S01]  /*4650*/  SHF.L.W.U32.HI R8, R8, 0x14, R8 ;  /* 0x0000001408087819 */ /* 0x000fe20000010e08 */
[----:B------:R-:W0:Y:S01]  /*4660*/  LDC.U8 R22, c[0x3][0x65] ;  /* 0x00c01940ff167b82 */ /* 0x000e220000000000 */
[----:B------:R-:W-:Y:S02]  /*4670*/  SHF.L.W.U32.HI R16, R16, 0x19, R16 ;  /* 0x0000001910107819 */ /* 0x000fe40000010e10 */
[----:B-----5:R-:W-:Y:S01]  /*4680*/  IADD3 R7, PT, PT, R9, R8, R7 ;  /* 0x0000000809077210 */ /* 0x020fe20007ffe007 */
[----:B-1----:R-:W-:-:S06]  /*4690*/  IMAD R9, R18, 0x4, R1 ;  /* 0x0000000412097824 */ /* 0x002fcc00078e0201 */
[----:B------:R-:W5:Y:S01]  /*46a0*/  LDL R9, [R9] ;  /* 0x0000000009097983 */ /* 0x000f620000100800 */
[----:B------:R-:W-:-:S04]  /*46b0*/  IADD3 R26, PT, PT, R16, R15, R26 ;  /* 0x0000000f101a7210 */ /* 0x000fc80007ffe01a */
[----:B------:R-:W-:-:S04]  /*46c0*/  LOP3.LUT R12, R12, R26, RZ, 0x3c, !PT ;  /* 0x0000001a0c0c7212 */ /* 0x000fc800078e3cff */
[----:B------:R-:W-:Y:S01]  /*46d0*/  SHF.L.W.U32.HI R18, R12, 0x10, R12 ;  /* 0x000000100c127819 */ /* 0x000fe20000010e0c */
[----:B0-----:R-:W-:-:S06]  /*46e0*/  IMAD R12, R22, 0x4, R1 ;  /* 0x00000004160c7824 */ /* 0x001fcc00078e0201 */
[----:B------:R-:W5:Y:S01]  /*46f0*/  LDL R12, [R12] ;  /* 0x000000000c0c7983 */ /* 0x000f620000100800 */
[----:B------:R-:W-:-:S05]  /*4700*/  IMAD.IADD R15, R25, 0x1, R18 ;  /* 0x00000001190f7824 */ /* 0x000fca00078e0212 */
[----:B------:R-:W-:-:S04]  /*4710*/  LOP3.LUT R16, R16, R15, RZ, 0x3c, !PT ;  /* 0x0000000f10107212 */ /* 0x000fc800078e3cff */
[----:B------:R-:W-:Y:S02]  /*4720*/  SHF.L.W.U32.HI R22, R16, 0x14, R16 ;  /* 0x0000001410167819 */ /* 0x000fe40000010e10 */
[----:B------:R-:W0:Y:S02]  /*4730*/  LDC.U8 R16, c[0x3][0x66] ;  /* 0x00c01980ff107b82 */ /* 0x000e240000000000 */
[----:B0-----:R-:W-:-:S06]  /*4740*/  IMAD R16, R16, 0x4, R1 ;  /* 0x0000000410107824 */ /* 0x001fcc00078e0201 */
[----:B------:R-:W5:Y:S01]  /*4750*/  LDL R16, [R16] ;  /* 0x0000000010107983 */ /* 0x000f620000100800 */
[----:B------:R-:W-:-:S04]  /*4760*/  IADD3 R17, PT, PT, R26, R22, R17 ;  /* 0x000000161a117210 */ /* 0x000fc80007ffe011 */
[----:B------:R-:W-:-:S04]  /*4770*/  LOP3.LUT R18, R18, R17, RZ, 0x3c, !PT ;  /* 0x0000001112127212 */ /* 0x000fc800078e3cff */
[----:B------:R-:W-:-:S05]  /*4780*/  SHF.L.W.U32.HI R18, R18, 0x18, R18 ;  /* 0x0000001812127819 */ /* 0x000fca0000010e12 */
[----:B------:R-:W-:-:S05]  /*4790*/  IMAD.IADD R15, R15, 0x1, R18 ;  /* 0x000000010f0f7824 */ /* 0x000fca00078e0212 */
[----:B------:R-:W-:Y:S02]  /*47a0*/  LOP3.LUT R22, R22, R15, RZ, 0x3c, !PT ;  /* 0x0000000f16167212 */ /* 0x000fe400078e3cff */
[----:B------:R-:W-:Y:S02]  /*47b0*/  LOP3.LUT R0, R0, R27, RZ, 0x3c, !PT ;  /* 0x0000001b00007212 */ /* 0x000fe400078e3cff */
[----:B------:R-:W-:Y:S02]  /*47c0*/  SHF.L.W.U32.HI R22, R22, 0x19, R22 ;  /* 0x0000001916167819 */ /* 0x000fe40000010e16 */
[----:B------:R-:W-:Y:S02]  /*47d0*/  LOP3.LUT R11, R11, R4, RZ, 0x3c, !PT ;  /* 0x000000040b0b7212 */ /* 0x000fe400078e3cff */
[----:B------:R-:W-:Y:S01]  /*47e0*/  LOP3.LUT R6, R6, R7, RZ, 0x3c, !PT ;  /* 0x0000000706067212 */ /* 0x000fe200078e3cff */
[----:B------:R-:W0:Y:S01]  /*47f0*/  LDC.U8 R24, c[0x3][0x67] ;  /* 0x00c019c0ff187b82 */ /* 0x000e220000000000 */
[----:B------:R-:W-:-:S05]  /*4800*/  SHF.L.W.U32.HI R26, R11, 0x18, R11 ;  /* 0x000000180b1a7819 */ /* 0x000fca0000010e0b */
[----:B------:R-:W-:-:S05]  /*4810*/  IMAD.IADD R19, R19, 0x1, R26 ;  /* 0x0000000113137824 */ /* 0x000fca00078e021a */
[----:B------:R-:W-:-:S04]  /*4820*/  LOP3.LUT R10, R10, R19, RZ, 0x3c, !PT ;  /* 0x000000130a0a7212 */ /* 0x000fc800078e3cff */
[----:B------:R-:W-:Y:S01]  /*4830*/  SHF.L.W.U32.HI R10, R10, 0x19, R10 ;  /* 0x000000190a0a7819 */ /* 0x000fe20000010e0a */
[----:B0-----:R-:W-:Y:S01]  /*4840*/  IMAD R25, R24, 0x4, R1 ;  /* 0x0000000418197824 */ /* 0x001fe200078e0201 */
[----:B--2---:R-:W-:Y:S02]  /*4850*/  IADD3 R4, PT, PT, R22, R4, R5 ;  /* 0x0000000416047210 */ /* 0x004fe40007ffe005 */
[----:B------:R-:W-:Y:S02]  /*4860*/  SHF.L.W.U32.HI R5, R0, 0x18, R0 ;  /* 0x0000001800057819 */ /* 0x000fe40000010e00 */
[----:B------:R-:W-:-:S03]  /*4870*/  SHF.L.W.U32.HI R0, R6, 0x18, R6 ;  /* 0x0000001806007819 */ /* 0x000fc60000010e06 */
[----:B------:R-:W-:Y:S01]  /*4880*/  IMAD.IADD R6, R29, 0x1, R5 ;  /* 0x000000011d067824 */ /* 0x000fe200078e0205 */
[----:B------:R-:W-:Y:S01]  /*4890*/  LOP3.LUT R5, R5, R4, RZ, 0x3c, !PT ;  /* 0x0000000405057212 */ /* 0x000fe200078e3cff */
[----:B------:R-:W-:-:S03]  /*48a0*/  IMAD.IADD R13, R13, 0x1, R0 ;  /* 0x000000010d0d7824 */ /* 0x000fc600078e0200 */
[----:B------:R-:W-:Y:S02]  /*48b0*/  SHF.L.W.U32.HI R5, R5, 0x10, R5 ;  /* 0x0000001005057819 */ /* 0x000fe40000010e05 */
[----:B------:R-:W-:-:S03]  /*48c0*/  LOP3.LUT R8, R8, R13, RZ, 0x3c, !PT ;  /* 0x0000000d08087212 */ /* 0x000fc600078e3cff */
[----:B------:R-:W-:Y:S01]  /*48d0*/  IMAD.IADD R13, R13, 0x1, R5 ;  /* 0x000000010d0d7824 */ /* 0x000fe200078e0205 */
[----:B------:R-:W-:-:S04]  /*48e0*/  LOP3.LUT R23, R23, R6, RZ, 0x3c, !PT ;  /* 0x0000000617177212 */ /* 0x000fc800078e3cff */
[----:B------:R-:W-:Y:S02]  /*48f0*/  LOP3.LUT R22, R22, R13, RZ, 0x3c, !PT ;  /* 0x0000000d16167212 */ /* 0x000fe400078e3cff */
[----:B------:R-:W-:Y:S02]  /*4900*/  SHF.L.W.U32.HI R23, R23, 0x19, R23 ;  /* 0x0000001917177819 */ /* 0x000fe40000010e17 */
[----:B------:R-:W-:Y:S02]  /*4910*/  SHF.L.W.U32.HI R22, R22, 0x14, R22 ;  /* 0x0000001416167819 */ /* 0x000fe40000010e16 */
[----:B----4-:R-:W-:Y:S02]  /*4920*/  IADD3 R7, PT, PT, R23, R7, R2 ;  /* 0x0000000717077210 */ /* 0x010fe40007ffe002 */
[----:B---3--:R-:W-:Y:S02]  /*4930*/  IADD3 R4, PT, PT, R4, R22, R3 ;  /* 0x0000001604047210 */ /* 0x008fe40007ffe003 */
[----:B------:R-:W0:Y:S02]  /*4940*/  LDC.64 R2, c[0x3][0x68] ;  /* 0x00c01a00ff027b82 */ /* 0x000e240000000a00 */
[----:B0-----:R-:W-:-:S02]  /*4950*/  LOP3.LUT R24, R2, 0xff, RZ, 0xc0, !PT ;  /* 0x000000ff02187812 */ /* 0x001fc400078ec0ff */
[----:B------:R0:W2:Y:S03]  /*4960*/  LDL R2, [R25] ;  /* 0x0000000019027983 */ /* 0x0000a60000100800 */
[----:B------:R-:W-:Y:S02]  /*4970*/  IMAD R11, R24, 0x4, R1 ;  /* 0x00000004180b7824 */ /* 0x000fe400078e0201 */
[----:B------:R-:W1:Y:S01]  /*4980*/  LDC.U8 R24, c[0x3][0x69] ;  /* 0x00c01a40ff187b82 */ /* 0x000e620000000000 */
[----:B------:R-:W-:-:S03]  /*4990*/  IADD3 R14, PT, PT, R10, R27, R14 ;  /* 0x0000001b0a0e7210 */ /* 0x000fc60007ffe00e */
[----:B------:R-:W3:Y:S01]  /*49a0*/  LDL R11, [R11] ;  /* 0x000000000b0b7983 */ /* 0x000ee20000100800 */
[----:B------:R-:W-:-:S04]  /*49b0*/  LOP3.LUT R0, R0, R14, RZ, 0x3c, !PT ;  /* 0x0000000e00007212 */ /* 0x000fc800078e3cff */
[----:B------:R-:W-:-:S05]  /*49c0*/  SHF.L.W.U32.HI R0, R0, 0x10, R0 ;  /* 0x0000001000007819 */ /* 0x000fca0000010e00 */
[----:B------:R-:W-:Y:S01]  /*49d0*/  IMAD.IADD R15, R15, 0x1, R0 ;  /* 0x000000010f0f7824 */ /* 0x000fe200078e0200 */
[----:B------:R-:W-:-:S04]  /*49e0*/  LOP3.LUT R28, R3, 0xff, RZ, 0xc0, !PT ;  /* 0x000000ff031c7812 */ /* 0x000fc800078ec0ff */
[----:B------:R-:W-:Y:S01]  /*49f0*/  LOP3.LUT R3, R10, R15, RZ, 0x3c, !PT ;  /* 0x0000000f0a037212 */ /* 0x000fe200078e3cff */
[----:B------:R-:W-:Y:S01]  /*4a00*/  IMAD R27, R28, 0x4, R1 ;  /* 0x000000041c1b7824 */ /* 0x000fe200078e0201 */
[----:B------:R-:W-:Y:S02]  /*4a10*/  LOP3.LUT R18, R18, R7, RZ, 0x3c, !PT ;  /* 0x0000000712127212 */ /* 0x000fe400078e3cff */
[----:B------:R-:W-:Y:S01]  /*4a20*/  SHF.L.W.U32.HI R3, R3, 0x14, R3 ;  /* 0x0000001403037819 */ /* 0x000fe20000010e03 */
[----:B-1----:R-:W-:Y:S02]  /*4a30*/  IMAD R10, R24, 0x4, R1 ;  /* 0x00000004180a7824 */ /* 0x002fe400078e0201 */
[----:B------:R-:W1:Y:S01]  /*4a40*/  LDC.U8 R24, c[0x3][0x6a] ;  /* 0x00c01a80ff187b82 */ /* 0x000e620000000000 */
[----:B------:R-:W-:Y:S02]  /*4a50*/  SHF.L.W.U32.HI R18, R18, 0x10, R18 ;  /* 0x0000001012127819 */ /* 0x000fe40000010e12 */
[----:B-----5:R-:W-:Y:S01]  /*4a60*/  IADD3 R9, PT, PT, R14, R3, R9 ;  /* 0x000000030e097210 */ /* 0x020fe20007ffe009 */
[----:B------:R-:W4:Y:S04]  /*4a70*/  LDL R10, [R10] ;  /* 0x000000000a0a7983 */ /* 0x000f280000100800 */
[----:B------:R5:W4:Y:S01]  /*4a80*/  LDL R14, [R27] ;  /* 0x000000001b0e7983 */ /* 0x000b220000100800 */
[----:B------:R-:W-:-:S05]  /*4a90*/  IMAD.IADD R28, R19, 0x1, R18 ;  /* 0x00000001131c7824 */ /* 0x000fca00078e0212 */
[----:B------:R-:W-:-:S04]  /*4aa0*/  LOP3.LUT R19, R23, R28, RZ, 0x3c, !PT ;  /* 0x0000001c17137212 */ /* 0x000fc800078e3cff */
[----:B------:R-:W-:-:S04]  /*4ab0*/  SHF.L.W.U32.HI R19, R19, 0x14, R19 ;  /* 0x0000001413137819 */ /* 0x000fc80000010e13 */
[----:B------:R-:W-:Y:S01]  /*4ac0*/  IADD3 R7, PT, PT, R7, R19, R12 ;  /* 0x0000001307077210 */ /* 0x000fe20007ffe00c */
[--C-:B-1----:R-:W-:Y:S02]  /*4ad0*/  IMAD R12, R24, 0x4, R1.reuse ;  /* 0x00000004180c7824 */ /* 0x102fe400078e0201 */
[----:B------:R-:W1:Y:S04]  /*4ae0*/  LDC.U8 R24, c[0x3][0x6e] ;  /* 0x00c01b80ff187b82 */ /* 0x000e680000000000 */
[----:B------:R-:W4:Y:S01]  /*4af0*/  LDL R12, [R12] ;  /* 0x000000000c0c7983 */ /* 0x000f220000100800 */
[----:B-1----:R-:W-:-:S06]  /*4b00*/  IMAD R23, R24, 0x4, R1 ;  /* 0x0000000418177824 */ /* 0x002fcc00078e0201 */
[----:B------:R-:W4:Y:S01]  /*4b10*/  LDL R23, [R23] ;  /* 0x0000000017177983 */ /* 0x000f220000100800 */
[----:B------:R-:W-:-:S04]  /*4b20*/  SHF.L.W.U32.HI R8, R8, 0x19, R8 ;  /* 0x0000001908087819 */ /* 0x000fc80000010e08 */
[----:B------:R-:W-:Y:S02]  /*4b30*/  IADD3 R17, PT, PT, R8, R17, R16 ;  /* 0x0000001108117210 */ /* 0x000fe40007ffe010 */
[----:B------:R-:W1:Y:S02]  /*4b40*/  LDC.U8 R16, c[0x3][0x6f] ;  /* 0x00c01bc0ff107b82 */ /* 0x000e640000000000 */
[----:B-1----:R-:W-:-:S06]  /*4b50*/  IMAD R16, R16, 0x4, R1 ;  /* 0x0000000410107824 */ /* 0x002fcc00078e0201 */
[----:B------:R-:W4:Y:S01]  /*4b60*/  LDL R16, [R16] ;  /* 0x0000000010107983 */ /* 0x000f220000100800 */
[----:B0-----:R-:W-:-:S04]  /*4b70*/  LOP3.LUT R25, R26, R17, RZ, 0x3c, !PT ;  /* 0x000000111a197212 */ /* 0x001fc800078e3cff */
[----:B------:R-:W-:Y:S02]  /*4b80*/  SHF.L.W.U32.HI R25, R25, 0x10, R25 ;  /* 0x0000001019197819 */ /* 0x000fe40000010e19 */
[----:B------:R-:W-:-:S03]  /*4b90*/  LOP3.LUT R0, R0, R9, RZ, 0x3c, !PT ;  /* 0x0000000900007212 */ /* 0x000fc600078e3cff */
[----:B-----5:R-:W-:Y:S01]  /*4ba0*/  IMAD.IADD R27, R6, 0x1, R25 ;  /* 0x00000001061b7824 */ /* 0x020fe200078e0219 */
[----:B------:R-:W-:-:S04]  /*4bb0*/  SHF.L.W.U32.HI R0, R0, 0x18, R0 ;  /* 0x0000001800007819 */ /* 0x000fc80000010e00 */
[----:B------:R-:W-:Y:S01]  /*4bc0*/  LOP3.LUT R8, R8, R27, RZ, 0x3c, !PT ;  /* 0x0000001b08087212 */ /* 0x000fe200078e3cff */
[----:B------:R-:W-:-:S03]  /*4bd0*/  IMAD.IADD R6, R15, 0x1, R0 ;  /* 0x000000010f067824 */ /* 0x000fc600078e0200 */
[----:B------:R-:W-:Y:S02]  /*4be0*/  SHF.L.W.U32.HI R8, R8, 0x14, R8 ;  /* 0x0000001408087819 */ /* 0x000fe40000010e08 */
[----:B------:R-:W-:Y:S02]  /*4bf0*/  LOP3.LUT R3, R3, R6, RZ, 0x3c, !PT ;  /* 0x0000000603037212 */ /* 0x000fe400078e3cff */
[----:B------:R-:W-:Y:S02]  /*4c00*/  LOP3.LUT R15, R18, R7, RZ, 0x3c, !PT ;  /* 0x00000007120f7212 */ /* 0x000fe400078e3cff */
[----:B------:R-:W-:Y:S02]  /*4c10*/  SHF.L.W.U32.HI R3, R3, 0x19, R3 ;  /* 0x0000001903037819 */ /* 0x000fe40000010e03 */
[----:B------:R-:W-:Y:S01]  /*4c20*/  SHF.L.W.U32.HI R15, R15, 0x18, R15 ;  /* 0x000000180f0f7819 */ /* 0x000fe20000010e0f */
[----:B------:R-:W0:Y:S04]  /*4c30*/  LDC.U8 R26, c[0x3][0x6b] ;  /* 0x00c01ac0ff1a7b82 */ /* 0x000e280000000000 */
[----:B------:R-:W-:-:S05]  /*4c40*/  IMAD.IADD R24, R28, 0x1, R15 ;  /* 0x000000011c187824 */ /* 0x000fca00078e020f */
[----:B------:R-:W-:-:S04]  /*4c50*/  LOP3.LUT R19, R19, R24, RZ, 0x3c, !PT ;  /* 0x0000001813137212 */ /* 0x000fc800078e3cff */
[----:B------:R-:W-:Y:S02]  /*4c60*/  SHF.L.W.U32.HI R19, R19, 0x19, R19 ;  /* 0x0000001913137819 */ /* 0x000fe40000010e13 */
[----:B--2---:R-:W-:-:S04]  /*4c70*/  IADD3 R2, PT, PT, R17, R8, R2 ;  /* 0x0000000811027210 */ /* 0x004fc80007ffe002 */
[----:B------:R-:W-:-:S04]  /*4c80*/  LOP3.LUT R25, R25, R2, RZ, 0x3c, !PT ;  /* 0x0000000219197212 */ /* 0x000fc800078e3cff */
[----:B------:R-:W-:Y:S02]  /*4c90*/  SHF.L.W.U32.HI R18, R25, 0x18, R25 ;  /* 0x0000001819127819 */ /* 0x000fe40000010e19 */
[----:B---3--:R-:W-:-:S03]  /*4ca0*/  IADD3 R17, PT, PT, R3, R4, R11 ;  /* 0x0000000403117210 */ /* 0x008fc60007ffe00b */
[----:B------:R-:W-:Y:S01]  /*4cb0*/  IMAD.IADD R27, R27, 0x1, R18 ;  /* 0x000000011b1b7824 */ /* 0x000fe200078e0212 */
[----:B------:R-:W-:-:S04]  /*4cc0*/  LOP3.LUT R18, R18, R17, RZ, 0x3c, !PT ;  /* 0x0000001112127212 */ /* 0x000fc800078e3cff */
[----:B------:R-:W-:Y:S02]  /*4cd0*/  SHF.L.W.U32.HI R18, R18, 0x10, R18 ;  /* 0x0000001012127819 */ /* 0x000fe40000010e12 */
[----:B------:R-:W-:-:S03]  /*4ce0*/  LOP3.LUT R8, R8, R27, RZ, 0x3c, !PT ;  /* 0x0000001b08087212 */ /* 0x000fc600078e3cff */
[----:B------:R-:W-:Y:S01]  /*4cf0*/  IMAD.IADD R24, R24, 0x1, R18 ;  /* 0x0000000118187824 */ /* 0x000fe200078e0212 */
[----:B------:R-:W-:-:S04]  /*4d00*/  LOP3.LUT R11, R5, R4, RZ, 0x3c, !PT ;  /* 0x00000004050b7212 */ /* 0x000fc800078e3cff */
[----:B------:R-:W-:Y:S02]  /*4d10*/  LOP3.LUT R4, R3, R24, RZ, 0x3c, !PT ;  /* 0x0000001803047212 */ /* 0x000fe400078e3cff */
[----:B------:R-:W-:Y:S02]  /*4d20*/  SHF.L.W.U32.HI R3, R8, 0x19, R8 ;  /* 0x0000001908037819 */ /* 0x000fe40000010e08 */
[----:B------:R-:W-:Y:S02]  /*4d30*/  SHF.L.W.U32.HI R8, R4, 0x14, R4 ;  /* 0x0000001404087819 */ /* 0x000fe40000010e04 */
[----:B------:R-:W1:Y:S01]  /*4d40*/  LDC.64 R4, c[0x3][0x70] ;  /* 0x00c01c00ff047b82 */ /* 0x000e620000000a00 */
[----:B----4-:R-:W-:-:S07]  /*4d50*/  IADD3 R7, PT, PT, R3, R7, R14 ;  /* 0x0000000703077210 */ /* 0x010fce0007ffe00e */
[----:B------:R-:W2:Y:S01]  /*4d60*/  LDC.U8 R14, c[0x3][0x6d] ;  /* 0x00c01b40ff0e7b82 */ /* 0x000ea20000000000 */
[----:B------:R-:W-:Y:S01]  /*4d70*/  IADD3 R17, PT, PT, R17, R8, R10 ;  /* 0x0000000811117210 */ /* 0x000fe20007ffe00a */
[----:B0-----:R-:W-:-:S06]  /*4d80*/  IMAD R10, R26, 0x4, R1 ;  /* 0x000000041a0a7824 */ /* 0x001fcc00078e0201 */
[----:B------:R-:W3:Y:S01]  /*4d90*/  LDL R10, [R10] ;  /* 0x000000000a0a7983 */ /* 0x000ee20000100800 */
[----:B-1----:R-:W-:Y:S01]  /*4da0*/  LOP3.LUT R4, R4, 0xff, RZ, 0xc0, !PT ;  /* 0x000000ff04047812 */ /* 0x002fe200078ec0ff */
[----:B--2---:R-:W-:Y:S01]  /*4db0*/  IMAD R25, R14, 0x4, R1 ;  /* 0x000000040e197824 */ /* 0x004fe200078e0201 */
[----:B------:R-:W-:-:S03]  /*4dc0*/  IADD3 R9, PT, PT, R19, R9, R12 ;  /* 0x0000000913097210 */ /* 0x000fc60007ffe00c */
[----:B------:R-:W-:Y:S01]  /*4dd0*/  IMAD R14, R4, 0x4, R1 ;  /* 0x00000004040e7824 */ /* 0x000fe200078e0201 */
[----:B------:R-:W0:Y:S01]  /*4de0*/  LDC.U8 R12, c[0x3][0x71] ;  /* 0x00c01c40ff0c7b82 */ /* 0x000e220000000000 */
[----:B------:R-:W2:Y:S01]  /*4df0*/  LDL R4, [R25] ;  /* 0x0000000019047983 */ /* 0x000ea20000100800 */
[----:B------:R-:W-:-:S03]  /*4e00*/  SHF.L.W.U32.HI R26, R11, 0x18, R11 ;  /* 0x000000180b1a7819 */ /* 0x000fc60000010e0b */
[----:B------:R-:W4:Y:S02]  /*4e10*/  LDL R14, [R14] ;  /* 0x000000000e0e7983 */ /* 0x000f240000100800 */
[----:B------:R-:W-:-:S05]  /*4e20*/  IMAD.IADD R13, R13, 0x1, R26 ;  /* 0x000000010d0d7824 */ /* 0x000fca00078e021a */
[----:B------:R-:W-:-:S04]  /*4e30*/  LOP3.LUT R11, R22, R13, RZ, 0x3c, !PT ;  /* 0x0000000d160b7212 */ /* 0x000fc800078e3cff */
[----:B------:R-:W-:-:S04]  /*4e40*/  SHF.L.W.U32.HI R11, R11, 0x19, R11 ;  /* 0x000000190b0b7819 */ /* 0x000fc80000010e0b */
[----:B------:R-:W-:Y:S02]  /*4e50*/  IADD3 R23, PT, PT, R11, R2, R23 ;  /* 0x000000020b177210 */ /* 0x000fe40007ffe017 */
[----:B------:R-:W-:Y:S01]  /*4e60*/  LOP3.LUT R2, R5, 0xff, RZ, 0xc0, !PT ;  /* 0x000000ff05027812 */ /* 0x000fe200078ec0ff */
[--C-:B0-----:R-:W-:Y:S02]  /*4e70*/  IMAD R5, R12, 0x4, R1.reuse ;  /* 0x000000040c057824 */ /* 0x101fe400078e0201 */
[----:B------:R-:W0:Y:S02]  /*4e80*/  LDC.U8 R12, c[0x3][0x72] ;  /* 0x00c01c80ff0c7b82 */ /* 0x000e240000000000 */
[--C-:B------:R-:W-:Y:S02]  /*4e90*/  IMAD R2, R2, 0x4, R1.reuse ;  /* 0x0000000402027824 */ /* 0x100fe400078e0201 */
[----:B------:R-:W5:Y:S04]  /*4ea0*/  LDL R5, [R5] ;  /* 0x0000000005057983 */ /* 0x000f680000100800 */
[----:B------:R-:W5:Y:S01]  /*4eb0*/  LDL R2, [R2] ;  /* 0x0000000002027983 */ /* 0x000f620000100800 */
[----:B------:R-:W1:Y:S01]  /*4ec0*/  LDC.U8 R22, c[0x3][0x76] ;  /* 0x00c01d80ff167b82 */ /* 0x000e620000000000 */
[----:B------:R-:W-:Y:S01]  /*4ed0*/  LOP3.LUT R15, R15, R23, RZ, 0x3c, !PT ;  /* 0x000000170f0f7212 */ /* 0x000fe200078e3cff */
[----:B0-----:R-:W-:-:S06]  /*4ee0*/  IMAD R12, R12, 0x4, R1 ;  /* 0x000000040c0c7824 */ /* 0x001fcc00078e0201 */
[----:B------:R-:W5:Y:S01]  /*4ef0*/  LDL R12, [R12] ;  /* 0x000000000c0c7983 */ /* 0x000f620000100800 */
[----:B------:R-:W-:-:S05]  /*4f00*/  SHF.L.W.U32.HI R15, R15, 0x10, R15 ;  /* 0x000000100f0f7819 */ /* 0x000fca0000010e0f */
[----:B------:R-:W-:-:S05]  /*4f10*/  IMAD.IADD R6, R6, 0x1, R15 ;  /* 0x0000000106067824 */ /* 0x000fca00078e020f */
[----:B------:R-:W-:-:S04]  /*4f20*/  LOP3.LUT R11, R11, R6, RZ, 0x3c, !PT ;  /* 0x000000060b0b7212 */ /* 0x000fc800078e3cff */
[----:B------:R-:W-:-:S04]  /*4f30*/  SHF.L.W.U32.HI R11, R11, 0x14, R11 ;  /* 0x000000140b0b7819 */ /* 0x000fc80000010e0b */
[----:B------:R-:W-:Y:S01]  /*4f40*/  IADD3 R16, PT, PT, R23, R11, R16 ;  /* 0x0000000b17107210 */ /* 0x000fe20007ffe010 */
[----:B-1----:R-:W-:-:S06]  /*4f50*/  IMAD R23, R22, 0x4, R1 ;  /* 0x0000000416177824 */ /* 0x002fcc00078e0201 */
[----:B------:R-:W5:Y:S01]  /*4f60*/  LDL R23, [R23] ;  /* 0x0000000017177983 */ /* 0x000f620000100800 */
[----:B------:R-:W-:-:S04]  /*4f70*/  LOP3.LUT R22, R26, R9, RZ, 0x3c, !PT ;  /* 0x000000091a167212 */ /* 0x000fc800078e3cff */
[----:B------:R-:W-:-:S05]  /*4f80*/  SHF.L.W.U32.HI R22, R22, 0x10, R22 ;  /* 0x0000001016167819 */ /* 0x000fca0000010e16 */
[----:B------:R-:W-:Y:S01]  /*4f90*/  IMAD.IADD R26, R27, 0x1, R22 ;  /* 0x000000011b1a7824 */ /* 0x000fe200078e0216 */
[----:B------:R-:W-:-:S04]  /*4fa0*/  LOP3.LUT R0, R0, R7, RZ, 0x3c, !PT ;  /* 0x0000000700007212 */ /* 0x000fc800078e3cff */
[----:B------:R-:W-:Y:S02]  /*4fb0*/  LOP3.LUT R19, R19, R26, RZ, 0x3c, !PT ;  /* 0x0000001a13137212 */ /* 0x000fe400078e3cff */
[----:B------:R-:W-:Y:S02]  /*4fc0*/  SHF.L.W.U32.HI R0, R0, 0x10, R0 ;  /* 0x0000001000007819 */ /* 0x000fe40000010e00 */
[----:B------:R-:W-:Y:S02]  /*4fd0*/  SHF.L.W.U32.HI R19, R19, 0x14, R19 ;  /* 0x0000001413137819 */ /* 0x000fe40000010e13 */
[----:B------:R-:W-:Y:S02]  /*4fe0*/  LOP3.LUT R15, R15, R16, RZ, 0x3c, !PT ;  /* 0x000000100f0f7212 */ /* 0x000fe400078e3cff */
[----:B---3--:R-:W-:Y:S01]  /*4ff0*/  IADD3 R9, PT, PT, R9, R19, R10 ;  /* 0x0000001309097210 */ /* 0x008fe20007ffe00a */
[----:B------:R-:W-:Y:S01]  /*5000*/  IMAD.IADD R10, R13, 0x1, R0 ;  /* 0x000000010d0a7824 */ /* 0x000fe200078e0200 */
[----:B------:R-:W-:-:S04]  /*5010*/  SHF.L.W.U32.HI R13, R15, 0x18, R15 ;  /* 0x000000180f0d7819 */ /* 0x000fc80000010e0f */
[----:B------:R-:W-:Y:S01]  /*5020*/  LOP3.LUT R3, R3, R10, RZ, 0x3c, !PT ;  /* 0x0000000a03037212 */ /* 0x000fe200078e3cff */
[----:B------:R-:W-:-:S03]  /*5030*/  IMAD.IADD R6, R6, 0x1, R13 ;  /* 0x0000000106067824 */ /* 0x000fc600078e020d */
[----:B------:R-:W-:Y:S02]  /*5040*/  SHF.L.W.U32.HI R3, R3, 0x14, R3 ;  /* 0x0000001403037819 */ /* 0x000fe40000010e03 */
[----:B------:R-:W-:Y:S02]  /*5050*/  LOP3.LUT R11, R11, R6, RZ, 0x3c, !PT ;  /* 0x000000060b0b7212 */ /* 0x000fe400078e3cff */
[----:B------:R-:W-:Y:S02]  /*5060*/  LOP3.LUT R22, R22, R9, RZ, 0x3c, !PT ;  /* 0x0000000916167212 */ /* 0x000fe400078e3cff */
[----:B--2---:R-:W-:Y:S02]  /*5070*/  IADD3 R7, PT, PT, R7, R3, R4 ;  /* 0x0000000307077210 */ /* 0x004fe40007ffe004 */
[----:B------:R-:W-:Y:S02]  /*5080*/  SHF.L.W.U32.HI R4, R11, 0x19, R11 ;  /* 0x000000190b047819 */ /* 0x000fe40000010e0b */
[----:B------:R-:W-:-:S02]  /*5090*/  LOP3.LUT R11, R0, R7, RZ, 0x3c, !PT ;  /* 0x00000007000b7212 */ /* 0x000fc400078e3cff */
[----:B------:R-:W-:Y:S02]  /*50a0*/  SHF.L.W.U32.HI R15, R22, 0x18, R22 ;  /* 0x00000018160f7819 */ /* 0x000fe40000010e16 */
[-C--:B----4-:R-:W-:Y:S02]  /*50b0*/  IADD3 R14, PT, PT, R4, R17.reuse, R14 ;  /* 0x00000011040e7210 */ /* 0x090fe40007ffe00e */
[----:B------:R-:W-:Y:S02]  /*50c0*/  SHF.L.W.U32.HI R11, R11, 0x18, R11 ;  /* 0x000000180b0b7819 */ /* 0x000fe40000010e0b */
[----:B------:R-:W-:Y:S02]  /*50d0*/  LOP3.LUT R17, R18, R17, RZ, 0x3c, !PT ;  /* 0x0000001112117212 */ /* 0x000fe400078e3cff */
[----:B------:R-:W-:Y:S01]  /*50e0*/  LOP3.LUT R18, R15, R14, RZ, 0x3c, !PT ;  /* 0x0000000e0f127212 */ /* 0x000fe200078e3cff */
[----:B------:R-:W-:Y:S01]  /*50f0*/  IMAD.IADD R26, R26, 0x1, R15 ;  /* 0x000000011a1a7824 */ /* 0x000fe200078e020f */
[----:B------:R-:W0:Y:S01]  /*5100*/  LDC.U8 R0, c[0x3][0x73] ;  /* 0x00c01cc0ff007b82 */ /* 0x000e220000000000 */
[----:B------:R-:W-:Y:S01]  /*5110*/  IMAD.IADD R15, R10, 0x1, R11 ;  /* 0x000000010a0f7824 */ /* 0x000fe200078e020b */
[----:B------:R-:W-:-:S04]  /*5120*/  SHF.L.W.U32.HI R10, R18, 0x10, R18 ;  /* 0x00000010120a7819 */ /* 0x000fc80000010e12 */
[----:B------:R-:W-:Y:S01]  /*5130*/  LOP3.LUT R22, R3, R15, RZ, 0x3c, !PT ;  /* 0x0000000f03167212 */ /* 0x000fe200078e3cff */
[----:B------:R-:W-:Y:S01]  /*5140*/  IMAD.IADD R15, R15, 0x1, R10 ;  /* 0x000000010f0f7824 */ /* 0x000fe200078e020a */
[----:B------:R-:W-:-:S04]  /*5150*/  LOP3.LUT R19, R19, R26, RZ, 0x3c, !PT ;  /* 0x0000001a13137212 */ /* 0x000fc800078e3cff */
[----:B------:R-:W-:Y:S02]  /*5160*/  LOP3.LUT R3, R4, R15, RZ, 0x3c, !PT ;  /* 0x0000000f04037212 */ /* 0x000fe400078e3cff */
[----:B------:R-:W-:Y:S02]  /*5170*/  SHF.L.W.U32.HI R4, R19, 0x19, R19 ;  /* 0x0000001913047819 */ /* 0x000fe40000010e13 */
[----:B------:R-:W-:Y:S01]  /*5180*/  SHF.L.W.U32.HI R19, R3, 0x14, R3 ;  /* 0x0000001403137819 */ /* 0x000fe20000010e03 */
[----:B------:R-:W1:Y:S01]  /*5190*/  LDC.U8 R18, c[0x3][0x75] ;  /* 0x00c01d40ff127b82 */ /* 0x000e620000000000 */
[----:B-----5:R-:W-:Y:S02]  /*51a0*/  IADD3 R28, PT, PT, R4, R7, R2 ;  /* 0x00000007041c7210 */ /* 0x020fe40007ffe002 */
[----:B------:R-:W-:-:S05]  /*51b0*/  IADD3 R5, PT, PT, R14, R19, R5 ;  /* 0x000000130e057210 */ /* 0x000fca0007ffe005 */
[----:B------:R-:W2:Y:S01]  /*51c0*/  LDC.U8 R14, c[0x3][0x77] ;  /* 0x00c01dc0ff0e7b82 */ /* 0x000ea20000000000 */
[----:B0-----:R-:W-:Y:S01]  /*51d0*/  IMAD R0, R0, 0x4, R1 ;  /* 0x0000000400007824 */ /* 0x001fe200078e0201 */
[----:B------:R-:W-:-:S05]  /*51e0*/  SHF.L.W.U32.HI R17, R17, 0x18, R17 ;  /* 0x0000001811117819 */ /* 0x000fca0000010e11 */
[----:B------:R-:W3:Y:S01]  /*51f0*/  LDL R0, [R0] ;  /* 0x0000000000007983 */ /* 0x000ee20000100800 */
[----:B------:R-:W0:Y:S01]  /*5200*/  LDC.64 R2, c[0x3][0x78] ;  /* 0x00c01e00ff027b82 */ /* 0x000e220000000a00 */
[----:B------:R-:W-:-:S05]  /*5210*/  IMAD.IADD R7, R24, 0x1, R17 ;  /* 0x0000000118077824 */ /* 0x000fca00078e0211 */
[----:B------:R-:W-:Y:S01]  /*5220*/  LOP3.LUT R8, R8, R7, RZ, 0x3c, !PT ;  /* 0x0000000708087212 */ /* 0x000fe200078e3cff */
[----:B-1----:R-:W-:-:S03]  /*5230*/  IMAD R25, R18, 0x4, R1 ;  /* 0x0000000412197824 */ /* 0x002fc600078e0201 */
[----:B------:R-:W-:-:S04]  /*5240*/  SHF.L.W.U32.HI R8, R8, 0x19, R8 ;  /* 0x0000001908087819 */ /* 0x000fc80000010e08 */
[----:B------:R-:W-:Y:S01]  /*5250*/  IADD3 R12, PT, PT, R8, R9, R12 ;  /* 0x00000009080c7210 */ /* 0x000fe20007ffe00c */
[----:B------:R-:W4:Y:S01]  /*5260*/  LDL R25, [R25] ;  /* 0x0000000019197983 */ /* 0x000f220000100800 */
[----:B--2---:R-:W-:Y:S01]  /*5270*/  IMAD R9, R14, 0x4, R1 ;  /* 0x000000040e097824 */ /* 0x004fe200078e0201 */
[----:B------:R-:W1:Y:S01]  /*5280*/  LDC.U8 R18, c[0x3][0x7a] ;  /* 0x00c01e80ff127b82 */ /* 0x000e620000000000 */
[----:B0-----:R-:W-:-:S03]  /*5290*/  LOP3.LUT R14, R2, 0xff, RZ, 0xc0, !PT ;  /* 0x000000ff020e7812 */ /* 0x001fc600078ec0ff */
[----:B------:R0:W2:Y:S02]  /*52a0*/  LDL R2, [R9] ;  /* 0x0000000009027983 */ /* 0x0000a40000100800 */
[----:B------:R-:W-:-:S06]  /*52b0*/  IMAD R14, R14, 0x4, R1 ;  /* 0x000000040e0e7824 */ /* 0x000fcc00078e0201 */
[----:B------:R-:W5:Y:S01]  /*52c0*/  LDL R14, [R14] ;  /* 0x000000000e0e7983 */ /* 0x000f620000100800 */
[----:B------:R-:W-:Y:S02]  /*52d0*/  LOP3.LUT R24, R3, 0xff, RZ, 0xc0, !PT ;  /* 0x000000ff03187812 */ /* 0x000fe400078ec0ff */
[----:B------:R-:W-:-:S03]  /*52e0*/  SHF.L.W.U32.HI R22, R22, 0x19, R22 ;  /* 0x0000001916167819 */ /* 0x000fc60000010e16 */
[----:B------:R-:W-:Y:S01]  /*52f0*/  IMAD R24, R24, 0x4, R1 ;  /* 0x0000000418187824 */ /* 0x000fe200078e0201 */
[----:B------:R-:W-:Y:S01]  /*5300*/  IADD3 R23, PT, PT, R22, R16, R23 ;  /* 0x0000001016177210 */ /* 0x000fe20007ffe017 */
[----:B-1----:R-:W-:-:S03]  /*5310*/  IMAD R3, R18, 0x4, R1 ;  /* 0x0000000412037824 */ /* 0x002fc600078e0201 */
[----:B------:R1:W5:Y:S01]  /*5320*/  LDL R16, [R24] ;  /* 0x0000000018107983 */ /* 0x0003620000100800 */
[----:B------:R-:W0:Y:S03]  /*5330*/  LDC.U8 R18, c[0x3][0x7e] ;  /* 0x00c01f80ff127b82 */ /* 0x000e260000000000 */
[----:B------:R-:W5:Y:S01]  /*5340*/  LDL R3, [R3] ;  /* 0x0000000003037983 */ /* 0x000f620000100800 */
[----:B0-----:R-:W-:-:S06]  /*5350*/  IMAD R9, R18, 0x4, R1 ;  /* 0x0000000412097824 */ /* 0x001fcc00078e0201 */
[----:B------:R-:W5:Y:S01]  /*5360*/  LDL R9, [R9] ;  /* 0x0000000009097983 */ /* 0x000f620000100800 */
[----:B------:R-:W-:Y:S02]  /*5370*/  LOP3.LUT R11, R11, R12, RZ, 0x3c, !PT ;  /* 0x0000000c0b0b7212 */ /* 0x000fe400078e3cff */
[----:B------:R-:W-:Y:S02]  /*5380*/  LOP3.LUT R18, R13, R28, RZ, 0x3c, !PT ;  /* 0x0000001c0d127212 */ /* 0x000fe400078e3cff */
[----:B------:R-:W-:-:S05]  /*5390*/  SHF.L.W.U32.HI R11, R11, 0x10, R11 ;  /* 0x000000100b0b7819 */ /* 0x000fca0000010e0b */
[----:B------:R-:W-:Y:S01]  /*53a0*/  IMAD.IADD R13, R6, 0x1, R11 ;  /* 0x00000001060d7824 */ /* 0x000fe200078e020b */
[----:B------:R-:W-:-:S04]  /*53b0*/  SHF.L.W.U32.HI R6, R18, 0x10, R18 ;  /* 0x0000001012067819 */ /* 0x000fc80000010e12 */
[----:B------:R-:W-:Y:S01]  /*53c0*/  LOP3.LUT R8, R8, R13, RZ, 0x3c, !PT ;  /* 0x0000000d08087212 */ /* 0x000fe200078e3cff */
[----:B------:R-:W-:Y:S01]  /*53d0*/  IMAD.IADD R27, R7, 0x1, R6 ;  /* 0x00000001071b7824 */ /* 0x000fe200078e0206 */
[----:B------:R-:W-:Y:S02]  /*53e0*/  LOP3.LUT R17, R17, R23, RZ, 0x3c, !PT ;  /* 0x0000001711117212 */ /* 0x000fe400078e3cff */
[----:B------:R-:W-:Y:S02]  /*53f0*/  SHF.L.W.U32.HI R7, R8, 0x14, R8 ;  /* 0x0000001408077819 */ /* 0x000fe40000010e08 */
[----:B------:R-:W-:Y:S02]  /*5400*/  LOP3.LUT R4, R4, R27, RZ, 0x3c, !PT ;  /* 0x0000001b04047212 */ /* 0x000fe400078e3cff */
[----:B------:R-:W-:Y:S02]  /*5410*/  SHF.L.W.U32.HI R17, R17, 0x10, R17 ;  /* 0x0000001011117819 */ /* 0x000fe40000010e11 */
[----:B------:R-:W-:-:S04]  /*5420*/  LOP3.LUT R10, R10, R5, RZ, 0x3c, !PT ;  /* 0x000000050a0a7212 */ /* 0x000fc800078e3cff */
[----:B------:R-:W-:Y:S02]  /*5430*/  SHF.L.W.U32.HI R10, R10, 0x18, R10 ;  /* 0x000000180a0a7819 */ /* 0x000fe40000010e0a */
[----:B---3--:R-:W-:Y:S02]  /*5440*/  IADD3 R12, PT, PT, R12, R7, R0 ;  /* 0x000000070c0c7210 */ /* 0x008fe40007ffe000 */
[----:B------:R-:W-:Y:S02]  /*5450*/  SHF.L.W.U32.HI R0, R4, 0x14, R4 ;  /* 0x0000001404007819 */ /* 0x000fe40000010e04 */
[----:B------:R-:W-:Y:S01]  /*5460*/  LOP3.LUT R8, R11, R12, RZ, 0x3c, !PT ;  /* 0x0000000c0b087212 */ /* 0x000fe200078e3cff */
[----:B------:R-:W0:Y:S01]  /*5470*/  LDC.U8 R4, c[0x3][0x79] ;  /* 0x00c01e40ff047b82 */ /* 0x000e220000000000 */
[----:B------:R-:W-:Y:S02]  /*5480*/  IMAD.IADD R11, R26, 0x1, R17 ;  /* 0x000000011a0b7824 */ /* 0x000fe400078e0211 */
[----:B------:R-:W-:-:S03]  /*5490*/  SHF.L.W.U32.HI R8, R8, 0x18, R8 ;  /* 0x0000001808087819 */ /* 0x000fc60000010e08 */
[----:B------:R-:W-:Y:S02]  /*54a0*/  LOP3.LUT R22, R22, R11, RZ, 0x3c, !PT ;  /* 0x0000000b16167212 */ /* 0x000fe400078e3cff */
[----:B------:R-:W-:Y:S02]  /*54b0*/  IMAD.IADD R18, R13, 0x1, R8 ;  /* 0x000000010d127824 */ /* 0x000fe400078e0208 */
[----:B------:R-:W-:Y:S02]  /*54c0*/  SHF.L.W.U32.HI R13, R22, 0x14, R22 ;  /* 0x00000014160d7819 */ /* 0x000fe40000010e16 */
[----:B----4-:R-:W-:Y:S02]  /*54d0*/  IADD3 R25, PT, PT, R28, R0, R25 ;  /* 0x000000001c197210 */ /* 0x010fe40007ffe019 */
[----:B------:R-:W-:Y:S01]  /*54e0*/  LOP3.LUT R7, R7, R18, RZ, 0x3c, !PT ;  /* 0x0000001207077212 */ /* 0x000fe200078e3cff */
[----:B------:R-:W3:Y:S01]  /*54f0*/  LDC.U8 R22, c[0x3][0x7f] ;  /* 0x00c01fc0ff167b82 */ /* 0x000ee20000000000 */
[----:B-1----:R-:W-:-:S02]  /*5500*/  LOP3.LUT R24, R6, R25, RZ, 0x3c, !PT ;  /* 0x0000001906187212 */ /* 0x002fc400078e3cff */
[----:B------:R-:W-:Y:S02]  /*5510*/  SHF.L.W.U32.HI R6, R7, 0x19, R7 ;  /* 0x0000001907067819 */ /* 0x000fe40000010e07 */
[----:B--2---:R-:W-:-:S04]  /*5520*/  IADD3 R2, PT, PT, R23, R13, R2 ;  /* 0x0000000d17027210 */ /* 0x004fc80007ffe002 */
[----:B------:R-:W-:-:S04]  /*5530*/  LOP3.LUT R17, R17, R2, RZ, 0x3c, !PT ;  /* 0x0000000211117212 */ /* 0x000fc800078e3cff */
[----:B------:R-:W-:Y:S02]  /*5540*/  SHF.L.W.U32.HI R26, R17, 0x18, R17 ;  /* 0x00000018111a7819 */ /* 0x000fe40000010e11 */
[----:B-----5:R-:W-:Y:S01]  /*5550*/  IADD3 R7, PT, PT, R6, R5, R14 ;  /* 0x0000000506077210 */ /* 0x020fe20007ffe00e */
[----:B0-----:R-:W-:Y:S01]  /*5560*/  IMAD R17, R4, 0x4, R1 ;  /* 0x0000000404117824 */ /* 0x001fe200078e0201 */
[----:B------:R-:W0:Y:S01]  /*5570*/  LDC.U8 R14, c[0x3][0x7b] ;  /* 0x00c01ec0ff0e7b82 */ /* 0x000e220000000000 */
[----:B------:R-:W-:Y:S01]  /*5580*/  SHF.L.W.U32.HI R24, R24, 0x18, R24 ;  /* 0x0000001818187819 */ /* 0x000fe20000010e18 */
[----:B------:R-:W-:Y:S02]  /*5590*/  IMAD.IADD R28, R11, 0x1, R26 ;  /* 0x000000010b1c7824 */ /* 0x000fe400078e021a */
[----:B------:R1:W2:Y:S02]  /*55a0*/  LDL R11, [R17] ;  /* 0x00000000110b7983 */ /* 0x0002a40000100800 */
[----:B------:R-:W-:Y:S01]  /*55b0*/  IMAD.IADD R27, R27, 0x1, R24 ;  /* 0x000000011b1b7824 */ /* 0x000fe200078e0218 */
[----:B------:R-:W-:-:S04]  /*55c0*/  LOP3.LUT R4, R13, R28, RZ, 0x3c, !PT ;  /* 0x0000001c0d047212 */ /* 0x000fc800078e3cff */
[----:B------:R-:W-:Y:S02]  /*55d0*/  LOP3.LUT R13, R0, R27, RZ, 0x3c, !PT ;  /* 0x0000001b000d7212 */ /* 0x000fe400078e3cff */
[----:B------:R-:W-:Y:S02]  /*55e0*/  SHF.L.W.U32.HI R0, R4, 0x19, R4 ;  /* 0x0000001904007819 */ /* 0x000fe40000010e04 */
[----:B------:R-:W-:Y:S01]  /*55f0*/  SHF.L.W.U32.HI R13, R13, 0x19, R13 ;  /* 0x000000190d0d7819 */ /* 0x000fe20000010e0d */
[----:B------:R-:W4:Y:S01]  /*5600*/  LDC.64 R4, c[0x3][0x80] ;  /* 0x00c02000ff047b82 */ /* 0x000f220000000a00 */
[----:B------:R-:W-:Y:S01]  /*5610*/  IADD3 R25, PT, PT, R0, R25, R16 ;  /* 0x0000001900197210 */ /* 0x000fe20007ffe010 */
[----:B---3--:R-:W-:Y:S01]  /*5620*/  IMAD R16, R22, 0x4, R1 ;  /* 0x0000000416107824 */ /* 0x008fe200078e0201 */
[----:B------:R-:W-:Y:S01]  /*5630*/  IADD3 R3, PT, PT, R13, R12, R3 ;  /* 0x0000000c0d037210 */ /* 0x000fe20007ffe003 */
[----:B0-----:R-:W-:-:S04]  /*5640*/  IMAD R14, R14, 0x4, R1 ;  /* 0x000000040e0e7824 */ /* 0x001fc800078e0201 */
[----:B------:R-:W1:Y:S01]  /*5650*/  LDC.U8 R12, c[0x3][0x7d] ;  /* 0x00c01f40ff0c7b82 */ /* 0x000e620000000000 */
[----:B------:R-:W3:Y:S04]  /*5660*/  LDL R16, [R16] ;  /* 0x0000000010107983 */ /* 0x000ee80000100800 */
[----:B------:R-:W5:Y:S01]  /*5670*/  LDL R14, [R14] ;  /* 0x000000000e0e7983 */ /* 0x000f620000100800 */
[----:B------:R-:W-:-:S05]  /*5680*/  IMAD.IADD R22, R15, 0x1, R10 ;  /* 0x000000010f167824 */ /* 0x000fca00078e020a */
[----:B------:R-:W-:Y:S02]  /*5690*/  LOP3.LUT R19, R19, R22, RZ, 0x3c, !PT ;  /* 0x0000001613137212 */ /* 0x000fe400078e3cff */
[----:B----4-:R-:W-:Y:S01]  /*56a0*/  LOP3.LUT R4, R4, 0xff, RZ, 0xc0, !PT ;  /* 0x000000ff04047812 */ /* 0x010fe200078ec0ff */
[----:B-1----:R-:W-:Y:S01]  /*56b0*/  IMAD R17, R12, 0x4, R1 ;  /* 0x000000040c117824 */ /* 0x002fe200078e0201 */
[----:B------:R-:W-:-:S03]  /*56c0*/  SHF.L.W.U32.HI R12, R19, 0x19, R19 ;  /* 0x00000019130c7819 */ /* 0x000fc60000010e13 */
[----:B------:R-:W-:Y:S01]  /*56d0*/  IMAD R4, R4, 0x4, R1 ;  /* 0x0000000404047824 */ /* 0x000fe200078e0201 */
[----:B------:R-:W-:Y:S02]  /*56e0*/  IADD3 R9, PT, PT, R12, R2, R9 ;  /* 0x000000020c097210 */ /* 0x000fe40007ffe009 */
[----:B------:R0:W4:Y:S04]  /*56f0*/  LDL R2, [R17] ;  /* 0x0000000011027983 */ /* 0x0001280000100800 */
[----:B------:R-:W4:Y:S01]  /*5700*/  LDL R4, [R4] ;  /* 0x0000000004047983 */ /* 0x000f220000100800 */
[----:B------:R-:W-:-:S05]  /*5710*/  LOP3.LUT R5, R5, 0xff, RZ, 0xc0, !PT ;  /* 0x000000ff05057812 */ /* 0x000fca00078ec0ff */
[----:B------:R-:W-:-:S06]  /*5720*/  IMAD R5, R5, 0x4, R1 ;  /* 0x0000000405057824 */ /* 0x000fcc00078e0201 */
[----:B------:R-:W4:Y:S01]  /*5730*/  LDL R5, [R5] ;  /* 0x0000000005057983 */ /* 0x000f220000100800 */
[----:B------:R-:W-:-:S04]  /*5740*/  LOP3.LUT R26, R26, R7, RZ, 0x3c, !PT ;  /* 0x000000071a1a7212 */ /* 0x000fc800078e3cff */
[----:B------:R-:W-:-:S05]  /*5750*/  SHF.L.W.U32.HI R26, R26, 0x10, R26 ;  /* 0x000000101a1a7819 */ /* 0x000fca0000010e1a */
[----:B------:R-:W-:Y:S01]  /*5760*/  IMAD.IADD R27, R27, 0x1, R26 ;  /* 0x000000011b1b7824 */ /* 0x000fe200078e021a */
[----:B------:R-:W1:Y:S04]  /*5770*/  LDC.U8 R15, c[0x3][0x82] ;  /* 0x00c02080ff0f7b82 */ /* 0x000e680000000000 */
[----:B------:R-:W-:Y:S02]  /*5780*/  LOP3.LUT R6, R6, R27, RZ, 0x3c, !PT ;  /* 0x0000001b06067212 */ /* 0x000fe400078e3cff */
[----:B------:R-:W-:Y:S02]  /*5790*/  LOP3.LUT R24, R24, R9, RZ, 0x3c, !PT ;  /* 0x0000000918187212 */ /* 0x000fe400078e3cff */
[----:B------:R-:W-:Y:S02]  /*57a0*/  SHF.L.W.U32.HI R6, R6, 0x14, R6 ;  /* 0x0000001406067819 */ /* 0x000fe40000010e06 */
[----:B------:R-:W-:-:S04]  /*57b0*/  LOP3.LUT R10, R10, R3, RZ, 0x3c, !PT ;  /* 0x000000030a0a7212 */ /* 0x000fc800078e3cff */
[----:B------:R-:W-:Y:S02]  /*57c0*/  SHF.L.W.U32.HI R19, R10, 0x10, R10 ;  /* 0x000000100a137819 */ /* 0x000fe40000010e0a */
[----:B------:R-:W5:Y:S03]  /*57d0*/  LDC.U8 R10, c[0x3][0x86] ;  /* 0x00c02180ff0a7b82 */ /* 0x000f660000000000 */
[----:B------:R-:W-:Y:S01]  /*57e0*/  IMAD.IADD R28, R28, 0x1, R19 ;  /* 0x000000011c1c7824 */ /* 0x000fe200078e0213 */
[----:B------:R-:W-:Y:S01]  /*57f0*/  LOP3.LUT R8, R8, R25, RZ, 0x3c, !PT ;  /* 0x0000001908087212 */ /* 0x000fe200078e3cff */
[----:B-1----:R-:W-:-:S03]  /*5800*/  IMAD R15, R15, 0x4, R1 ;  /* 0x000000040f0f7824 */ /* 0x002fc600078e0201 */
[----:B------:R-:W-:-:S03]  /*5810*/  LOP3.LUT R13, R13, R28, RZ, 0x3c, !PT ;  /* 0x0000001c0d0d7212 */ /* 0x000fc600078e3cff */
[----:B------:R-:W4:Y:S01]  /*5820*/  LDL R15, [R15] ;  /* 0x000000000f0f7983 */ /* 0x000f220000100800 */
[----:B--2---:R-:W-:Y:S02]  /*5830*/  IADD3 R11, PT, PT, R7, R6, R11 ;  /* 0x00000006070b7210 */ /* 0x004fe40007ffe00b */
[----:B------:R-:W-:-:S05]  /*5840*/  SHF.L.W.U32.HI R7, R24, 0x10, R24 ;  /* 0x0000001018077819 */ /* 0x000fca0000010e18 */
[----:B0-----:R-:W-:-:S05]  /*5850*/  IMAD.IADD R17, R18, 0x1, R7 ;  /* 0x0000000112117824 */ /* 0x001fca00078e0207 */
[----:B------:R-:W-:-:S04]  /*5860*/  LOP3.LUT R12, R12, R17, RZ, 0x3c, !PT ;  /* 0x000000110c0c7212 */ /* 0x000fc800078e3cff */
[----:B------:R-:W-:-:S04]  /*5870*/  SHF.L.W.U32.HI R12, R12, 0x14, R12 ;  /* 0x000000140c0c7819 */ /* 0x000fc80000010e0c */
[----:B---3--:R-:W-:Y:S02]  /*5880*/  IADD3 R16, PT, PT, R9, R12, R16 ;  /* 0x0000000c09107210 */ /* 0x008fe40007ffe010 */
[----:B------:R-:W-:Y:S01]  /*5890*/  SHF.L.W.U32.HI R9, R13, 0x14, R13 ;  /* 0x000000140d097819 */ /* 0x000fe20000010e0d */
[----:B------:R-:W0:Y:S03]  /*58a0*/  LDC.U8 R18, c[0x3][0x83] ;  /* 0x00c020c0ff127b82 */ /* 0x000e260000000000 */
[----:B-----5:R-:W-:Y:S02]  /*58b0*/  IADD3 R14, PT, PT, R3, R9, R14 ;  /* 0x00000009030e7210 */ /* 0x020fe40007ffe00e */
[----:B------:R-:W-:-:S03]  /*58c0*/  SHF.L.W.U32.HI R3, R8, 0x10, R8 ;  /* 0x0000001008037819 */ /* 0x000fc60000010e08 */
[----:B------:R-:W1:Y:S01]  /*58d0*/  LDC.U8 R8, c[0x3][0x81] ;  /* 0x00c02040ff087b82 */ /* 0x000e620000000000 */
[----:B------:R-:W-:Y:S01]  /*58e0*/  LOP3.LUT R13, R7, R16, RZ, 0x3c, !PT ;  /* 0x00000010070d7212 */ /* 0x000fe200078e3cff */
[----:B------:R-:W-:-:S03]  /*58f0*/  IMAD.IADD R7, R22, 0x1, R3 ;  /* 0x0000000116077824 */ /* 0x000fc600078e0203 */
[----:B------:R-:W-:Y:S01]  /*5900*/  SHF.L.W.U32.HI R22, R13, 0x18, R13 ;  /* 0x000000180d167819 */ /* 0x000fe20000010e0d */
[----:B------:R-:W-:Y:S01]  /*5910*/  IMAD R13, R10, 0x4, R1 ;  /* 0x000000040a0d7824 */ /* 0x000fe200078e0201 */
[----:B------:R-:W-:-:S03]  /*5920*/  LOP3.LUT R0, R0, R7, RZ, 0x3c, !PT ;  /* 0x0000000700007212 */ /* 0x000fc600078e3cff */
[----:B------:R-:W-:Y:S02]  /*5930*/  IMAD.IADD R17, R17, 0x1, R22 ;  /* 0x0000000111117824 */ /* 0x000fe400078e0216 */
[----:B------:R-:W2:Y:S01]  /*5940*/  LDL R13, [R13] ;  /* 0x000000000d0d7983 */ /* 0x000ea20000100800 */
[----:B------:R-:W-:Y:S02]  /*5950*/  SHF.L.W.U32.HI R0, R0, 0x14, R0 ;  /* 0x0000001400007819 */ /* 0x000fe40000010e00 */
[----:B------:R-:W-:Y:S01]  /*5960*/  LOP3.LUT R12, R12, R17, RZ, 0x3c, !PT ;  /* 0x000000110c0c7212 */ /* 0x000fe200078e3cff */
[--C-:B0-----:R-:W-:Y:S01]  /*5970*/  IMAD R23, R18, 0x4, R1.reuse ;  /* 0x0000000412177824 */ /* 0x101fe200078e0201 */
[----:B------:R-:W-:Y:S01]  /*5980*/  LOP3.LUT R19, R19, R14, RZ, 0x3c, !PT ;  /* 0x0000000e13137212 */ /* 0x000fe200078e3cff */
[----:B------:R-:W0:Y:S01]  /*5990*/  LDC.U8 R18, c[0x3][0x87] ;  /* 0x00c021c0ff127b82 */ /* 0x000e220000000000 */
[----:B----4-:R-:W-:Y:S02]  /*59a0*/  IADD3 R10, PT, PT, R25, R0, R2 ;  /* 0x00000000190a7210 */ /* 0x010fe40007ffe002 */
[----:B------:R-:W-:Y:S01]  /*59b0*/  SHF.L.W.U32.HI R2, R12, 0x19, R12 ;  /* 0x000000190c027819 */ /* 0x000fe20000010e0c */
[----:B------:R-:W3:Y:S01]  /*59c0*/  LDL R23, [R23] ;  /* 0x0000000017177983 */ /* 0x000ee20000100800 */
[----:B-1----:R-:W-:Y:S01]  /*59d0*/  IMAD R8, R8, 0x4, R1 ;  /* 0x0000000408087824 */ /* 0x002fe200078e0201 */
[----:B------:R-:W-:-:S02]  /*59e0*/  SHF.L.W.U32.HI R19, R19, 0x18, R19 ;  /* 0x0000001813137819 */ /* 0x000fc40000010e13 */
[-C--:B------:R-:W-:Y:S02]  /*59f0*/  LOP3.LUT R24, R26, R11.reuse, RZ, 0x3c, !PT ;  /* 0x0000000b1a187212 */ /* 0x080fe400078e3cff */
[----:B------:R-:W-:Y:S02]  /*5a00*/  IADD3 R4, PT, PT, R2, R11, R4 ;  /* 0x0000000b02047210 */ /* 0x000fe40007ffe004 */
[----:B------:R1:W4:Y:S01]  /*5a10*/  LDL R11, [R8] ;  /* 0x00000000080b7983 */ /* 0x0003220000100800 */
[----:B------:R-:W-:-:S05]  /*5a20*/  IMAD.IADD R28, R28, 0x1, R19 ;  /* 0x000000011c1c7824 */ /* 0x000fca00078e0213 */
[----:B------:R-:W-:-:S04]  /*5a30*/  LOP3.LUT R9, R9, R28, RZ, 0x3c, !PT ;  /* 0x0000001c09097212 */ /* 0x000fc800078e3cff */
[----:B------:R-:W-:Y:S02]  /*5a40*/  SHF.L.W.U32.HI R25, R9, 0x19, R9 ;  /* 0x0000001909197819 */ /* 0x000fe40000010e09 */
[----:B-1----:R-:W1:Y:S01]  /*5a50*/  LDC.64 R8, c[0x3][0x88] ;  /* 0x00c02200ff087b82 */ /* 0x002e620000000a00 */
[-C--:B------:R-:W-:Y:S02]  /*5a60*/  LOP3.LUT R3, R3, R10.reuse, RZ, 0x3c, !PT ;  /* 0x0000000a03037212 */ /* 0x080fe400078e3cff */
[----:B------:R-:W-:Y:S01]  /*5a70*/  IADD3 R5, PT, PT, R25, R10, R5 ;  /* 0x0000000a19057210 */ /* 0x000fe20007ffe005 */
[----:B0-----:R-:W-:-:S04]  /*5a80*/  IMAD R10, R18, 0x4, R1 ;  /* 0x00000004120a7824 */ /* 0x001fc800078e0201 */
[----:B------:R-:W0:Y:S02]  /*5a90*/  LDC.U8 R12, c[0x3][0x85] ;  /* 0x00c02140ff0c7b82 */ /* 0x000e240000000000 */
[----:B------:R-:W5:Y:S01]  /*5aa0*/  LDL R10, [R10] ;  /* 0x000000000a0a7983 */ /* 0x000f620000100800 */
[----:B-1----:R-:W-:-:S05]  /*5ab0*/  LOP3.LUT R8, R8, 0xff, RZ, 0xc0, !PT ;  /* 0x000000ff08087812 */ /* 0x002fca00078ec0ff */
[--C-:B------:R-:W-:Y:S02]  /*5ac0*/  IMAD R8, R8, 0x4, R1.reuse ;  /* 0x0000000408087824 */ /* 0x100fe400078e0201 */
[----:B0-----:R-:W-:-:S04]  /*5ad0*/  IMAD R12, R12, 0x4, R1 ;  /* 0x000000040c0c7824 */ /* 0x001fc800078e0201 */
[----:B------:R-:W5:Y:S04]  /*5ae0*/  LDL R8, [R8] ;  /* 0x0000000008087983 */ /* 0x000f680000100800 */
[----:B------:R-:W5:Y:S01]  /*5af0*/  LDL R12, [R12] ;  /* 0x000000000c0c7983 */ /* 0x000f620000100800 */
[----:B------:R-:W-:-:S05]  /*5b00*/  SHF.L.W.U32.HI R24, R24, 0x18, R24 ;  /* 0x0000001818187819 */ /* 0x000fca0000010e18 */
[----:B------:R-:W-:-:S05]  /*5b10*/  IMAD.IADD R27, R27, 0x1, R24 ;  /* 0x000000011b1b7824 */ /* 0x000fca00078e0218 */
[----:B------:R-:W-:-:S04]  /*5b20*/  LOP3.LUT R6, R6, R27, RZ, 0x3c, !PT ;  /* 0x0000001b06067212 */ /* 0x000fc800078e3cff */
[----:B------:R-:W-:-:S04]  /*5b30*/  SHF.L.W.U32.HI R6, R6, 0x19, R6 ;  /* 0x0000001906067819 */ /* 0x000fc80000010e06 */
[----:B------:R-:W-:Y:S02]  /*5b40*/  IADD3 R14, PT, PT, R6, R14, R15 ;  /* 0x0000000e060e7210 */ /* 0x000fe40007ffe00f */
[----:B------:R-:W-:Y:S02]  /*5b50*/  SHF.L.W.U32.HI R15, R3, 0x18, R3 ;  /* 0x00000018030f7819 */ /* 0x000fe40000010e03 */
[----:B------:R-:W-:-:S03]  /*5b60*/  LOP3.LUT R3, R19, R4, RZ, 0x3c, !PT ;  /* 0x0000000413037212 */ /* 0x000fc600078e3cff */
[----:B------:R-:W-:Y:S01]  /*5b70*/  IMAD.IADD R7, R7, 0x1, R15 ;  /* 0x0000000107077824 */ /* 0x000fe200078e020f */
[----:B------:R-:W-:-:S04]  /*5b80*/  SHF.L.W.U32.HI R3, R3, 0x10, R3 ;  /* 0x0000001003037819 */ /* 0x000fc80000010e03 */
[----:B------:R-:W-:Y:S02]  /*5b90*/  LOP3.LUT R0, R0, R7, RZ, 0x3c, !PT ;  /* 0x0000000700007212 */ /* 0x000fe400078e3cff */
[----:B------:R-:W-:Y:S02]  /*5ba0*/  LOP3.LUT R15, R15, R14, RZ, 0x3c, !PT ;  /* 0x0000000e0f0f7212 */ /* 0x000fe400078e3cff */
[----:B------:R-:W-:Y:S01]  /*5bb0*/  SHF.L.W.U32.HI R0, R0, 0x19, R0 ;  /* 0x0000001900007819 */ /* 0x000fe20000010e00 */
[----:B------:R-:W-:-:S05]  /*5bc0*/  IMAD.IADD R7, R3, 0x1, R7 ;  /* 0x0000000103077824 */ /* 0x000fca00078e0207 */
[----:B------:R-:W-:Y:S01]  /*5bd0*/  LOP3.LUT R2, R2, R7, RZ, 0x3c, !PT ;  /* 0x0000000702027212 */ /* 0x000fe200078e3cff */
[----:B------:R-:W0:Y:S02]  /*5be0*/  LDC.U8 R18, c[0x3][0x89] ;  /* 0x00c02240ff127b82 */ /* 0x000e240000000000 */
[----:B0-----:R-:W-:-:S06]  /*5bf0*/  IMAD R18, R18, 0x4, R1 ;  /* 0x0000000412127824 */ /* 0x001fcc00078e0201 */
[----:B------:R-:W5:Y:S01]  /*5c00*/  LDL R18, [R18] ;  /* 0x0000000012127983 */ /* 0x000f620000100800 */
[----:B--2---:R-:W-:Y:S02]  /*5c10*/  IADD3 R13, PT, PT, R0, R16, R13 ;  /* 0x00000010000d7210 */ /* 0x004fe40007ffe00d */
[----:B------:R-:W-:Y:S02]  /*5c20*/  SHF.L.W.U32.HI R16, R15, 0x10, R15 ;  /* 0x000000100f107819 */ /* 0x000fe40000010e0f */
[----:B------:R-:W-:-:S03]  /*5c30*/  SHF.L.W.U32.HI R15, R2, 0x14, R2 ;  /* 0x00000014020f7819 */ /* 0x000fc60000010e02 */
[----:B------:R-:W-:Y:S01]  /*5c40*/  IMAD.IADD R17, R16, 0x1, R17 ;  /* 0x0000000110117824 */ /* 0x000fe200078e0211 */
[----:B------:R-:W0:Y:S04]  /*5c50*/  LDC.U8 R2, c[0x3][0x8e] ;  /* 0x00c02380ff027b82 */ /* 0x000e280000000000 */
[----:B------:R-:W-:Y:S02]  /*5c60*/  LOP3.LUT R6, R6, R17, RZ, 0x3c, !PT ;  /* 0x0000001106067212 */ /* 0x000fe400078e3cff */
[----:B------:R-:W-:Y:S02]  /*5c70*/  LOP3.LUT R19, R24, R13, RZ, 0x3c, !PT ;  /* 0x0000000d18137212 */ /* 0x000fe400078e3cff */
[----:B----4-:R-:W-:Y:S02]  /*5c80*/  IADD3 R11, PT, PT, R4, R15, R11 ;  /* 0x0000000f040b7210 */ /* 0x010fe40007ffe00b */
[----:B------:R-:W-:-:S02]  /*5c90*/  SHF.L.W.U32.HI R4, R6, 0x14, R6 ;  /* 0x0000001406047819 */ /* 0x000fc40000010e06 */
[----:B------:R-:W-:Y:S02]  /*5ca0*/  LOP3.LUT R6, R22, R5, RZ, 0x3c, !PT ;  /* 0x0000000516067212 */ /* 0x000fe400078e3cff */
[----:B------:R-:W-:Y:S02]  /*5cb0*/  SHF.L.W.U32.HI R19, R19, 0x10, R19 ;  /* 0x0000001013137819 */ /* 0x000fe40000010e13 */
[----:B------:R-:W-:Y:S02]  /*5cc0*/  SHF.L.W.U32.HI R6, R6, 0x10, R6 ;  /* 0x0000001006067819 */ /* 0x000fe40000010e06 */
[----:B------:R-:W-:Y:S01]  /*5cd0*/  LOP3.LUT R22, R9, 0xff, RZ, 0xc0, !PT ;  /* 0x000000ff09167812 */ /* 0x000fe200078ec0ff */
[----:B------:R-:W-:Y:S01]  /*5ce0*/  IMAD.IADD R9, R19, 0x1, R28 ;  /* 0x0000000113097824 */ /* 0x000fe200078e021c */
[----:B---3--:R-:W-:Y:S01]  /*5cf0*/  IADD3 R23, PT, PT, R14, R4, R23 ;  /* 0x000000040e177210 */ /* 0x008fe20007ffe017 */
[----:B------:R-:W-:Y:S02]  /*5d00*/  IMAD.IADD R14, R6, 0x1, R27 ;  /* 0x00000001060e7824 */ /* 0x000fe400078e021b */
[----:B------:R-:W-:Y:S01]  /*5d10*/  IMAD R27, R22, 0x4, R1 ;  /* 0x00000004161b7824 */ /* 0x000fe200078e0201 */
[----:B------:R-:W-:Y:S01]  /*5d20*/  LOP3.LUT R26, R0, R9, RZ, 0x3c, !PT ;  /* 0x00000009001a7212 */ /* 0x000fe200078e3cff */
[----:B------:R-:W1:Y:S01]  /*5d30*/  LDC.U8 R22, c[0x3][0x8d] ;  /* 0x00c02340ff167b82 */ /* 0x000e620000000000 */
[----:B------:R-:W-:-:S02]  /*5d40*/  LOP3.LUT R24, R25, R14, RZ, 0x3c, !PT ;  /* 0x0000000e19187212 */ /* 0x000fc400078e3cff */
[----:B------:R1:W2:Y:S01]  /*5d50*/  LDL R0, [R27] ;  /* 0x000000001b007983 */ /* 0x0002a20000100800 */
[----:B0-----:R-:W-:Y:S01]  /*5d60*/  IMAD R25, R2, 0x4, R1 ;  /* 0x0000000402197824 */ /* 0x001fe200078e0201 */
[----:B------:R-:W-:Y:S02]  /*5d70*/  SHF.L.W.U32.HI R2, R26, 0x14, R26 ;  /* 0x000000141a027819 */ /* 0x000fe40000010e1a */
[----:B------:R-:W-:Y:S01]  /*5d80*/  LOP3.LUT R16, R16, R23, RZ, 0x3c, !PT ;  /* 0x0000001710107212 */ /* 0x000fe200078e3cff */
[----:B------:R-:W0:Y:S01]  /*5d90*/  LDC.U8 R26, c[0x3][0x8a] ;  /* 0x00c02280ff1a7b82 */ /* 0x000e220000000000 */
[----:B-----5:R-:W-:Y:S02]  /*5da0*/  IADD3 R13, PT, PT, R13, R2, R10 ;  /* 0x000000020d0d7210 */ /* 0x020fe40007ffe00a */
[----:B------:R3:W4:Y:S01]  /*5db0*/  LDL R10, [R25] ;  /* 0x00000000190a7983 */ /* 0x0007220000100800 */
[----:B------:R-:W-:-:S05]  /*5dc0*/  SHF.L.W.U32.HI R16, R16, 0x18, R16 ;  /* 0x0000001810107819 */ /* 0x000fca0000010e10 */
[----:B------:R-:W-:-:S05]  /*5dd0*/  IMAD.IADD R17, R17, 0x1, R16 ;  /* 0x0000000111117824 */ /* 0x000fca00078e0210 */
[----:B------:R-:W-:Y:S01]  /*5de0*/  LOP3.LUT R4, R4, R17, RZ, 0x3c, !PT ;  /* 0x0000001104047212 */ /* 0x000fe200078e3cff */
[--C-:B-1----:R-:W-:Y:S01]  /*5df0*/  IMAD R27, R22, 0x4, R1.reuse ;  /* 0x00000004161b7824 */ /* 0x102fe200078e0201 */
[----:B------:R-:W-:Y:S02]  /*5e00*/  SHF.L.W.U32.HI R24, R24, 0x14, R24 ;  /* 0x0000001418187819 */ /* 0x000fe40000010e18 */
[----:B------:R-:W-:Y:S02]  /*5e10*/  SHF.L.W.U32.HI R22, R4, 0x19, R4 ;  /* 0x0000001904167819 */ /* 0x000fe40000010e04 */
[----:B------:R-:W5:Y:S01]  /*5e20*/  LDL R4, [R27] ;  /* 0x000000001b047983 */ /* 0x000f620000100800 */
[-C--:B------:R-:W-:Y:S02]  /*5e30*/  LOP3.LUT R3, R3, R11.reuse, RZ, 0x3c, !PT ;  /* 0x0000000b03037212 */ /* 0x080fe400078e3cff */
[----:B------:R-:W-:Y:S01]  /*5e40*/  IADD3 R11, PT, PT, R22, R11, R8 ;  /* 0x0000000b160b7210 */ /* 0x000fe20007ffe008 */
[----:B0-----:R-:W-:Y:S01]  /*5e50*/  IMAD R8, R26, 0x4, R1 ;  /* 0x000000041a087824 */ /* 0x001fe200078e0201 */
[----:B------:R-:W-:-:S02]  /*5e60*/  IADD3 R5, PT, PT, R5, R24, R12 ;  /* 0x0000001805057210 */ /* 0x000fc40007ffe00c */
[----:B------:R-:W0:Y:S03]  /*5e70*/  LDC.U8 R12, c[0x3][0x8f] ;  /* 0x00c023c0ff0c7b82 */ /* 0x000e260000000000 */
[----:B------:R-:W5:Y:S05]  /*5e80*/  LDL R8, [R8] ;  /* 0x0000000008087983 */ /* 0x000f6a0000100800 */
[----:B------:R-:W3:Y:S01]  /*5e90*/  LDC.U8 R26, c[0x3][0x8b] ;  /* 0x00c022c0ff1a7b82 */ /* 0x000ee20000000000 */
[----:B0-----:R-:W-:-:S06]  /*5ea0*/  IMAD R12, R12, 0x4, R1 ;  /* 0x000000040c0c7824 */ /* 0x001fcc00078e0201 */
[----:B------:R-:W5:Y:S01]  /*5eb0*/  LDL R12, [R12] ;  /* 0x000000000c0c7983 */ /* 0x000f620000100800 */
[----:B---3--:R-:W-:-:S06]  /*5ec0*/  IMAD R25, R26, 0x4, R1 ;  /* 0x000000041a197824 */ /* 0x008fcc00078e0201 */
[----:B------:R-:W3:Y:S01]  /*5ed0*/  LDL R25, [R25] ;  /* 0x0000000019197983 */ /* 0x000ee20000100800 */
[----:B------:R-:W-:-:S04]  /*5ee0*/  LOP3.LUT R19, R19, R13, RZ, 0x3c, !PT ;  /* 0x0000000d13137212 */ /* 0x000fc800078e3cff */
[----:B------:R-:W-:-:S05]  /*5ef0*/  SHF.L.W.U32.HI R26, R19, 0x18, R19 ;  /* 0x00000018131a7819 */ /* 0x000fca0000010e13 */
[----:B------:R-:W-:Y:S01]  /*5f00*/  IMAD.IADD R9, R9, 0x1, R26 ;  /* 0x0000000109097824 */ /* 0x000fe200078e021a */
[----:B------:R-:W-:-:S04]  /*5f10*/  SHF.L.W.U32.HI R28, R3, 0x18, R3 ;  /* 0x00000018031c7819 */ /* 0x000fc80000010e03 */
[----:B------:R-:W-:Y:S02]  /*5f20*/  LOP3.LUT R2, R2, R9, RZ, 0x3c, !PT ;  /* 0x0000000902027212 */ /* 0x000fe400078e3cff */
[----:B------:R-:W-:Y:S01]  /*5f30*/  LOP3.LUT R3, R6, R5, RZ, 0x3c, !PT ;  /* 0x0000000506037212 */ /* 0x000fe200078e3cff */
[----:B------:R-:W-:Y:S01]  /*5f40*/  IMAD.IADD R6, R7, 0x1, R28 ;  /* 0x0000000107067824 */ /* 0x000fe200078e021c */
[----:B------:R-:W-:Y:S02]  /*5f50*/  SHF.L.W.U32.HI R2, R2, 0x19, R2 ;  /* 0x0000001902027819 */ /* 0x000fe40000010e02 */
[----:B------:R-:W-:Y:S02]  /*5f60*/  SHF.L.W.U32.HI R3, R3, 0x18, R3 ;  /* 0x0000001803037819 */ /* 0x000fe40000010e03 */
[----:B------:R-:W-:-:S03]  /*5f70*/  LOP3.LUT R15, R15, R6, RZ, 0x3c, !PT ;  /* 0x000000060f0f7212 */ /* 0x000fc600078e3cff */
[----:B------:R-:W-:Y:S01]  /*5f80*/  IMAD.IADD R7, R14, 0x1, R3 ;  /* 0x000000010e077824 */ /* 0x000fe200078e0203 */
[----:B------:R-:W-:Y:S02]  /*5f90*/  SHF.L.W.U32.HI R14, R15, 0x19, R15 ;  /* 0x000000190f0e7819 */ /* 0x000fe40000010e0f */
[----:B--2---:R-:W-:Y:S02]  /*5fa0*/  IADD3 R5, PT, PT, R2, R5, R0 ;  /* 0x0000000502057210 */ /* 0x004fe40007ffe000 */
[----:B------:R-:W-:Y:S02]  /*5fb0*/  LOP3.LUT R0, R26, R11, RZ, 0x3c, !PT ;  /* 0x0000000b1a007212 */ /* 0x000fe400078e3cff */
[----:B------:R-:W-:Y:S02]  /*5fc0*/  LOP3.LUT R15, R16, R5, RZ, 0x3c, !PT ;  /* 0x00000005100f7212 */ /* 0x000fe400078e3cff */
[----:B------:R-:W-:Y:S02]  /*5fd0*/  SHF.L.W.U32.HI R0, R0, 0x10, R0 ;  /* 0x0000001000007819 */ /* 0x000fe40000010e00 */
[----:B----4-:R-:W-:-:S02]  /*5fe0*/  IADD3 R10, PT, PT, R14, R13, R10 ;  /* 0x0000000d0e0a7210 */ /* 0x010fc40007ffe00a */
[----:B------:R-:W-:Y:S01]  /*5ff0*/  SHF.L.W.U32.HI R15, R15, 0x10, R15 ;  /* 0x000000100f0f7819 */ /* 0x000fe20000010e0f */
[----:B------:R-:W-:Y:S01]  /*6000*/  IMAD.IADD R13, R7, 0x1, R0 ;  /* 0x00000001070d7824 */ /* 0x000fe200078e0200 */
[----:B------:R-:W-:-:S03]  /*6010*/  LOP3.LUT R16, R3, R10, RZ, 0x3c, !PT ;  /* 0x0000000a03107212 */ /* 0x000fc600078e3cff */
[----:B------:R-:W-:Y:S01]  /*6020*/  IMAD.IADD R19, R6, 0x1, R15 ;  /* 0x0000000106137824 */ /* 0x000fe200078e020f */
[----:B------:R-:W-:-:S04]  /*6030*/  LOP3.LUT R22, R22, R13, RZ, 0x3c, !PT ;  /* 0x0000000d16167212 */ /* 0x000fc800078e3cff */
[----:B------:R-:W-:Y:S02]  /*6040*/  SHF.L.W.U32.HI R3, R22, 0x14, R22 ;  /* 0x0000001416037819 */ /* 0x000fe40000010e16 */
[----:B------:R-:W-:Y:S02]  /*6050*/  LOP3.LUT R6, R2, R19, RZ, 0x3c, !PT ;  /* 0x0000001302067212 */ /* 0x000fe400078e3cff */
[----:B------:R-:W-:Y:S02]  /*6060*/  SHF.L.W.U32.HI R2, R16, 0x10, R16 ;  /* 0x0000001010027819 */ /* 0x000fe40000010e10 */
[----:B------:R-:W-:Y:S02]  /*6070*/  IADD3 R11, PT, PT, R11, R3, R18 ;  /* 0x000000030b0b7210 */ /* 0x000fe40007ffe012 */
[----:B------:R-:W-:Y:S01]  /*6080*/  SHF.L.W.U32.HI R6, R6, 0x14, R6 ;  /* 0x0000001406067819 */ /* 0x000fe20000010e06 */
[----:B------:R-:W-:Y:S01]  /*6090*/  IMAD.IADD R17, R17, 0x1, R2 ;  /* 0x0000000111117824 */ /* 0x000fe200078e0202 */
[----:B------:R-:W-:-:S02]  /*60a0*/  LOP3.LUT R0, R0, R11, RZ, 0x3c, !PT ;  /* 0x0000000b00007212 */ /* 0x000fc400078e3cff */
[----:B-----5:R-:W-:Y:S02]  /*60b0*/  IADD3 R4, PT, PT, R5, R6, R4 ;  /* 0x0000000605047210 */ /* 0x020fe40007ffe004 */
[----:B------:R-:W-:Y:S02]  /*60c0*/  SHF.L.W.U32.HI R0, R0, 0x18, R0 ;  /* 0x0000001800007819 */ /* 0x000fe40000010e00 */
[----:B------:R-:W-:Y:S02]  /*60d0*/  LOP3.LUT R7, R24, R7, RZ, 0x3c, !PT ;  /* 0x0000000718077212 */ /* 0x000fe400078e3cff */
[----:B------:R-:W-:Y:S02]  /*60e0*/  LOP3.LUT R5, R14, R17, RZ, 0x3c, !PT ;  /* 0x000000110e057212 */ /* 0x000fe400078e3cff */
[----:B------:R-:W-:Y:S01]  /*60f0*/  LOP3.LUT R14, R15, R4, RZ, 0x3c, !PT ;  /* 0x000000040f0e7212 */ /* 0x000fe200078e3cff */
[----:B------:R-:W-:Y:S01]  /*6100*/  IMAD.IADD R15, R13, 0x1, R0 ;  /* 0x000000010d0f7824 */ /* 0x000fe200078e0200 */
[----:B------:R-:W-:-:S02]  /*6110*/  SHF.L.W.U32.HI R7, R7, 0x19, R7 ;  /* 0x0000001907077819 */ /* 0x000fc40000010e07 */
[----:B------:R-:W-:Y:S02]  /*6120*/  SHF.L.W.U32.HI R14, R14, 0x18, R14 ;  /* 0x000000180e0e7819 */ /* 0x000fe40000010e0e */
[----:B------:R-:W-:Y:S02]  /*6130*/  IADD3 R8, PT, PT, R7, R23, R8 ;  /* 0x0000001707087210 */ /* 0x000fe40007ffe008 */
[----:B------:R-:W-:Y:S01]  /*6140*/  LOP3.LUT R3, R3, R15, RZ, 0x3c, !PT ;  /* 0x0000000f03037212 */ /* 0x000fe200078e3cff */
[----:B------:R-:W-:Y:S01]  /*6150*/  IMAD.IADD R19, R19, 0x1, R14 ;  /* 0x0000000113137824 */ /* 0x000fe200078e020e */
[----:B------:R-:W-:Y:S02]  /*6160*/  LOP3.LUT R15, R15, R4, RZ, 0x3c, !PT ;  /* 0x000000040f0f7212 */ /* 0x000fe400078e3cff */
[----:B------:R-:W-:Y:S02]  /*6170*/  LOP3.LUT R4, R28, R8, RZ, 0x3c, !PT ;  /* 0x000000081c047212 */ /* 0x000fe400078e3cff */
[----:B------:R-:W-:-:S02]  /*6180*/  LOP3.LUT R6, R6, R19, RZ, 0x3c, !PT ;  /* 0x0000001306067212 */ /* 0x000fc400078e3cff */
[----:B------:R-:W-:Y:S02]  /*6190*/  SHF.L.W.U32.HI R4, R4, 0x10, R4 ;  /* 0x0000001004047819 */ /* 0x000fe40000010e04 */
[----:B------:R-:W-:Y:S02]  /*61a0*/  LOP3.LUT R19, R19, R11, RZ, 0x3c, !PT ;  /* 0x0000000b13137212 */ /* 0x000fe400078e3cff */
[----:B------:R-:W-:Y:S01]  /*61b0*/  SHF.L.W.U32.HI R11, R6, 0x19, R6 ;  /* 0x00000019060b7819 */ /* 0x000fe20000010e06 */
[----:B------:R-:W-:Y:S01]  /*61c0*/  IMAD.IADD R6, R9, 0x1, R4 ;  /* 0x0000000109067824 */ /* 0x000fe200078e0204 */
[----:B------:R-:W-:-:S04]  /*61d0*/  SHF.L.W.U32.HI R5, R5, 0x14, R5 ;  /* 0x0000001405057819 */ /* 0x000fc80000010e05 */
[----:B------:R-:W-:Y:S02]  /*61e0*/  LOP3.LUT R7, R7, R6, RZ, 0x3c, !PT ;  /* 0x0000000607077212 */ /* 0x000fe400078e3cff */
[----:B------:R-:W-:Y:S02]  /*61f0*/  IADD3 R13, PT, PT, R10, R5, R12 ;  /* 0x000000050a0d7210 */ /* 0x000fe40007ffe00c */
[----:B------:R-:W-:Y:S02]  /*6200*/  SHF.L.W.U32.HI R7, R7, 0x14, R7 ;  /* 0x0000001407077819 */ /* 0x000fe40000010e07 */
[----:B------:R-:W-:Y:S02]  /*6210*/  LOP3.LUT R9, R0, R11, RZ, 0x3c, !PT ;  /* 0x0000000b00097212 */ /* 0x000fe400078e3cff */
[----:B---3--:R-:W-:Y:S02]  /*6220*/  IADD3 R25, PT, PT, R8, R7, R25 ;  /* 0x0000000708197210 */ /* 0x008fe40007ffe019 */
[----:B------:R-:W-:-:S02]  /*6230*/  SHF.R.U32.HI R11, RZ, 0x8, R19 ;  /* 0x00000008ff0b7819 */ /* 0x000fc40000011613 */
[----:B------:R-:W-:Y:S02]  /*6240*/  LOP3.LUT R0, R2, R13, RZ, 0x3c, !PT ;  /* 0x0000000d02007212 */ /* 0x000fe400078e3cff */
[----:B------:R-:W-:Y:S01]  /*6250*/  LOP3.LUT R4, R4, R25, RZ, 0x3c, !PT ;  /* 0x0000001904047212 */ /* 0x000fe200078e3cff */
[----:B------:R0:W-:Y:S01]  /*6260*/  STG.E.U8 desc[UR6][R20.64+0x1], R11 ;  /* 0x0000010b14007986 */ /* 0x0001e2000c101106 */
[----:B------:R-:W-:Y:S02]  /*6270*/  SHF.L.W.U32.HI R0, R0, 0x18, R0 ;  /* 0x0000001800007819 */ /* 0x000fe40000010e00 */
[----:B------:R-:W-:Y:S01]  /*6280*/  SHF.L.W.U32.HI R3, R3, 0x19, R3 ;  /* 0x0000001903037819 */ /* 0x000fe20000010e03 */
[----:B------:R1:W-:Y:S02]  /*6290*/  STG.E.U8 desc[UR6][R20.64+0x8], R15 ;  /* 0x0000080f14007986 */ /* 0x0003e4000c101106 */
[----:B------:R-:W-:Y:S01]  /*62a0*/  IMAD.IADD R2, R17, 0x1, R0 ;  /* 0x0000000111027824 */ /* 0x000fe200078e0200 */
[----:B------:R-:W-:-:S02]  /*62b0*/  SHF.R.U32.HI R27, RZ, 0x8, R15 ;  /* 0x00000008ff1b7819 */ /* 0x000fc4000001160f */
[----:B0-----:R-:W-:Y:S02]  /*62c0*/  SHF.L.W.U32.HI R11, R4, 0x18, R4 ;  /* 0x00000018040b7819 */ /* 0x001fe40000010e04 */
[--C-:B------:R-:W-:Y:S02]  /*62d0*/  SHF.R.U32.HI R29, RZ, 0x10, R15.reuse ;  /* 0x00000010ff1d7819 */ /* 0x100fe4000001160f */
[----:B------:R-:W-:Y:S01]  /*62e0*/  SHF.R.U32.HI R10, RZ, 0x18, R15 ;  /* 0x00000018ff0a7819 */ /* 0x000fe2000001160f */
[----:B------:R-:W-:Y:S01]  /*62f0*/  IMAD.IADD R6, R6, 0x1, R11 ;  /* 0x0000000106067824 */ /* 0x000fe200078e020b */
[----:B-1----:R-:W-:Y:S02]  /*6300*/  SHF.R.U32.HI R15, RZ, 0x10, R19 ;  /* 0x00000010ff0f7819 */ /* 0x002fe40000011613 */
[----:B------:R-:W-:Y:S02]  /*6310*/  LOP3.LUT R3, R14, R3, RZ, 0x3c, !PT ;  /* 0x000000030e037212 */ /* 0x000fe400078e3cff */
[----:B------:R-:W-:-:S02]  /*6320*/  LOP3.LUT R25, R2, R25, RZ, 0x3c, !PT ;  /* 0x0000001902197212 */ /* 0x000fc400078e3cff */
[----:B------:R-:W-:Y:S01]  /*6330*/  SHF.R.U32.HI R23, RZ, 0x18, R19 ;  /* 0x00000018ff177819 */ /* 0x000fe20000011613 */
[----:B------:R0:W-:Y:S01]  /*6340*/  STG.E.U8 desc[UR6][R20.64], R19 ;  /* 0x0000001314007986 */ /* 0x0001e2000c101106 */
[----:B------:R-:W-:Y:S02]  /*6350*/  LOP3.LUT R5, R5, R2, RZ, 0x3c, !PT ;  /* 0x0000000205057212 */ /* 0x000fe400078e3cff */
[----:B------:R-:W-:Y:S01]  /*6360*/  LOP3.LUT R7, R7, R6, RZ, 0x3c, !PT ;  /* 0x0000000607077212 */ /* 0x000fe200078e3cff */
[----:B------:R1:W-:Y:S01]  /*6370*/  STG.E.U8 desc[UR6][R20.64+0x2], R15 ;  /* 0x0000020f14007986 */ /* 0x0003e2000c101106 */
[----:B------:R-:W-:Y:S02]  /*6380*/  LOP3.LUT R13, R6, R13, RZ, 0x3c, !PT ;  /* 0x0000000d060d7212 */ /* 0x000fe400078e3cff */
[----:B------:R-:W-:Y:S01]  /*6390*/  SHF.L.W.U32.HI R2, R5, 0x19, R5 ;  /* 0x0000001905027819 */ /* 0x000fe20000010e05 */
[----:B------:R2:W-:Y:S01]  /*63a0*/  STG.E.U8 desc[UR6][R20.64+0x9], R27 ;  /* 0x0000091b14007986 */ /* 0x0005e2000c101106 */
[----:B------:R-:W-:-:S02]  /*63b0*/  SHF.L.W.U32.HI R7, R7, 0x19, R7 ;  /* 0x0000001907077819 */ /* 0x000fc40000010e07 */
[----:B0-----:R-:W-:Y:S01]  /*63c0*/  SHF.R.U32.HI R19, RZ, 0x18, R3 ;  /* 0x00000018ff137819 */ /* 0x001fe20000011603 */
[----:B------:R0:W-:Y:S01]  /*63d0*/  STG.E.U8 desc[UR6][R20.64+0xa], R29 ;  /* 0x00000a1d14007986 */ /* 0x0001e2000c101106 */
[----:B-1----:R-:W-:-:S03]  /*63e0*/  SHF.R.U32.HI R15, RZ, 0x18, R25 ;  /* 0x00000018ff0f7819 */ /* 0x002fc60000011619 */
[----:B------:R1:W-:Y:S01]  /*63f0*/  STG.E.U8 desc[UR6][R20.64+0x3], R23 ;  /* 0x0000031714007986 */ /* 0x0003e2000c101106 */
[----:B------:R-:W-:Y:S02]  /*6400*/  SHF.R.U32.HI R8, RZ, 0x8, R9 ;  /* 0x00000008ff087819 */ /* 0x000fe40000011609 */
[----:B--2---:R-:W-:Y:S01]  /*6410*/  SHF.R.U32.HI R27, RZ, 0x8, R3 ;  /* 0x00000008ff1b7819 */ /* 0x004fe20000011603 */
[----:B------:R2:W-:Y:S01]  /*6420*/  STG.E.U8 desc[UR6][R20.64+0x14], R3 ;  /* 0x0000140314007986 */ /* 0x0005e2000c101106 */
[----:B------:R-:W-:Y:S02]  /*6430*/  SHF.R.U32.HI R17, RZ, 0x10, R9 ;  /* 0x00000010ff117819 */ /* 0x000fe40000011609 */
[----:B------:R-:W-:Y:S01]  /*6440*/  SHF.R.U32.HI R5, RZ, 0x8, R13 ;  /* 0x00000008ff057819 */ /* 0x000fe2000001160d */
[----:B------:R3:W-:Y:S01]  /*6450*/  STG.E.U8 desc[UR6][R20.64+0x1c], R9 ;  /* 0x00001c0914007986 */ /* 0x0007e2000c101106 */
[----:B0-----:R-:W-:Y:S02]  /*6460*/  SHF.R.U32.HI R29, RZ, 0x10, R3 ;  /* 0x00000010ff1d7819 */ /* 0x001fe40000011603 */
[----:B-1----:R-:W-:Y:S01]  /*6470*/  SHF.R.U32.HI R23, RZ, 0x18, R9 ;  /* 0x00000018ff177819 */ /* 0x002fe20000011609 */
[----:B------:R0:W-:Y:S01]  /*6480*/  STG.E.U8 desc[UR6][R20.64+0x17], R19 ;  /* 0x0000171314007986 */ /* 0x0001e2000c101106 */
[----:B--2---:R-:W-:-:S03]  /*6490*/  SHF.R.U32.HI R3, RZ, 0x8, R25 ;  /* 0x00000008ff037819 */ /* 0x004fc60000011619 */
[----:B------:R1:W-:Y:S01]  /*64a0*/  STG.E.U8 desc[UR6][R20.64+0x7], R15 ;  /* 0x0000070f14007986 */ /* 0x0003e2000c101106 */
[----:B---3--:R-:W-:-:S03]  /*64b0*/  SHF.R.U32.HI R9, RZ, 0x10, R25 ;  /* 0x00000010ff097819 */ /* 0x008fc60000011619 */
[----:B------:R2:W-:Y:S01]  /*64c0*/  STG.E.U8 desc[UR6][R20.64+0x1e], R17 ;  /* 0x00001e1114007986 */ /* 0x0005e2000c101106 */
[----:B0-----:R-:W-:-:S03]  /*64d0*/  LOP3.LUT R19, R11, R2, RZ, 0x3c, !PT ;  /* 0x000000020b137212 */ /* 0x001fc600078e3cff */
[----:B------:R0:W-:Y:S01]  /*64e0*/  STG.E.U8 desc[UR6][R20.64+0x1f], R23 ;  /* 0x00001f1714007986 */ /* 0x0001e2000c101106 */
[----:B-1----:R-:W-:-:S03]  /*64f0*/  LOP3.LUT R15, R0, R7, RZ, 0x3c, !PT ;  /* 0x00000007000f7212 */ /* 0x002fc600078e3cff */
[----:B------:R1:W-:Y:S01]  /*6500*/  STG.E.U8 desc[UR6][R20.64+0x5], R3 ;  /* 0x0000050314007986 */ /* 0x0003e2000c101106 */
[--C-:B------:R-:W-:Y:S02]  /*6510*/  SHF.R.U32.HI R11, RZ, 0x10, R13.reuse ;  /* 0x00000010ff0b7819 */ /* 0x100fe4000001160d */
[----:B--2---:R-:W-:Y:S01]  /*6520*/  SHF.R.U32.HI R17, RZ, 0x18, R13 ;  /* 0x00000018ff117819 */ /* 0x004fe2000001160d */
[----:B------:R2:W-:Y:S01]  /*6530*/  STG.E.U8 desc[UR6][R20.64+0x6], R9 ;  /* 0x0000060914007986 */ /* 0x0005e2000c101106 */
[----:B------:R-:W-:-:S03]  /*6540*/  SHF.R.U32.HI R7, RZ, 0x18, R19 ;  /* 0x00000018ff077819 */ /* 0x000fc60000011613 */
[----:B------:R3:W-:Y:S01]  /*6550*/  STG.E.U8 desc[UR6][R20.64+0xc], R13 ;  /* 0x00000c0d14007986 */ /* 0x0007e2000c101106 */
[----:B0-----:R-:W-:-:S03]  /*6560*/  SHF.R.U32.HI R23, RZ, 0x18, R15 ;  /* 0x00000018ff177819 */ /* 0x001fc6000001160f */
[----:B------:R0:W-:Y:S01]  /*6570*/  STG.E.U8 desc[UR6][R20.64+0xd], R5 ;  /* 0x00000d0514007986 */ /* 0x0001e2000c101106 */
[--C-:B-1----:R-:W-:Y:S02]  /*6580*/  SHF.R.U32.HI R3, RZ, 0x8, R19.reuse ;  /* 0x00000008ff037819 */ /* 0x102fe40000011613 */
[----:B--2---:R-:W-:Y:S02]  /*6590*/  SHF.R.U32.HI R9, RZ, 0x10, R19 ;  /* 0x00000010ff097819 */ /* 0x004fe40000011613 */
[--C-:B---3--:R-:W-:Y:S02]  /*65a0*/  SHF.R.U32.HI R13, RZ, 0x10, R15.reuse ;  /* 0x00000010ff0d7819 */ /* 0x108fe4000001160f */
[----:B0-----:R-:W-:Y:S01]  /*65b0*/  SHF.R.U32.HI R5, RZ, 0x8, R15 ;  /* 0x00000008ff057819 */ /* 0x001fe2000001160f */
[----:B------:R-:W-:Y:S04]  /*65c0*/  STG.E.U8 desc[UR6][R20.64+0xb], R10 ;  /* 0x00000b0a14007986 */ /* 0x000fe8000c101106 */
        /* <DEDUP_REMOVED lines=13> */
[----:B------:R-:W-:Y:S01]  /*66a0*/  STG.E.U8 desc[UR6][R20.64+0x1b], R23 ;  /* 0x00001b1714007986 */ /* 0x000fe2000c101106 */
[----:B------:R-:W-:Y:S05]  /*66b0*/  EXIT ;  /* 0x000000000000794d */ /* 0x000fea0003800000 */
.L_x_41:
[----:B------:R-:W2:Y:S04]  /*66c0*/  LDL.128 R8, [R1+0x40] ;  /* 0x0000400001087983 */ /* 0x000ea80000100c00 */
[----:B------:R-:W3:Y:S04]  /*66d0*/  LDL.128 R12, [R1+0x50] ;  /* 0x00005000010c7983 */ /* 0x000ee80000100c00 */
[----:B------:R-:W4:Y:S04]  /*66e0*/  LDL.128 R16, [R1+0x60] ;  /* 0x0000600001107983 */ /* 0x000f280000100c00 */
[----:B------:R-:W5:Y:S01]  /*66f0*/  LDL.128 R4, [R1+0x70] ;  /* 0x0000700001047983 */ /* 0x000f620000100c00 */
[----:B------:R-:W0:Y:S01]  /*6700*/  LDC.U8 R28, c[0x3][0x21] ;  /* 0x00c00840ff1c7b82 */ /* 0x000e220000000000 */
[----:B------:R-:W1:Y:S01]  /*6710*/  LDCU.128 UR8, c[0x3][URZ] ;  /* 0x00c00000ff0877ac */ /* 0x000e620008000c00 */
[----:B--2---:R-:W-:-:S02]  /*6720*/  PRMT R3, R9, 0x7771, RZ ;  /* 0x0000777109037816 */ /* 0x004fc400000000ff */
[----:B------:R-:W-:Y:S02]  /*6730*/  PRMT R22, R9, 0x7770, RZ ;  /* 0x0000777009167816 */ /* 0x000fe400000000ff */
[----:B------:R-:W-:Y:S02]  /*6740*/  PRMT R2, R10, 0x7771, RZ ;  /* 0x000077710a027816 */ /* 0x000fe400000000ff */
[----:B------:R-:W-:Y:S02]  /*6750*/  PRMT R3, R22, 0x6540, R3 ;  /* 0x0000654016037816 */ /* 0x000fe40000000003 */
[----:B------:R-:W-:Y:S02]  /*6760*/  PRMT R23, R10, 0x7770, RZ ;  /* 0x000077700a177816 */ /* 0x000fe400000000ff */
[----:B------:R-:W-:Y:S02]  /*6770*/  PRMT R22, R11, 0x7772, RZ ;  /* 0x000077720b167816 */ /* 0x000fe400000000ff */
[----:B------:R-:W-:-:S02]  /*6780*/  PRMT R24, R9, 0x7772, RZ ;  /* 0x0000777209187816 */ /* 0x000fc400000000ff */
[C---:B------:R-:W-:Y:S01]  /*6790*/  PRMT R0, R11.reuse, 0x7771, RZ ;  /* 0x000077710b007816 */ /* 0x040fe200000000ff */
[----:B------:R-:W-:Y:S01]  /*67a0*/  IMAD.U32 R27, R22, 0x10000, RZ ;  /* 0x00010000161b7824 */ /* 0x000fe200078e00ff */
[----:B------:R-:W-:Y:S01]  /*67b0*/  PRMT R25, R11, 0x7770, RZ ;  /* 0x000077700b197816 */ /* 0x000fe200000000ff */
[----:B------:R-:W-:Y:S01]  /*67c0*/  IMAD.U32 R24, R24, 0x10000, RZ ;  /* 0x0001000018187824 */ /* 0x000fe200078e00ff */
[----:B------:R-:W-:Y:S02]  /*67d0*/  PRMT R2, R23, 0x6540, R2 ;  /* 0x0000654017027816 */ /* 0x000fe40000000002 */
[----:B------:R-:W-:Y:S02]  /*67e0*/  PRMT R23, R10, 0x7772, RZ ;  /* 0x000077720a177816 */ /* 0x000fe400000000ff */
[----:B------:R-:W-:Y:S02]  /*67f0*/  PRMT R0, R25, 0x6540, R0 ;  /* 0x0000654019007816 */ /* 0x000fe40000000000 */
[----:B------:R-:W-:Y:S01]  /*6800*/  LOP3.LUT R25, R3, 0xff0000, R24, 0xf8, !PT ;  /* 0x00ff000003197812 */ /* 0x000fe200078ef818 */
[----:B------:R-:W-:Y:S01]  /*6810*/  IMAD.U32 R23, R23, 0x10000, RZ ;  /* 0x0001000017177824 */ /* 0x000fe200078e00ff */
[----:B------:R-:W-:-:S02]  /*6820*/  LOP3.LUT R27, R0, 0xff0000, R27, 0xf8, !PT ;  /* 0x00ff0000001b7812 */ /* 0x000fc400078ef81b */
[C---:B---3--:R-:W-:Y:S02]  /*6830*/  PRMT R0, R14.reuse, 0x7771, RZ ;  /* 0x000077710e007816 */ /* 0x048fe400000000ff */
[----:B------:R-:W-:Y:S02]  /*6840*/  PRMT R3, R14, 0x7770, RZ ;  /* 0x000077700e037816 */ /* 0x000fe400000000ff */
[----:B------:R-:W-:Y:S02]  /*6850*/  LOP3.LUT R26, R2, 0xff0000, R23, 0xf8, !PT ;  /* 0x00ff0000021a7812 */ /* 0x000fe400078ef817 */
[----:B------:R-:W-:Y:S02]  /*6860*/  PRMT R3, R3, 0x6540, R0 ;  /* 0x0000654003037816 */ /* 0x000fe40000000000 */
[C---:B------:R-:W-:Y:S02]  /*6870*/  PRMT R24, R15.reuse, 0x7771, RZ ;  /* 0x000077710f187816 */ /* 0x040fe400000000ff */
[----:B------:R-:W-:-:S02]  /*6880*/  PRMT R23, R15, 0x7770, RZ ;  /* 0x000077700f177816 */ /* 0x000fc400000000ff */
[----:B------:R-:W-:Y:S02]  /*6890*/  PRMT R0, R15, 0x7772, RZ ;  /* 0x000077720f007816 */ /* 0x000fe400000000ff */
[----:B------:R-:W-:Y:S02]  /*68a0*/  PRMT R2, R14, 0x7772, RZ ;  /* 0x000077720e027816 */ /* 0x000fe400000000ff */
[----:B------:R-:W-:Y:S01]  /*68b0*/  PRMT R24, R23, 0x6540, R24 ;  /* 0x0000654017187816 */ /* 0x000fe20000000018 */
[----:B------:R-:W-:Y:S01]  /*68c0*/  IMAD.U32 R23, R0, 0x10000, RZ ;  /* 0x0001000000177824 */ /* 0x000fe200078e00ff */
[----:B------:R-:W-:Y:S01]  /*68d0*/  PRMT R0, R13, 0x7771, RZ ;  /* 0x000077710d007816 */ /* 0x000fe200000000ff */
[----:B------:R-:W-:Y:S01]  /*68e0*/  IMAD.U32 R2, R2, 0x10000, RZ ;  /* 0x0001000002027824 */ /* 0x000fe200078e00ff */
[----:B------:R-:W-:Y:S02]  /*68f0*/  PRMT R11, R11, 0x7773, RZ ;  /* 0x000077730b0b7816 */ /* 0x000fe400000000ff */
[----:B------:R-:W-:-:S02]  /*6900*/  LOP3.LUT R24, R24, 0xff0000, R23, 0xf8, !PT ;  /* 0x00ff000018187812 */ /* 0x000fc400078ef817 */
[----:B------:R-:W-:Y:S01]  /*6910*/  LOP3.LUT R23, R3, 0xff0000, R2, 0xf8, !PT ;  /* 0x00ff000003177812 */ /* 0x000fe200078ef802 */
[----:B------:R-:W-:Y:S01]  /*6920*/  IMAD.SHL.U32 R2, R11, 0x1000000, RZ ;  /* 0x010000000b027824 */ /* 0x000fe200078e00ff */
[----:B------:R-:W-:Y:S02]  /*6930*/  PRMT R3, R13, 0x7770, RZ ;  /* 0x000077700d037816 */ /* 0x000fe400000000ff */
[----:B------:R-:W-:Y:S02]  /*6940*/  PRMT R10, R10, 0x7773, RZ ;  /* 0x000077730a0a7816 */ /* 0x000fe400000000ff */
[----:B------:R-:W-:Y:S02]  /*6950*/  PRMT R3, R3, 0x6540, R0 ;  /* 0x0000654003037816 */ /* 0x000fe40000000000 */
[----:B------:R-:W-:Y:S02]  /*6960*/  PRMT R0, R13, 0x7772, RZ ;  /* 0x000077720d007816 */ /* 0x000fe400000000ff */
[----:B------:R-:W-:-:S02]  /*6970*/  LOP3.LUT R11, R27, R2, RZ, 0xfc, !PT ;  /* 0x000000021b0b7212 */ /* 0x000fc400078efcff */
[----:B----4-:R-:W-:Y:S01]  /*6980*/  PRMT R2, R18, 0x7771, RZ ;  /* 0x0000777112027816 */ /* 0x010fe200000000ff */
[----:B------:R-:W-:Y:S01]  /*6990*/  IMAD.U32 R0, R0, 0x10000, RZ ;  /* 0x0001000000007824 */ /* 0x000fe200078e00ff */
[----:B------:R-:W-:Y:S02]  /*69a0*/  PRMT R14, R14, 0x7773, RZ ;  /* 0x000077730e0e7816 */ /* 0x000fe400000000ff */
[----:B------:R-:W-:Y:S02]  /*69b0*/  PRMT R9, R9, 0x7773, RZ ;  /* 0x0000777309097816 */ /* 0x000fe400000000ff */
[----:B------:R-:W-:Y:S01]  /*69c0*/  LOP3.LUT R22, R3, 0xff0000, R0, 0xf8, !PT ;  /* 0x00ff000003167812 */ /* 0x000fe200078ef800 */
[----:B------:R-:W-:Y:S01]  /*69d0*/  IMAD.SHL.U32 R14, R14, 0x1000000, RZ ;  /* 0x010000000e0e7824 */ /* 0x000fe200078e00ff */
[C---:B------:R-:W-:Y:S02]  /*69e0*/  PRMT R0, R19.reuse, 0x7771, RZ ;  /* 0x0000777113007816 */ /* 0x040fe400000000ff */
[----:B------:R-:W-:-:S02]  /*69f0*/  PRMT R3, R19, 0x7770, RZ ;  /* 0x0000777013037816 */ /* 0x000fc400000000ff */
[----:B------:R-:W-:Y:S02]  /*6a00*/  PRMT R15, R15, 0x7773, RZ ;  /* 0x000077730f0f7816 */ /* 0x000fe400000000ff */
[----:B------:R-:W-:Y:S02]  /*6a10*/  PRMT R3, R3, 0x6540, R0 ;  /* 0x0000654003037816 */ /* 0x000fe40000000000 */
[----:B------:R-:W-:Y:S01]  /*6a20*/  PRMT R0, R19, 0x7772, RZ ;  /* 0x0000777213007816 */ /* 0x000fe200000000ff */
[----:B------:R-:W-:Y:S01]  /*6a30*/  IMAD.SHL.U32 R15, R15, 0x1000000, RZ ;  /* 0x010000000f0f7824 */ /* 0x000fe200078e00ff */
[----:B------:R-:W-:Y:S02]  /*6a40*/  LOP3.LUT R14, R23, R14, RZ, 0xfc, !PT ;  /* 0x0000000e170e7212 */ /* 0x000fe400078efcff */
[----:B------:R-:W-:Y:S01]  /*6a50*/  PRMT R13, R13, 0x7773, RZ ;  /* 0x000077730d0d7816 */ /* 0x000fe200000000ff */
[----:B------:R-:W-:Y:S01]  /*6a60*/  IMAD.U32 R0, R0, 0x10000, RZ ;  /* 0x0001000000007824 */ /* 0x000fe200078e00ff */
[----:B-----5:R-:W-:-:S02]  /*6a70*/  PRMT R23, R7, 0x7772, RZ ;  /* 0x0000777207177816 */ /* 0x020fc400000000ff */
[----:B------:R-:W-:Y:S01]  /*6a80*/  LOP3.LUT R15, R24, R15, RZ, 0xfc, !PT ;  /* 0x0000000f180f7212 */ /* 0x000fe200078efcff */
[----:B------:R-:W-:Y:S01]  /*6a90*/  IMAD.SHL.U32 R13, R13, 0x1000000, RZ ;  /* 0x010000000d0d7824 */ /* 0x000fe200078e00ff */
[----:B------:R-:W-:Y:S01]  /*6aa0*/  LOP3.LUT R0, R3, 0xff0000, R0, 0xf8, !PT ;  /* 0x00ff000003007812 */ /* 0x000fe200078ef800 */
[----:B------:R-:W-:Y:S01]  /*6ab0*/  IMAD.U32 R23, R23, 0x10000, RZ ;  /* 0x0001000017177824 */ /* 0x000fe200078e00ff */
[C---:B------:R-:W-:Y:S02]  /*6ac0*/  PRMT R3, R18.reuse, 0x7770, RZ ;  /* 0x0000777012037816 */ /* 0x040fe400000000ff */
[----:B------:R-:W-:Y:S02]  /*6ad0*/  PRMT R24, R7, 0x7771, RZ ;  /* 0x0000777107187816 */ /* 0x000fe400000000ff */
[----:B------:R-:W-:Y:S02]  /*6ae0*/  PRMT R3, R3, 0x6540, R2 ;  /* 0x0000654003037816 */ /* 0x000fe40000000002 */
[----:B------:R-:W-:-:S02]  /*6af0*/  PRMT R2, R18, 0x7772, RZ ;  /* 0x0000777212027816 */ /* 0x000fc400000000ff */
[----:B------:R-:W-:Y:S02]  /*6b00*/  LOP3.LUT R13, R22, R13, RZ, 0xfc, !PT ;  /* 0x0000000d160d7212 */ /* 0x000fe400078efcff */
[----:B------:R-:W-:Y:S01]  /*6b10*/  PRMT R19, R19, 0x7773, RZ ;  /* 0x0000777313137816 */ /* 0x000fe200000000ff */
[----:B------:R-:W-:Y:S01]  /*6b20*/  IMAD.U32 R2, R2, 0x10000, RZ ;  /* 0x0001000002027824 */ /* 0x000fe200078e00ff */
[----:B------:R-:W-:Y:S01]  /*6b30*/  PRMT R22, R6, 0x7772, RZ ;  /* 0x0000777206167816 */ /* 0x000fe200000000ff */
[----:B------:R-:W-:Y:S01]  /*6b40*/  STL.128 [R1+0x10], R12 ;  /* 0x0000100c01007387 */ /* 0x000fe20000100c00 */
[----:B------:R-:W-:Y:S01]  /*6b50*/  PRMT R18, R18, 0x7773, RZ ;  /* 0x0000777312127816 */ /* 0x000fe200000000ff */
[----:B------:R-:W-:Y:S01]  /*6b60*/  IMAD.SHL.U32 R19, R19, 0x1000000, RZ ;  /* 0x0100000013137824 */ /* 0x000fe200078e00ff */
[----:B------:R-:W-:Y:S01]  /*6b70*/  LOP3.LUT R2, R3, 0xff0000, R2, 0xf8, !PT ;  /* 0x00ff000003027812 */ /* 0x000fe200078ef802 */
[----:B------:R-:W-:-:S03]  /*6b80*/  IMAD.SHL.U32 R3, R10, 0x1000000, RZ ;  /* 0x010000000a037824 */ /* 0x000fc600078e00ff */
[----:B------:R-:W-:Y:S02]  /*6b90*/  LOP3.LUT R19, R0, R19, RZ, 0xfc, !PT ;  /* 0x0000001300137212 */ /* 0x000fe400078efcff */
[----:B------:R-:W-:Y:S02]  /*6ba0*/  LOP3.LUT R10, R26, R3, RZ, 0xfc, !PT ;  /* 0x000000031a0a7212 */ /* 0x000fe400078efcff */
[C---:B------:R-:W-:Y:S02]  /*6bb0*/  PRMT R3, R17.reuse, 0x7771, RZ ;  /* 0x0000777111037816 */ /* 0x040fe400000000ff */
[----:B------:R-:W-:Y:S02]  /*6bc0*/  PRMT R26, R17, 0x7770, RZ ;  /* 0x00007770111a7816 */ /* 0x000fe400000000ff */
[----:B------:R-:W-:Y:S02]  /*6bd0*/  PRMT R0, R5, 0x7772, RZ ;  /* 0x0000777205007816 */ /* 0x000fe400000000ff */
[----:B------:R-:W-:-:S02]  /*6be0*/  PRMT R26, R26, 0x6540, R3 ;  /* 0x000065401a1a7816 */ /* 0x000fc40000000003 */
[C---:B------:R-:W-:Y:S02]  /*6bf0*/  PRMT R3, R17.reuse, 0x7772, RZ ;  /* 0x0000777211037816 */ /* 0x040fe400000000ff */
[----:B------:R-:W-:-:S03]  /*6c00*/  PRMT R17, R17, 0x7773, RZ ;  /* 0x0000777311117816 */ /* 0x000fc600000000ff */
[----:B------:R-:W-:-:S05]  /*6c10*/  IMAD.U32 R3, R3, 0x10000, RZ ;  /* 0x0001000003037824 */ /* 0x000fca00078e00ff */
[----:B------:R-:W-:Y:S01]  /*6c20*/  LOP3.LUT R3, R26, 0xff0000, R3, 0xf8, !PT ;  /* 0x00ff00001a037812 */ /* 0x000fe200078ef803 */
[----:B------:R-:W-:-:S05]  /*6c30*/  IMAD.SHL.U32 R26, R9, 0x1000000, RZ ;  /* 0x01000000091a7824 */ /* 0x000fca00078e00ff */
[----:B------:R-:W-:Y:S01]  /*6c40*/  LOP3.LUT R9, R25, R26, RZ, 0xfc, !PT ;  /* 0x0000001a19097212 */ /* 0x000fe200078efcff */
[----:B------:R-:W-:Y:S01]  /*6c50*/  IMAD.SHL.U32 R26, R17, 0x1000000, RZ ;  /* 0x01000000111a7824 */ /* 0x000fe200078e00ff */
[C---:B------:R-:W-:Y:S02]  /*6c60*/  PRMT R25, R7.reuse, 0x7770, RZ ;  /* 0x0000777007197816 */ /* 0x040fe400000000ff */
[----:B------:R-:W-:Y:S01]  /*6c70*/  PRMT R7, R7, 0x7773, RZ ;  /* 0x0000777307077816 */ /* 0x000fe200000000ff */
[----:B------:R2:W-:Y:S01]  /*6c80*/  STL.128 [R1], R8 ;  /* 0x0000000801007387 */ /* 0x0005e20000100c00 */
[----:B------:R-:W-:Y:S02]  /*6c90*/  PRMT R24, R25, 0x6540, R24 ;  /* 0x0000654019187816 */ /* 0x000fe40000000018 */
[----:B------:R-:W-:Y:S02]  /*6ca0*/  PRMT R25, R6, 0x7770, RZ ;  /* 0x0000777006197816 */ /* 0x000fe400000000ff */
[----:B------:R-:W-:-:S02]  /*6cb0*/  LOP3.LUT R23, R24, 0xff0000, R23, 0xf8, !PT ;  /* 0x00ff000018177812 */ /* 0x000fc400078ef817 */
[C---:B------:R-:W-:Y:S02]  /*6cc0*/  PRMT R24, R6.reuse, 0x7771, RZ ;  /* 0x0000777106187816 */ /* 0x040fe400000000ff */
[----:B------:R-:W-:Y:S02]  /*6cd0*/  PRMT R6, R6, 0x7773, RZ ;  /* 0x0000777306067816 */ /* 0x000fe400000000ff */
[----:B------:R-:W-:Y:S01]  /*6ce0*/  PRMT R24, R25, 0x6540, R24 ;  /* 0x0000654019187816 */ /* 0x000fe20000000018 */
[----:B------:R-:W-:Y:S01]  /*6cf0*/  IMAD.U32 R25, R22, 0x10000, RZ ;  /* 0x0001000016197824 */ /* 0x000fe200078e00ff */
[----:B------:R-:W-:Y:S02]  /*6d00*/  PRMT R22, R5, 0x7771, RZ ;  /* 0x0000777105167816 */ /* 0x000fe400000000ff */
[----:B------:R-:W-:Y:S01]  /*6d10*/  LOP3.LUT R17, R3, R26, RZ, 0xfc, !PT ;  /* 0x0000001a03117212 */ /* 0x000fe200078efcff */
[----:B------:R-:W-:Y:S01]  /*6d20*/  IMAD.SHL.U32 R26, R7, 0x1000000, RZ ;  /* 0x01000000071a7824 */ /* 0x000fe200078e00ff */
[----:B------:R-:W-:-:S02]  /*6d30*/  LOP3.LUT R24, R24, 0xff0000, R25, 0xf8, !PT ;  /* 0x00ff000018187812 */ /* 0x000fc400078ef819 */
[C---:B------:R-:W-:Y:S02]  /*6d40*/  PRMT R25, R5.reuse, 0x7770, RZ ;  /* 0x0000777005197816 */ /* 0x040fe400000000ff */
[----:B------:R-:W-:Y:S02]  /*6d50*/  PRMT R5, R5, 0x7773, RZ ;  /* 0x0000777305057816 */ /* 0x000fe400000000ff */
[----:B------:R-:W-:Y:S01]  /*6d60*/  PRMT R22, R25, 0x6540, R22 ;  /* 0x0000654019167816 */ /* 0x000fe20000000016 */
[----:B------:R-:W-:Y:S01]  /*6d70*/  IMAD.U32 R25, R0, 0x10000, RZ ;  /* 0x0001000000197824 */ /* 0x000fe200078e00ff */
[----:B------:R-:W-:Y:S01]  /*6d80*/  LOP3.LUT R7, R23, R26, RZ, 0xfc, !PT ;  /* 0x0000001a17077212 */ /* 0x000fe200078efcff */
[----:B------:R-:W3:Y:S01]  /*6d90*/  LDC.U8 R0, c[0x3][0x22] ;  /* 0x00c00880ff007b82 */ /* 0x000ee20000000000 */
[----:B------:R-:W-:Y:S02]  /*6da0*/  IMAD.SHL.U32 R5, R5, 0x1000000, RZ ;  /* 0x0100000005057824 */ /* 0x000fe400078e00ff */
[----:B------:R-:W-:Y:S01]  /*6db0*/  LOP3.LUT R22, R22, 0xff0000, R25, 0xf8, !PT ;  /* 0x00ff000016167812 */ /* 0x000fe200078ef819 */
[----:B------:R-:W-:-:S03]  /*6dc0*/  IMAD.SHL.U32 R25, R18, 0x1000000, RZ ;  /* 0x0100000012197824 */ /* 0x000fc600078e00ff */
[----:B------:R-:W-:Y:S02]  /*6dd0*/  LOP3.LUT R5, R22, R5, RZ, 0xfc, !PT ;  /* 0x0000000516057212 */ /* 0x000fe400078efcff */
[----:B------:R-:W-:Y:S01]  /*6de0*/  LOP3.LUT R18, R2, R25, RZ, 0xfc, !PT ;  /* 0x0000001902127212 */ /* 0x000fe200078efcff */
[----:B------:R-:W-:Y:S01]  /*6df0*/  IMAD.SHL.U32 R25, R6, 0x1000000, RZ ;  /* 0x0100000006197824 */ /* 0x000fe200078e00ff */
[----:B------:R-:W4:Y:S03]  /*6e00*/  LDC.64 R2, c[0x3][0x20] ;  /* 0x00c00800ff027b82 */ /* 0x000f260000000a00 */
[----:B------:R-:W-:Y:S01]  /*6e10*/  STL.128 [R1+0x20], R16 ;  /* 0x0000201001007387 */ /* 0x000fe20000100c00 */
[----:B------:R-:W-:-:S04]  /*6e20*/  LOP3.LUT R6, R24, R25, RZ, 0xfc, !PT ;  /* 0x0000001918067212 */ /* 0x000fc800078efcff */
[----:B------:R-:W5:Y:S01]  /*6e30*/  LDC.U8 R24, c[0x3][0x23] ;  /* 0x00c008c0ff187b82 */ /* 0x000f620000000000 */
[----:B------:R0:W-:Y:S01]  /*6e40*/  STL.128 [R1+0x30], R4 ;  /* 0x0000300401007387 */ /* 0x0001e20000100c00 */
[----:B---3--:R-:W-:-:S06]  /*6e50*/  IMAD R26, R0, 0x4, R1 ;  /* 0x00000004001a7824 */ /* 0x008fcc00078e0201 */
[----:B------:R-:W3:Y:S01]  /*6e60*/  LDC.64 R22, c[0x3][0x28] ;  /* 0x00c00a00ff167b82 */ /* 0x000ee20000000a00 */
[----:B------:R-:W1:Y:S01]  /*6e70*/  LDL R26, [R26] ;  /* 0x000000001a1a7983 */ /* 0x000e620000100800 */
[----:B----4-:R-:W-:-:S05]  /*6e80*/  LOP3.LUT R2, R2, 0xff, RZ, 0xc0, !PT ;  /* 0x000000ff02027812 */ /* 0x010fca00078ec0ff */
[--C-:B------:R-:W-:Y:S02]  /*6e90*/  IMAD R2, R2, 0x4, R1.reuse ;  /* 0x0000000402027824 */ /* 0x100fe400078e0201 */
[----:B-----5:R-:W-:-:S03]  /*6ea0*/  IMAD R0, R24, 0x4, R1 ;  /* 0x0000000418007824 */ /* 0x020fc600078e0201 */
[----:B------:R4:W5:Y:S01]  /*6eb0*/  LDL R25, [R2] ;  /* 0x0000000002197983 */ /* 0x0009620000100800 */
[----:B--2---:R-:W2:Y:S03]  /*6ec0*/  LDC.U8 R10, c[0x3][0x26] ;  /* 0x00c00980ff0a7b82 */ /* 0x004ea60000000000 */
[----:B------:R-:W5:Y:S01]  /*6ed0*/  LDL R0, [R0] ;  /* 0x0000000000007983 */ /* 0x000f620000100800 */
[----:B------:R-:W-:Y:S01]  /*6ee0*/  LOP3.LUT R8, R3, 0xff, RZ, 0xc0, !PT ;  /* 0x000000ff03087812 */ /* 0x000fe200078ec0ff */
[----:B0-----:R-:W-:-:S03]  /*6ef0*/  IMAD R6, R28, 0x4, R1 ;  /* 0x000000041c067824 */ /* 0x001fc600078e0201 */
[----:B------:R-:W0:Y:S01]  /*6f00*/  LDC.U8 R4, c[0x3][0x25] ;  /* 0x00c00940ff047b82 */ /* 0x000e220000000000 */
[--C-:B------:R-:W-:Y:S01]  /*6f10*/  IMAD R7, R8, 0x4, R1.reuse ;  /* 0x0000000408077824 */ /* 0x100fe200078e0201 */
[----:B---3--:R-:W-:Y:S01]  /*6f20*/  LOP3.LUT R22, R22, 0xff, RZ, 0xc0, !PT ;  /* 0x000000ff16167812 */ /* 0x008fe200078ec0ff */
[----:B------:R-:W3:Y:S04]  /*6f30*/  LDL R6, [R6] ;  /* 0x0000000006067983 */ /* 0x000ee80000100800 */
[----:B------:R-:W3:Y:S01]  /*6f40*/  LDL R7, [R7] ;  /* 0x0000000007077983 */ /* 0x000ee20000100800 */
[--C-:B------:R-:W-:Y:S02]  /*6f50*/  IMAD R22, R22, 0x4, R1.reuse ;  /* 0x0000000416167824 */ /* 0x100fe400078e0201 */
[----:B--2---:R-:W-:-:S03]  /*6f60*/  IMAD R8, R10, 0x4, R1 ;  /* 0x000000040a087824 */ /* 0x004fc600078e0201 */
[----:B------:R-:W2:Y:S01]  /*6f70*/  LDL R10, [R22] ;  /* 0x00000000160a7983 */ /* 0x000ea20000100800 */
[----:B----4-:R-:W4:Y:S03]  /*6f80*/  LDC.U8 R2, c[0x3][0x27] ;  /* 0x00c009c0ff027b82 */ /* 0x010f260000000000 */
[----:B------:R-:W2:Y:S01]  /*6f90*/  LDL R8, [R8] ;  /* 0x0000000008087983 */ /* 0x000ea20000100800 */
[----:B0-----:R-:W-:-:S05]  /*6fa0*/  IMAD R4, R4, 0x4, R1 ;  /* 0x0000000404047824 */ /* 0x001fca00078e0201 */
[----:B------:R0:W2:Y:S01]  /*6fb0*/  LDL R11, [R4] ;  /* 0x00000000040b7983 */ /* 0x0000a20000100800 */
[----:B----4-:R-:W-:-:S05]  /*6fc0*/  IMAD R2, R2, 0x4, R1 ;  /* 0x0000000402027824 */ /* 0x010fca00078e0201 */
[----:B------:R4:W2:Y:S01]  /*6fd0*/  LDL R9, [R2] ;  /* 0x0000000002097983 */ /* 0x0008a20000100800 */
[----:B------:R-:W-:-:S05]  /*6fe0*/  LOP3.LUT R14, R23, 0xff, RZ, 0xc0, !PT ;  /* 0x000000ff170e7812 */ /* 0x000fca00078ec0ff */
[--C-:B------:R-:W-:Y:S02]  /*6ff0*/  IMAD R13, R14, 0x4, R1.reuse ;  /* 0x000000040e0d7824 */ /* 0x100fe400078e0201 */
[----:B------:R-:W4:Y:S04]  /*7000*/  LDC.U8 R14, c[0x3][0x2a] ;  /* 0x00c00a80ff0e7b82 */ /* 0x000f280000000000 */
[----:B------:R-:W2:Y:S04]  /*7010*/  LDL R13, [R13] ;  /* 0x000000000d0d7983 */ /* 0x000ea80000100800 */
[----:B------:R-:W4:Y:S08]  /*7020*/  LDC.U8 R12, c[0x3][0x29] ;  /* 0x00c00a40ff0c7b82 */ /* 0x000f300000000000 */
[----:B0-----:R-:W0:Y:S01]  /*7030*/  LDC.U8 R4, c[0x3][0x2b] ;  /* 0x00c00ac0ff047b82 */ /* 0x001e220000000000 */
[----:B----4-:R-:W-:-:S07]  /*7040*/  IMAD R14, R14, 0x4, R1 ;  /* 0x000000040e0e7824 */ /* 0x010fce00078e0201 */
[----:B------:R-:W1:Y:S01]  /*7050*/  LDC.64 R2, c[0x3][0x10] ;  /* 0x00c00400ff027b82 */ /* 0x000e620000000a00 */
[----:B------:R-:W4:Y:S01]  /*7060*/  LDL R14, [R14] ;  /* 0x000000000e0e7983 */ /* 0x000f220000100800 */
[----:B------:R-:W-:-:S06]  /*7070*/  IMAD R12, R12, 0x4, R1 ;  /* 0x000000040c0c7824 */ /* 0x000fcc00078e0201 */
[----:B------:R-:W4:Y:S01]  /*7080*/  LDL R12, [R12] ;  /* 0x000000000c0c7983 */ /* 0x000f220000100800 */
[--C-:B0-----:R-:W-:Y:S01]  /*7090*/  IMAD R15, R4, 0x4, R1.reuse ;  /* 0x00000004040f7824 */ /* 0x101fe200078e0201 */
[----:B------:R-:W0:Y:S05]  /*70a0*/  LDC.U8 R16, c[0x3][0x2d] ;  /* 0x00c00b40ff107b82 */ /* 0x000e2a0000000000 */
[----:B------:R-:W4:Y:S03]  /*70b0*/  LDL R15, [R15] ;  /* 0x000000000f0f7983 */ /* 0x000f260000100800 */
[----:B------:R-:W3:Y:S01]  /*70c0*/  LDC.64 R4, c[0x3][0x18] ;  /* 0x00c00600ff047b82 */ /* 0x000ee20000000a00 */
[----:B0-----:R-:W-:-:S07]  /*70d0*/  IMAD R28, R16, 0x4, R1 ;  /* 0x00000004101c7824 */ /* 0x001fce00078e0201 */
[----:B------:R-:W0:Y:S01]  /*70e0*/  LDC.U8 R16, c[0x3][0x2e] ;  /* 0x00c00b80ff107b82 */ /* 0x000e220000000000 */
[----:B-1----:R-:W-:-:S04]  /*70f0*/  IADD3 R26, PT, PT, R3, UR9, R26 ;  /* 0x00000009031a7c10 */ /* 0x002fc8000fffe01a */
[----:B------:R-:W-:-:S05]  /*7100*/  SHF.L.W.U32.HI R24, R26, 0x10, R26 ;  /* 0x000000101a187819 */ /* 0x000fca0000010e1a */
[----:B------:R-:W-:-:S05]  /*7110*/  VIADD R18, R24, UR9 ;  /* 0x0000000918127c36 */ /* 0x000fca0008000000 */
[----:B------:R-:W-:Y:S02]  /*7120*/  LOP3.LUT R27, R18, R3, RZ, 0x3c, !PT ;  /* 0x00000003121b7212 */ /* 0x000fe400078e3cff */
[----:B------:R-:W4:Y:S01]  /*7130*/  LDL R3, [R28] ;  /* 0x000000001c037983 */ /* 0x000f220000100800 */
[----:B-----5:R-:W-:Y:S02]  /*7140*/  IADD3 R25, PT, PT, R2, UR8, R25 ;  /* 0x0000000802197c10 */ /* 0x020fe4000fffe019 */
[----:B------:R-:W-:Y:S02]  /*7150*/  SHF.L.W.U32.HI R27, R27, 0x14, R27 ;  /* 0x000000141b1b7819 */ /* 0x000fe40000010e1b */
[----:B------:R-:W-:Y:S02]  /*7160*/  SHF.L.W.U32.HI R22, R25, 0x10, R25 ;  /* 0x0000001019167819 */ /* 0x000fe40000010e19 */
[----:B------:R-:W-:-:S03]  /*7170*/  IADD3 R17, PT, PT, R26, R27, R0 ;  /* 0x0000001b1a117210 */ /* 0x000fc60007ffe000 */
[----:B------:R-:W-:Y:S01]  /*7180*/  VIADD R19, R22, UR8 ;  /* 0x0000000816137c36 */ /* 0x000fe20008000000 */
[----:B------:R-:W-:-:S04]  /*7190*/  LOP3.LUT R24, R24, R17, RZ, 0x3c, !PT ;  /* 0x0000001118187212 */ /* 0x000fc800078e3cff */
[----:B------:R-:W-:Y:S02]  /*71a0*/  LOP3.LUT R23, R19, R2, RZ, 0x3c, !PT ;  /* 0x0000000213177212 */ /* 0x000fe400078e3cff */
[----:B------:R-:W-:Y:S02]  /*71b0*/  SHF.L.W.U32.HI R2, R24, 0x18, R24 ;  /* 0x0000001818027819 */ /* 0x000fe40000010e18 */
[----:B------:R-:W-:-:S03]  /*71c0*/  SHF.L.W.U32.HI R23, R23, 0x14, R23 ;  /* 0x0000001417177819 */ /* 0x000fc60000010e17 */
[----:B------:R-:W-:Y:S01]  /*71d0*/  IMAD.IADD R0, R18, 0x1, R2 ;  /* 0x0000000112007824 */ /* 0x000fe200078e0202 */
[----:B---3--:R-:W-:Y:S02]  /*71e0*/  IADD3 R18, PT, PT, R4, UR10, R7 ;  /* 0x0000000a04127c10 */ /* 0x008fe4000fffe007 */
[----:B------:R-:W-:Y:S02]  /*71f0*/  IADD3 R25, PT, PT, R25, R23, R6 ;  /* 0x0000001719197210 */ /* 0x000fe40007ffe006 */
[----:B------:R-:W-:Y:S02]  /*7200*/  LOP3.LUT R7, R27, R0, RZ, 0x3c, !PT ;  /* 0x000000001b077212 */ /* 0x000fe400078e3cff */
[----:B------:R-:W-:Y:S02]  /*7210*/  LOP3.LUT R6, R18, 0x40, RZ, 0x3c, !PT ;  /* 0x0000004012067812 */ /* 0x000fe400078e3cff */
[----:B------:R-:W-:Y:S02]  /*7220*/  SHF.L.W.U32.HI R7, R7, 0x19, R7 ;  /* 0x0000001907077819 */ /* 0x000fe40000010e07 */
[----:B------:R-:W-:-:S02]  /*7230*/  SHF.L.W.U32.HI R6, R6, 0x10, R6 ;  /* 0x0000001006067819 */ /* 0x000fc40000010e06 */
[-C--:B------:R-:W-:Y:S02]  /*7240*/  LOP3.LUT R22, R22, R25.reuse, RZ, 0x3c, !PT ;  /* 0x0000001916167212 */ /* 0x080fe400078e3cff */
[----:B--2---:R-:W-:Y:S01]  /*7250*/  IADD3 R27, PT, PT, R7, R25, R10 ;  /* 0x00000019071b7210 */ /* 0x004fe20007ffe00a */
[----:B------:R-:W-:Y:S02]  /*7260*/  VIADD R25, R6, UR10 ;  /* 0x0000000a06197c36 */ /* 0x000fe40008000000 */
[----:B0-----:R-:W-:-:S03]  /*7270*/  IMAD R24, R16, 0x4, R1 ;  /* 0x0000000410187824 */ /* 0x001fc600078e0201 */
[----:B------:R-:W-:Y:S02]  /*7280*/  LOP3.LUT R10, R25, R4, RZ, 0x3c, !PT ;  /* 0x00000004190a7212 */ /* 0x000fe400078e3cff */
[----:B------:R0:W2:Y:S01]  /*7290*/  LDL R4, [R24] ;  /* 0x0000000018047983 */ /* 0x0000a20000100800 */
[----:B------:R-:W-:-:S04]  /*72a0*/  IADD3 R8, PT, PT, R5, UR11, R8 ;  /* 0x0000000b05087c10 */ /* 0x000fc8000fffe008 */
[----:B------:R-:W-:Y:S02]  /*72b0*/  LOP3.LUT R16, R8, 0xb, RZ, 0x3c, !PT ;  /* 0x0000000b08107812 */ /* 0x000fe400078e3cff */
[----:B------:R-:W-:Y:S02]  /*72c0*/  SHF.L.W.U32.HI R10, R10, 0x14, R10 ;  /* 0x000000140a0a7819 */ /* 0x000fe40000010e0a */
[----:B------:R-:W-:Y:S02]  /*72d0*/  SHF.L.W.U32.HI R16, R16, 0x10, R16 ;  /* 0x0000001010107819 */ /* 0x000fe40000010e10 */
[----:B------:R-:W-:-:S03]  /*72e0*/  IADD3 R11, PT, PT, R18, R10, R11 ;  /* 0x0000000a120b7210 */ /* 0x000fc60007ffe00b */
[----:B------:R-:W-:-:S05]  /*72f0*/  VIADD R18, R16, UR11 ;  /* 0x0000000b10127c36 */ /* 0x000fca0008000000 */
[----:B------:R-:W-:-:S04]  /*7300*/  LOP3.LUT R5, R18, R5, RZ, 0x3c, !PT ;  /* 0x0000000512057212 */ /* 0x000fc800078e3cff */
[----:B------:R-:W-:-:S04]  /*7310*/  SHF.L.W.U32.HI R5, R5, 0x14, R5 ;  /* 0x0000001405057819 */ /* 0x000fc80000010e05 */
[----:B------:R-:W-:-:S04]  /*7320*/  IADD3 R9, PT, PT, R8, R5, R9 ;  /* 0x0000000508097210 */ /* 0x000fc80007ffe009 */
[----:B------:R-:W-:Y:S02]  /*7330*/  LOP3.LUT R16, R16, R9, RZ, 0x3c, !PT ;  /* 0x0000000910107212 */ /* 0x000fe400078e3cff */
[----:B------:R-:W-:Y:S02]  /*7340*/  LOP3.LUT R6, R6, R11, RZ, 0x3c, !PT ;  /* 0x0000000b06067212 */ /* 0x000fe400078e3cff */
[----:B0-----:R-:W-:Y:S01]  /*7350*/  SHF.L.W.U32.HI R24, R16, 0x18, R16 ;  /* 0x0000001810187819 */ /* 0x001fe20000010e10 */
[----:B------:R-:W0:Y:S01]  /*7360*/  LDC.U8 R8, c[0x3][0x2f] ;  /* 0x00c00bc0ff087b82 */ /* 0x000e220000000000 */
[----:B------:R-:W-:-:S03]  /*7370*/  SHF.L.W.U32.HI R16, R6, 0x18, R6 ;  /* 0x0000001806107819 */ /* 0x000fc60000010e06 */
[----:B------:R-:W-:Y:S01]  /*7380*/  IMAD.IADD R18, R18, 0x1, R24 ;  /* 0x0000000112127824 */ /* 0x000fe200078e0218 */
[----:B------:R-:W-:Y:S01]  /*7390*/  LOP3.LUT R24, R24, R27, RZ, 0x3c, !PT ;  /* 0x0000001b18187212 */ /* 0x000fe200078e3cff */
[----:B------:R-:W-:-:S03]  /*73a0*/  IMAD.IADD R25, R25, 0x1, R16 ;  /* 0x0000000119197824 */ /* 0x000fc600078e0210 */
[----:B------:R-:W-:-:S05]  /*73b0*/  SHF.L.W.U32.HI R24, R24, 0x10, R24 ;  /* 0x0000001018187819 */ /* 0x000fca0000010e18 */
[----:B------:R-:W-:Y:S01]  /*73c0*/  IMAD.IADD R26, R25, 0x1, R24 ;  /* 0x00000001191a7824 */ /* 0x000fe200078e0218 */
[----:B------:R-:W-:-:S04]  /*73d0*/  LOP3.LUT R5, R5, R18, RZ, 0x3c, !PT ;  /* 0x0000001205057212 */ /* 0x000fc800078e3cff */
[----:B------:R-:W-:Y:S02]  /*73e0*/  LOP3.LUT R7, R7, R26, RZ, 0x3c, !PT ;  /* 0x0000001a07077212 */ /* 0x000fe400078e3cff */
[----:B------:R-:W-:Y:S02]  /*73f0*/  SHF.L.W.U32.HI R28, R5, 0x19, R5 ;  /* 0x00000019051c7819 */ /* 0x000fe40000010e05 */
[----:B------:R-:W-:Y:S02]  /*7400*/  SHF.L.W.U32.HI R5, R7, 0x14, R7 ;  /* 0x0000001407057819 */ /* 0x000fe40000010e07 */
[----:B------:R-:W1:Y:S01]  /*7410*/  LDC.64 R6, c[0x3][0x30] ;  /* 0x00c00c00ff067b82 */ /* 0x000e620000000a00 */
[----:B0-----:R-:W-:-:S06]  /*7420*/  IMAD R8, R8, 0x4, R1 ;  /* 0x0000000408087824 */ /* 0x001fcc00078e0201 */
[----:B------:R-:W3:Y:S01]  /*7430*/  LDL R8, [R8] ;  /* 0x0000000008087983 */ /* 0x000ee20000100800 */
[----:B------:R-:W-:-:S04]  /*7440*/  LOP3.LUT R10, R10, R25, RZ, 0x3c, !PT ;  /* 0x000000190a0a7212 */ /* 0x000fc800078e3cff */
[----:B------:R-:W-:Y:S02]  /*7450*/  SHF.L.W.U32.HI R10, R10, 0x19, R10 ;  /* 0x000000190a0a7819 */ /* 0x000fe40000010e0a */
[----:B-1----:R-:W-:-:S05]  /*7460*/  LOP3.LUT R6, R6, 0xff, RZ, 0xc0, !PT ;  /* 0x000000ff06067812 */ /* 0x002fca00078ec0ff */
[----:B------:R-:W-:Y:S01]  /*7470*/  IMAD R6, R6, 0x4, R1 ;  /* 0x0000000406067824 */ /* 0x000fe200078e0201 */
[----:B----4-:R-:W-:Y:S02]  /*7480*/  IADD3 R14, PT, PT, R10, R17, R14 ;  /* 0x000000110a0e7210 */ /* 0x010fe40007ffe00e */
[----:B------:R-:W0:Y:S03]  /*7490*/  LDC.U8 R17, c[0x3][0x31] ;  /* 0x00c00c40ff117b82 */ /* 0x000e260000000000 */
[----:B------:R-:W4:Y:S01]  /*74a0*/  LDL R6, [R6] ;  /* 0x0000000006067983 */ /* 0x000f220000100800 */
[----:B------:R-:W-:Y:S02]  /*74b0*/  IADD3 R13, PT, PT, R28, R11, R13 ;  /* 0x0000000b1c0d7210 */ /* 0x000fe40007ffe00d */
[----:B------:R-:W-:-:S05]  /*74c0*/  LOP3.LUT R11, R7, 0xff, RZ, 0xc0, !PT ;  /* 0x000000ff070b7812 */ /* 0x000fca00078ec0ff */
[--C-:B------:R-:W-:Y:S01]  /*74d0*/  IMAD R25, R11, 0x4, R1.reuse ;  /* 0x000000040b197824 */ /* 0x100fe200078e0201 */
[----:B------:R-:W-:Y:S01]  /*74e0*/  SHF.L.W.U32.HI R22, R22, 0x18, R22 ;  /* 0x0000001816167819 */ /* 0x000fe20000010e16 */
[----:B0-----:R-:W-:-:S03]  /*74f0*/  IMAD R29, R17, 0x4, R1 ;  /* 0x00000004111d7824 */ /* 0x001fc600078e0201 */
[----:B------:R-:W5:Y:S01]  /*7500*/  LDL R17, [R25] ;  /* 0x0000000019117983 */ /* 0x000f620000100800 */
[----:B------:R-:W-:Y:S01]  /*7510*/  IADD3 R27, PT, PT, R27, R5, R12 ;  /* 0x000000051b1b7210 */ /* 0x000fe20007ffe00c */
[----:B------:R-:W-:Y:S01]  /*7520*/  IMAD.IADD R12, R19, 0x1, R22 ;  /* 0x00000001130c7824 */ /* 0x000fe200078e0216 */
[----:B------:R-:W-:-:S04]  /*7530*/  LOP3.LUT R22, R22, R14, RZ, 0x3c, !PT ;  /* 0x0000000e16167212 */ /* 0x000fc800078e3cff */
[----:B------:R-:W-:Y:S02]  /*7540*/  SHF.L.W.U32.HI R7, R22, 0x10, R22 ;  /* 0x0000001016077819 */ /* 0x000fe40000010e16 */
[----:B------:R-:W0:Y:S03]  /*7550*/  LDC.U8 R22, c[0x3][0x32] ;  /* 0x00c00c80ff167b82 */ /* 0x000e260000000000 */
[----:B------:R-:W-:-:S05]  /*7560*/  IMAD.IADD R11, R18, 0x1, R7 ;  /* 0x00000001120b7824 */ /* 0x000fca00078e0207 */
[----:B------:R-:W-:Y:S02]  /*7570*/  LOP3.LUT R18, R10, R11, RZ, 0x3c, !PT ;  /* 0x0000000b0a127212 */ /* 0x000fe400078e3cff */
[----:B------:R-:W5:Y:S01]  /*7580*/  LDL R10, [R29] ;  /* 0x000000001d0a7983 */ /* 0x000f620000100800 */
[----:B------:R-:W-:Y:S02]  /*7590*/  LOP3.LUT R2, R2, R13, RZ, 0x3c, !PT ;  /* 0x0000000d02027212 */ /* 0x000fe400078e3cff */
[----:B------:R-:W-:Y:S01]  /*75a0*/  SHF.L.W.U32.HI R18, R18, 0x14, R18 ;  /* 0x0000001412127819 */ /* 0x000fe20000010e12 */
[----:B0-----:R-:W-:-:S05]  /*75b0*/  IMAD R22, R22, 0x4, R1 ;  /* 0x0000000416167824 */ /* 0x001fca00078e0201 */
[----:B------:R0:W5:Y:S01]  /*75c0*/  LDL R25, [R22] ;  /* 0x0000000016197983 */ /* 0x0001620000100800 */
[----:B------:R-:W-:Y:S02]  /*75d0*/  IADD3 R14, PT, PT, R14, R18, R15 ;  /* 0x000000120e0e7210 */ /* 0x000fe40007ffe00f */
[----:B------:R-:W-:-:S05]  /*75e0*/  SHF.L.W.U32.HI R15, R2, 0x10, R2 ;  /* 0x00000010020f7819 */ /* 0x000fca0000010e02 */
[----:B------:R-:W-:-:S05]  /*75f0*/  IMAD.IADD R19, R12, 0x1, R15 ;  /* 0x000000010c137824 */ /* 0x000fca00078e020f */
[----:B------:R-:W-:Y:S02]  /*7600*/  LOP3.LUT R2, R28, R19, RZ, 0x3c, !PT ;  /* 0x000000131c027212 */ /* 0x000fe400078e3cff */
[----:B------:R-:W1:Y:S02]  /*7610*/  LDC.U8 R28, c[0x3][0x33] ;  /* 0x00c00cc0ff1c7b82 */ /* 0x000e640000000000 */
[----:B------:R-:W-:Y:S02]  /*7620*/  SHF.L.W.U32.HI R2, R2, 0x14, R2 ;  /* 0x0000001402027819 */ /* 0x000fe40000010e02 */
[----:B------:R-:W-:-:S04]  /*7630*/  LOP3.LUT R23, R23, R12, RZ, 0x3c, !PT ;  /* 0x0000000c17177212 */ /* 0x000fc800078e3cff */
[----:B------:R-:W-:Y:S02]  /*7640*/  SHF.L.W.U32.HI R23, R23, 0x19, R23 ;  /* 0x0000001917177819 */ /* 0x000fe40000010e17 */
[----:B------:R-:W-:Y:S01]  /*7650*/  IADD3 R12, PT, PT, R13, R2, R3 ;  /* 0x000000020d0c7210 */ /* 0x000fe20007ffe003 */
[----:B-1----:R-:W-:-:S06]  /*7660*/  IMAD R3, R28, 0x4, R1 ;  /* 0x000000041c037824 */ /* 0x002fcc00078e0201 */
[----:B------:R-:W5:Y:S01]  /*7670*/  LDL R3, [R3] ;  /* 0x0000000003037983 */ /* 0x000f620000100800 */
[----:B--2---:R-:W-:Y:S02]  /*7680*/  IADD3 R9, PT, PT, R23, R9, R4 ;  /* 0x0000000917097210 */ /* 0x004fe40007ffe004 */
[----:B------:R-:W1:Y:S02]  /*7690*/  LDC.U8 R4, c[0x3][0x35] ;  /* 0x00c00d40ff047b82 */ /* 0x000e640000000000 */
[----:B-1----:R-:W-:-:S06]  /*76a0*/  IMAD R4, R4, 0x4, R1 ;  /* 0x0000000404047824 */ /* 0x002fcc00078e0201 */
[----:B------:R-:W2:Y:S01]  /*76b0*/  LDL R4, [R4] ;  /* 0x0000000004047983 */ /* 0x000ea20000100800 */
[----:B------:R-:W-:-:S04]  /*76c0*/  LOP3.LUT R13, R16, R9, RZ, 0x3c, !PT ;  /* 0x00000009100d7212 */ /* 0x000fc800078e3cff */
[----:B------:R-:W-:-:S05]  /*76d0*/  SHF.L.W.U32.HI R13, R13, 0x10, R13 ;  /* 0x000000100d0d7819 */ /* 0x000fca0000010e0d */
[----:B------:R-:W-:-:S05]  /*76e0*/  IMAD.IADD R16, R0, 0x1, R13 ;  /* 0x0000000100107824 */ /* 0x000fca00078e020d */
[----:B------:R-:W-:-:S04]  /*76f0*/  LOP3.LUT R23, R23, R16, RZ, 0x3c, !PT ;  /* 0x0000001017177212 */ /* 0x000fc800078e3cff */
[----:B------:R-:W-:-:S04]  /*7700*/  SHF.L.W.U32.HI R23, R23, 0x14, R23 ;  /* 0x0000001417177819 */ /* 0x000fc80000010e17 */
[----:B---3--:R-:W-:-:S04]  /*7710*/  IADD3 R9, PT, PT, R9, R23, R8 ;  /* 0x0000001709097210 */ /* 0x008fc80007ffe008 */
[----:B------:R-:W-:-:S04]  /*7720*/  LOP3.LUT R13, R13, R9, RZ, 0x3c, !PT ;  /* 0x000000090d0d7212 */ /* 0x000fc800078e3cff */
[----:B------:R-:W-:-:S05]  /*7730*/  SHF.L.W.U32.HI R13, R13, 0x18, R13 ;  /* 0x000000180d0d7819 */ /* 0x000fca0000010e0d */
[----:B------:R-:W-:-:S05]  /*7740*/  IMAD.IADD R8, R16, 0x1, R13 ;  /* 0x0000000110087824 */ /* 0x000fca00078e020d */
[----:B------:R-:W-:Y:S02]  /*7750*/  LOP3.LUT R16, R23, R8, RZ, 0x3c, !PT ;  /* 0x0000000817107212 */ /* 0x000fe400078e3cff */
[----:B------:R-:W-:Y:S02]  /*7760*/  LOP3.LUT R7, R7, R14, RZ, 0x3c, !PT ;  /* 0x0000000e07077212 */ /* 0x000fe400078e3cff */
[----:B------:R-:W-:Y:S01]  /*7770*/  SHF.L.W.U32.HI R16, R16, 0x19, R16 ;  /* 0x0000001910107819 */ /* 0x000fe20000010e10 */
[----:B------:R-:W1:Y:S01]  /*7780*/  LDC.U8 R0, c[0x3][0x36] ;  /* 0x00c00d80ff007b82 */ /* 0x000e620000000000 */
[-C--:B------:R-:W-:Y:S02]  /*7790*/  LOP3.LUT R24, R24, R27.reuse, RZ, 0x3c, !PT ;  /* 0x0000001b18187212 */ /* 0x080fe400078e3cff */
[----:B------:R-:W-:Y:S02]  /*77a0*/  LOP3.LUT R15, R15, R12, RZ, 0x3c, !PT ;  /* 0x0000000c0f0f7212 */ /* 0x000fe400078e3cff */
[----:B----4-:R-:W-:-:S02]  /*77b0*/  IADD3 R27, PT, PT, R16, R27, R6 ;  /* 0x0000001b101b7210 */ /* 0x010fc40007ffe006 */
[----:B------:R-:W-:Y:S02]  /*77c0*/  SHF.L.W.U32.HI R6, R7, 0x18, R7 ;  /* 0x0000001807067819 */ /* 0x000fe40000010e07 */
[----:B0-----:R-:W-:-:S03]  /*77d0*/  SHF.L.W.U32.HI R22, R15, 0x18, R15 ;  /* 0x000000180f167819 */ /* 0x001fc60000010e0f */
[----:B------:R-:W-:Y:S01]  /*77e0*/  IMAD.IADD R11, R11, 0x1, R6 ;  /* 0x000000010b0b7824 */ /* 0x000fe200078e0206 */
[----:B------:R-:W-:Y:S01]  /*77f0*/  LOP3.LUT R6, R6, R27, RZ, 0x3c, !PT ;  /* 0x0000001b06067212 */ /* 0x000fe200078e3cff */
[----:B------:R-:W-:-:S03]  /*7800*/  IMAD.IADD R19, R19, 0x1, R22 ;  /* 0x0000000113137824 */ /* 0x000fc600078e0216 */
[----:B------:R-:W-:Y:S02]  /*7810*/  SHF.L.W.U32.HI R15, R6, 0x10, R6 ;  /* 0x00000010060f7819 */ /* 0x000fe40000010e06 */
[----:B------:R-:W-:Y:S02]  /*7820*/  LOP3.LUT R6, R18, R11, RZ, 0x3c, !PT ;  /* 0x0000000b12067212 */ /* 0x000fe400078e3cff */
[----:B------:R-:W-:Y:S01]  /*7830*/  LOP3.LUT R18, R2, R19, RZ, 0x3c, !PT ;  /* 0x0000001302127212 */ /* 0x000fe200078e3cff */
[----:B------:R-:W-:Y:S01]  /*7840*/  IMAD.IADD R19, R19, 0x1, R15 ;  /* 0x0000000113137824 */ /* 0x000fe200078e020f */
[----:B------:R-:W-:Y:S01]  /*7850*/  SHF.L.W.U32.HI R2, R6, 0x19, R6 ;  /* 0x0000001906027819 */ /* 0x000fe20000010e06 */
[----:B-1----:R-:W-:Y:S01]  /*7860*/  IMAD R0, R0, 0x4, R1 ;  /* 0x0000000400007824 */ /* 0x002fe200078e0201 */
[----:B------:R-:W0:Y:S02]  /*7870*/  LDC.64 R6, c[0x3][0x38] ;  /* 0x00c00e00ff067b82 */ /* 0x000e240000000a00 */
[----:B------:R-:W-:-:S02]  /*7880*/  LOP3.LUT R16, R16, R19, RZ, 0x3c, !PT ;  /* 0x0000001310107212 */ /* 0x000fc400078e3cff */
[----:B-----5:R-:W-:Y:S01]  /*7890*/  IADD3 R17, PT, PT, R2, R12, R17 ;  /* 0x0000000c02117210 */ /* 0x020fe20007ffe011 */
[----:B------:R-:W3:Y:S01]  /*78a0*/  LDL R0, [R0] ;  /* 0x0000000000007983 */ /* 0x000ee20000100800 */
[----:B------:R-:W-:Y:S02]  /*78b0*/  SHF.L.W.U32.HI R12, R16, 0x14, R16 ;  /* 0x00000014100c7819 */ /* 0x000fe40000010e10 */
[----:B------:R-:W1:Y:S01]  /*78c0*/  LDC.U8 R16, c[0x3][0x37] ;  /* 0x00c00dc0ff107b82 */ /* 0x000e620000000000 */
[----:B------:R-:W-:-:S05]  /*78d0*/  SHF.L.W.U32.HI R23, R24, 0x18, R24 ;  /* 0x0000001818177819 */ /* 0x000fca0000010e18 */
[----:B------:R-:W-:-:S05]  /*78e0*/  IMAD.IADD R26, R26, 0x1, R23 ;  /* 0x000000011a1a7824 */ /* 0x000fca00078e0217 */
[----:B------:R-:W-:Y:S01]  /*78f0*/  LOP3.LUT R5, R5, R26, RZ, 0x3c, !PT ;  /* 0x0000001a05057212 */ /* 0x000fe200078e3cff */
[----:B-1----:R-:W-:Y:S01]  /*7900*/  IMAD R24, R16, 0x4, R1 ;  /* 0x0000000410187824 */ /* 0x002fe200078e0201 */
[----:B0-----:R-:W-:-:S04]  /*7910*/  LOP3.LUT R16, R6, 0xff, RZ, 0xc0, !PT ;  /* 0x000000ff06107812 */ /* 0x001fc800078ec0ff */
[----:B------:R0:W4:Y:S01]  /*7920*/  LDL R6, [R24] ;  /* 0x0000000018067983 */ /* 0x0001220000100800 */
[----:B------:R-:W-:Y:S02]  /*7930*/  IMAD R28, R16, 0x4, R1 ;  /* 0x00000004101c7824 */ /* 0x000fe400078e0201 */
[----:B------:R-:W1:Y:S01]  /*7940*/  LDC.U8 R16, c[0x3][0x39] ;  /* 0x00c00e40ff107b82 */ /* 0x000e620000000000 */
[----:B------:R-:W-:Y:S02]  /*7950*/  SHF.L.W.U32.HI R29, R5, 0x19, R5 ;  /* 0x00000019051d7819 */ /* 0x000fe40000010e05 */
[----:B------:R-:W5:Y:S01]  /*7960*/  LDL R5, [R28] ;  /* 0x000000001c057983 */ /* 0x000f620000100800 */
[----:B------:R-:W-:Y:S02]  /*7970*/  IADD3 R10, PT, PT, R27, R12, R10 ;  /* 0x0000000c1b0a7210 */ /* 0x000fe40007ffe00a */
[----:B------:R-:W-:-:S04]  /*7980*/  IADD3 R27, PT, PT, R29, R14, R25 ;  /* 0x0000000e1d1b7210 */ /* 0x000fc80007ffe019 */
[----:B------:R-:W-:-:S04]  /*7990*/  LOP3.LUT R22, R22, R27, RZ, 0x3c, !PT ;  /* 0x0000001b16167212 */ /* 0x000fc800078e3cff */
[----:B------:R-:W-:-:S05]  /*79a0*/  SHF.L.W.U32.HI R25, R22, 0x10, R22 ;  /* 0x0000001016197819 */ /* 0x000fca0000010e16 */
[----:B------:R-:W-:Y:S02]  /*79b0*/  IMAD.IADD R14, R8, 0x1, R25 ;  /* 0x00000001080e7824 */ /* 0x000fe400078e0219 */
[----:B-1----:R-:W-:Y:S01]  /*79c0*/  IMAD R8, R16, 0x4, R1 ;  /* 0x0000000410087824 */ /* 0x002fe200078e0201 */
[----:B0-----:R-:W0:Y:S05]  /*79d0*/  LDC.U8 R24, c[0x3][0x3a] ;  /* 0x00c00e80ff187b82 */ /* 0x001e2a0000000000 */
[----:B------:R-:W5:Y:S01]  /*79e0*/  LDL R8, [R8] ;  /* 0x0000000008087983 */ /* 0x000f620000100800 */
[----:B------:R-:W-:Y:S02]  /*79f0*/  LOP3.LUT R22, R7, 0xff, RZ, 0xc0, !PT ;  /* 0x000000ff07167812 */ /* 0x000fe400078ec0ff */
[----:B------:R-:W-:-:S03]  /*7a00*/  LOP3.LUT R16, R29, R14, RZ, 0x3c, !PT ;  /* 0x0000000e1d107212 */ /* 0x000fc600078e3cff */
[----:B------:R-:W-:Y:S01]  /*7a10*/  IMAD R7, R22, 0x4, R1 ;  /* 0x0000000416077824 */ /* 0x000fe200078e0201 */
[----:B------:R-:W-:-:S05]  /*7a20*/  SHF.L.W.U32.HI R16, R16, 0x14, R16 ;  /* 0x0000001410107819 */ /* 0x000fca0000010e10 */
[----:B------:R-:W5:Y:S01]  /*7a30*/  LDL R7, [R7] ;  /* 0x0000000007077983 */ /* 0x000f620000100800 */
[----:B------:R-:W-:Y:S01]  /*7a40*/  IADD3 R22, PT, PT, R27, R16, R3 ;  /* 0x000000101b167210 */ /* 0x000fe20007ffe003 */
[----:B0-----:R-:W-:-:S06]  /*7a50*/  IMAD R27, R24, 0x4, R1 ;  /* 0x00000004181b7824 */ /* 0x001fcc00078e0201 */
[----:B------:R-:W5:Y:S01]  /*7a60*/  LDL R27, [R27] ;  /* 0x000000001b1b7983 */ /* 0x000f620000100800 */
[----:B------:R-:W-:-:S04]  /*7a70*/  LOP3.LUT R3, R13, R17, RZ, 0x3c, !PT ;  /* 0x000000110d037212 */ /* 0x000fc800078e3cff */
[----:B------:R-:W-:-:S05]  /*7a80*/  SHF.L.W.U32.HI R3, R3, 0x10, R3 ;  /* 0x0000001003037819 */ /* 0x000fca0000010e03 */
[----:B------:R-:W-:-:S05]  /*7a90*/  IMAD.IADD R13, R26, 0x1, R3 ;  /* 0x000000011a0d7824 */ /* 0x000fca00078e0203 */
[----:B------:R-:W-:-:S04]  /*7aa0*/  LOP3.LUT R2, R2, R13, RZ, 0x3c, !PT ;  /* 0x0000000d02027212 */ /* 0x000fc800078e3cff */
[----:B------:R-:W-:-:S04]  /*7ab0*/  SHF.L.W.U32.HI R2, R2, 0x14, R2 ;  /* 0x0000001402027819 */ /* 0x000fc80000010e02 */
[----:B--2---:R-:W-:Y:S02]  /*7ac0*/  IADD3 R24, PT, PT, R17, R2, R4 ;  /* 0x0000000211187210 */ /* 0x004fe40007ffe004 */
[----:B------:R-:W0:Y:S02]  /*7ad0*/  LDC.U8 R4, c[0x3][0x3b] ;  /* 0x00c00ec0ff047b82 */ /* 0x000e240000000000 */
[----:B0-----:R-:W-:-:S06]  /*7ae0*/  IMAD R4, R4, 0x4, R1 ;  /* 0x0000000404047824 */ /* 0x001fcc00078e0201 */
[----:B------:R-:W2:Y:S01]  /*7af0*/  LDL R4, [R4] ;  /* 0x0000000004047983 */ /* 0x000ea20000100800 */
[----:B------:R-:W-:Y:S02]  /*7b00*/  SHF.L.W.U32.HI R18, R18, 0x19, R18 ;  /* 0x0000001912127819 */ /* 0x000fe40000010e12 */
[----:B------:R-:W-:-:S04]  /*7b10*/  LOP3.LUT R17, R25, R22, RZ, 0x3c, !PT ;  /* 0x0000001619117212 */ /* 0x000fc800078e3cff */
[----:B------:R-:W-:Y:S02]  /*7b20*/  SHF.L.W.U32.HI R17, R17, 0x18, R17 ;  /* 0x0000001811117819 */ /* 0x000fe40000010e11 */
[----:B------:R-:W-:Y:S02]  /*7b30*/  LOP3.LUT R3, R3, R24, RZ, 0x3c, !PT ;  /* 0x0000001803037212 */ /* 0x000fe400078e3cff */
[----:B------:R-:W-:Y:S02]  /*7b40*/  LOP3.LUT R15, R15, R10, RZ, 0x3c, !PT ;  /* 0x0000000a0f0f7212 */ /* 0x000fe400078e3cff */
[----:B---3--:R-:W-:Y:S02]  /*7b50*/  IADD3 R9, PT, PT, R18, R9, R0 ;  /* 0x0000000912097210 */ /* 0x008fe40007ffe000 */
[----:B------:R-:W0:Y:S02]  /*7b60*/  LDC.U8 R0, c[0x3][0x3e] ;  /* 0x00c00f80ff007b82 */ /* 0x000e240000000000 */
[----:B------:R-:W-:-:S04]  /*7b70*/  LOP3.LUT R23, R23, R9, RZ, 0x3c, !PT ;  /* 0x0000000917177212 */ /* 0x000fc800078e3cff */
[----:B------:R-:W-:-:S05]  /*7b80*/  SHF.L.W.U32.HI R26, R23, 0x10, R23 ;  /* 0x00000010171a7819 */ /* 0x000fca0000010e17 */
[----:B------:R-:W-:-:S05]  /*7b90*/  IMAD.IADD R11, R11, 0x1, R26 ;  /* 0x000000010b0b7824 */ /* 0x000fca00078e021a */
[----:B------:R-:W-:-:S04]  /*7ba0*/  LOP3.LUT R18, R18, R11, RZ, 0x3c, !PT ;  /* 0x0000000b12127212 */ /* 0x000fc800078e3cff */
[----:B------:R-:W-:Y:S01]  /*7bb0*/  SHF.L.W.U32.HI R18, R18, 0x14, R18 ;  /* 0x0000001412127819 */ /* 0x000fe20000010e12 */
[----:B------:R-:W-:Y:S02]  /*7bc0*/  IMAD.IADD R23, R14, 0x1, R17 ;  /* 0x000000010e177824 */ /* 0x000fe400078e0211 */
[----:B0-----:R-:W-:Y:S01]  /*7bd0*/  IMAD R0, R0, 0x4, R1 ;  /* 0x0000000400007824 */ /* 0x001fe200078e0201 */
[----:B----4-:R-:W-:-:S05]  /*7be0*/  IADD3 R9, PT, PT, R9, R18, R6 ;  /* 0x0000001209097210 */ /* 0x010fca0007ffe006 */
[----:B------:R-:W3:Y:S01]  /*7bf0*/  LDL R0, [R0] ;  /* 0x0000000000007983 */ /* 0x000ee20000100800 */
[----:B------:R-:W0:Y:S01]  /*7c00*/  LDC.U8 R6, c[0x3][0x3d] ;  /* 0x00c00f40ff067b82 */ /* 0x000e220000000000 */
[----:B------:R-:W-:Y:S02]  /*7c10*/  LOP3.LUT R14, R16, R23, RZ, 0x3c, !PT ;  /* 0x00000017100e7212 */ /* 0x000fe400078e3cff */
[----:B------:R-:W-:Y:S02]  /*7c20*/  LOP3.LUT R26, R26, R9, RZ, 0x3c, !PT ;  /* 0x000000091a1a7212 */ /* 0x000fe400078e3cff */
[----:B------:R-:W-:Y:S02]  /*7c30*/  SHF.L.W.U32.HI R14, R14, 0x19, R14 ;  /* 0x000000190e0e7819 */ /* 0x000fe40000010e0e */
[----:B------:R-:W-:Y:S02]  /*7c40*/  SHF.L.W.U32.HI R26, R26, 0x18, R26 ;  /* 0x000000181a1a7819 */ /* 0x000fe40000010e1a */
[----:B-----5:R-:W-:Y:S01]  /*7c50*/  IADD3 R5, PT, PT, R14, R10, R5 ;  /* 0x0000000a0e057210 */ /* 0x020fe20007ffe005 */
[----:B------:R-:W1:Y:S01]  /*7c60*/  LDC.U8 R16, c[0x3][0x3f] ;  /* 0x00c00fc0ff107b82 */ /* 0x000e620000000000 */
[----:B------:R-:W-:Y:S01]  /*7c70*/  SHF.L.W.U32.HI R10, R3, 0x18, R3 ;  /* 0x00000018030a7819 */ /* 0x000fe20000010e03 */
[----:B------:R-:W-:Y:S01]  /*7c80*/  IMAD.IADD R11, R11, 0x1, R26 ;  /* 0x000000010b0b7824 */ /* 0x000fe200078e021a */
[----:B------:R-:W-:-:S03]  /*7c90*/  LOP3.LUT R26, R26, R5, RZ, 0x3c, !PT ;  /* 0x000000051a1a7212 */ /* 0x000fc600078e3cff */
[----:B------:R-:W-:Y:S01]  /*7ca0*/  IMAD.IADD R25, R13, 0x1, R10 ;  /* 0x000000010d197824 */ /* 0x000fe200078e020a */
[----:B------:R-:W-:Y:S01]  /*7cb0*/  SHF.L.W.U32.HI R13, R26, 0x10, R26 ;  /* 0x000000101a0d7819 */ /* 0x000fe20000010e1a */
[----:B0-----:R-:W-:-:S03]  /*7cc0*/  IMAD R26, R6, 0x4, R1 ;  /* 0x00000004061a7824 */ /* 0x001fc600078e0201 */
[----:B------:R-:W-:Y:S01]  /*7cd0*/  LOP3.LUT R6, R2, R25, RZ, 0x3c, !PT ;  /* 0x0000001902067212 */ /* 0x000fe200078e3cff */
[----:B------:R-:W-:Y:S01]  /*7ce0*/  IMAD.IADD R25, R25, 0x1, R13 ;  /* 0x0000000119197824 */ /* 0x000fe200078e020d */
[----:B------:R-:W0:Y:S01]  /*7cf0*/  LDC.64 R2, c[0x3][0x40] ;  /* 0x00c01000ff027b82 */ /* 0x000e220000000a00 */
[----:B------:R-:W4:Y:S03]  /*7d00*/  LDL R26, [R26] ;  /* 0x000000001a1a7983 */ /* 0x000f260000100800 */
[----:B------:R-:W-:-:S04]  /*7d10*/  LOP3.LUT R14, R14, R25, RZ, 0x3c, !PT ;  /* 0x000000190e0e7212 */ /* 0x000fc800078e3cff */
[----:B------:R-:W-:-:S04]  /*7d20*/  SHF.L.W.U32.HI R14, R14, 0x14, R14 ;  /* 0x000000140e0e7819 */ /* 0x000fc80000010e0e */
[----:B------:R-:W-:Y:S01]  /*7d30*/  IADD3 R8, PT, PT, R5, R14, R8 ;  /* 0x0000000e05087210 */ /* 0x000fe20007ffe008 */
[----:B-1----:R-:W-:-:S06]  /*7d40*/  IMAD R5, R16, 0x4, R1 ;  /* 0x0000000410057824 */ /* 0x002fcc00078e0201 */
[----:B------:R-:W5:Y:S01]  /*7d50*/  LDL R5, [R5] ;  /* 0x0000000005057983 */ /* 0x000f620000100800 */
[----:B------:R-:W-:-:S04]  /*7d60*/  LOP3.LUT R18, R18, R11, RZ, 0x3c, !PT ;  /* 0x0000000b12127212 */ /* 0x000fc800078e3cff */
[----:B------:R-:W-:Y:S02]  /*7d70*/  SHF.L.W.U32.HI R18, R18, 0x19, R18 ;  /* 0x0000001912127819 */ /* 0x000fe40000010e12 */
[----:B0-----:R-:W-:Y:S02]  /*7d80*/  LOP3.LUT R2, R2, 0xff, RZ, 0xc0, !PT ;  /* 0x000000ff02027812 */ /* 0x001fe400078ec0ff */
[----:B------:R-:W-:Y:S01]  /*7d90*/  IADD3 R7, PT, PT, R18, R24, R7 ;  /* 0x0000001812077210 */ /* 0x000fe20007ffe007 */
[----:B------:R-:W0:Y:S01]  /*7da0*/  LDC.U8 R16, c[0x3][0x41] ;  /* 0x00c01040ff107b82 */ /* 0x000e220000000000 */
[----:B------:R-:W-:Y:S01]  /*7db0*/  SHF.L.W.U32.HI R6, R6, 0x19, R6 ;  /* 0x0000001906067819 */ /* 0x000fe20000010e06 */
[----:B------:R-:W-:Y:S01]  /*7dc0*/  IMAD R24, R2, 0x4, R1 ;  /* 0x0000000402187824 */ /* 0x000fe200078e0201 */
[----:B------:R-:W-:Y:S01]  /*7dd0*/  SHF.L.W.U32.HI R2, R15, 0x18, R15 ;  /* 0x000000180f027819 */ /* 0x000fe20000010e0f */
[----:B0-----:R-:W-:-:S06]  /*7de0*/  IMAD R15, R16, 0x4, R1 ;  /* 0x00000004100f7824 */ /* 0x001fcc00078e0201 */
[----:B------:R-:W5:Y:S01]  /*7df0*/  LDL R15, [R15] ;  /* 0x000000000f0f7983 */ /* 0x000f620000100800 */
[----:B------:R-:W-:-:S03]  /*7e00*/  IADD3 R29, PT, PT, R6, R22, R27 ;  /* 0x00000016061d7210 */ /* 0x000fc60007ffe01b */
[----:B------:R0:W5:Y:S01]  /*7e10*/  LDL R27, [R24] ;  /* 0x00000000181b7983 */ /* 0x0001620000100800 */
[----:B------:R-:W-:-:S05]  /*7e20*/  LOP3.LUT R22, R3, 0xff, RZ, 0xc0, !PT ;  /* 0x000000ff03167812 */ /* 0x000fca00078ec0ff */
[----:B------:R-:W-:-:S06]  /*7e30*/  IMAD R3, R22, 0x4, R1 ;  /* 0x0000000416037824 */ /* 0x000fcc00078e0201 */
[----:B------:R-:W5:Y:S01]  /*7e40*/  LDL R3, [R3] ;  /* 0x0000000003037983 */ /* 0x000f620000100800 */
[----:B------:R-:W-:Y:S01]  /*7e50*/  IMAD.IADD R19, R19, 0x1, R2 ;  /* 0x0000000113137824 */ /* 0x000fe200078e0202 */
[----:B------:R-:W-:-:S04]  /*7e60*/  LOP3.LUT R2, R2, R29, RZ, 0x3c, !PT ;  /* 0x0000001d02027212 */ /* 0x000fc800078e3cff */
[----:B------:R-:W-:-:S05]  /*7e70*/  SHF.L.W.U32.HI R2, R2, 0x10, R2 ;  /* 0x0000001002027819 */ /* 0x000fca0000010e02 */
[----:B------:R-:W-:-:S05]  /*7e80*/  IMAD.IADD R11, R11, 0x1, R2 ;  /* 0x000000010b0b7824 */ /* 0x000fca00078e0202 */
[----:B------:R-:W-:-:S04]  /*7e90*/  LOP3.LUT R6, R6, R11, RZ, 0x3c, !PT ;  /* 0x0000000b06067212 */ /* 0x000fc800078e3cff */
[----:B------:R-:W-:-:S04]  /*7ea0*/  SHF.L.W.U32.HI R6, R6, 0x14, R6 ;  /* 0x0000001406067819 */ /* 0x000fc80000010e06 */
[----:B--2---:R-:W-:Y:S02]  /*7eb0*/  IADD3 R29, PT, PT, R29, R6, R4 ;  /* 0x000000061d1d7210 */ /* 0x004fe40007ffe004 */
[----:B------:R-:W1:Y:S02]  /*7ec0*/  LDC.U8 R4, c[0x3][0x42] ;  /* 0x00c01080ff047b82 */ /* 0x000e640000000000 */
[----:B-1----:R-:W-:-:S06]  /*7ed0*/  IMAD R4, R4, 0x4, R1 ;  /* 0x0000000404047824 */ /* 0x002fcc00078e0201 */
[----:B------:R-:W2:Y:S01]  /*7ee0*/  LDL R4, [R4] ;  /* 0x0000000004047983 */ /* 0x000ea20000100800 */
[----:B------:R-:W1:Y:S01]  /*7ef0*/  LDC.U8 R16, c[0x3][0x43] ;  /* 0x00c010c0ff107b82 */ /* 0x000e620000000000 */
[----:B------:R-:W-:-:S04]  /*7f00*/  LOP3.LUT R12, R12, R19, RZ, 0x3c, !PT ;  /* 0x000000130c0c7212 */ /* 0x000fc800078e3cff */
[----:B------:R-:W-:-:S04]  /*7f10*/  SHF.L.W.U32.HI R12, R12, 0x19, R12 ;  /* 0x000000190c0c7819 */ /* 0x000fc80000010e0c */
[----:B---3--:R-:W-:Y:S01]  /*7f20*/  IADD3 R0, PT, PT, R12, R9, R0 ;  /* 0x000000090c007210 */ /* 0x008fe20007ffe000 */
[----:B-1----:R-:W-:Y:S01]  /*7f30*/  IMAD R9, R16, 0x4, R1 ;  /* 0x0000000410097824 */ /* 0x002fe200078e0201 */
[----:B------:R-:W-:-:S04]  /*7f40*/  LOP3.LUT R16, R17, R7, RZ, 0x3c, !PT ;  /* 0x0000000711107212 */ /* 0x000fc800078e3cff */
[----:B------:R-:W-:Y:S01]  /*7f50*/  SHF.L.W.U32.HI R16, R16, 0x10, R16 ;  /* 0x0000001010107819 */ /* 0x000fe20000010e10 */
[----:B------:R-:W3:Y:S04]  /*7f60*/  LDL R9, [R9] ;  /* 0x0000000009097983 */ /* 0x000ee80000100800 */
[----:B------:R-:W-:-:S05]  /*7f70*/  IMAD.IADD R19, R19, 0x1, R16 ;  /* 0x0000000113137824 */ /* 0x000fca00078e0210 */
[----:B------:R-:W-:Y:S02]  /*7f80*/  LOP3.LUT R17, R18, R19, RZ, 0x3c, !PT ;  /* 0x0000001312117212 */ /* 0x000fe400078e3cff */
[----:B------:R-:W-:-:S04]  /*7f90*/  LOP3.LUT R18, R10, R0, RZ, 0x3c, !PT ;  /* 0x000000000a127212 */ /* 0x000fc800078e3cff */
[----:B------:R-:W-:Y:S02]  /*7fa0*/  SHF.L.W.U32.HI R18, R18, 0x10, R18 ;  /* 0x0000001012127819 */ /* 0x000fe40000010e12 */
[----:B------:R-:W-:-:S03]  /*7fb0*/  SHF.L.W.U32.HI R17, R17, 0x14, R17 ;  /* 0x0000001411117819 */ /* 0x000fc60000010e11 */
[----:B------:R-:W-:Y:S01]  /*7fc0*/  IMAD.IADD R23, R23, 0x1, R18 ;  /* 0x0000000117177824 */ /* 0x000fe200078e0212 */
[----:B----4-:R-:W-:-:S04]  /*7fd0*/  IADD3 R26, PT, PT, R7, R17, R26 ;  /* 0x00000011071a7210 */ /* 0x010fc80007ffe01a */
[----:B------:R-:W-:-:S04]  /*7fe0*/  LOP3.LUT R7, R12, R23, RZ, 0x3c, !PT ;  /* 0x000000170c077212 */ /* 0x000fc800078e3cff */
[----:B------:R-:W-:-:S04]  /*7ff0*/  SHF.L.W.U32.HI R7, R7, 0x14, R7 ;  /* 0x0000001407077819 */ /* 0x000fc80000010e07 */
[----:B-----5:R-:W-:Y:S02]  /*8000*/  IADD3 R5, PT, PT, R0, R7, R5 ;  /* 0x0000000700057210 */ /* 0x020fe40007ffe005 */
[----:B------:R-:W0:Y:S02]  /*8010*/  LDC.U8 R0, c[0x3][0x46] ;  /* 0x00c01180ff007b82 */ /* 0x000e240000000000 */
[----:B------:R-:W-:-:S04]  /*8020*/  LOP3.LUT R12, R18, R5, RZ, 0x3c, !PT ;  /* 0x00000005120c7212 */ /* 0x000fc800078e3cff */
[----:B------:R-:W-:Y:S02]  /*8030*/  SHF.L.W.U32.HI R12, R12, 0x18, R12 ;  /* 0x000000180c0c7819 */ /* 0x000fe40000010e0c */
[----:B------:R-:W1:Y:S03]  /*8040*/  LDC.U8 R10, c[0x3][0x45] ;  /* 0x00c01140ff0a7b82 */ /* 0x000e660000000000 */
[----:B------:R-:W-:Y:S01]  /*8050*/  IMAD.IADD R18, R23, 0x1, R12 ;  /* 0x0000000117127824 */ /* 0x000fe200078e020c */
[----:B------:R-:W-:-:S04]  /*8060*/  LOP3.LUT R2, R2, R29, RZ, 0x3c, !PT ;  /* 0x0000001d02027212 */ /* 0x000fc800078e3cff */
[----:B------:R-:W-:-:S04]  /*8070*/  LOP3.LUT R7, R7, R18, RZ, 0x3c, !PT ;  /* 0x0000001207077212 */ /* 0x000fc800078e3cff */
[----:B------:R-:W-:Y:S02]  /*8080*/  SHF.L.W.U32.HI R7, R7, 0x19, R7 ;  /* 0x0000001907077819 */ /* 0x000fe40000010e07 */
[----:B------:R-:W-:Y:S01]  /*8090*/  LOP3.LUT R13, R13, R8, RZ, 0x3c, !PT ;  /* 0x000000080d0d7212 */ /* 0x000fe200078e3cff */
[--C-:B0-----:R-:W-:Y:S01]  /*80a0*/  IMAD R24, R0, 0x4, R1.reuse ;  /* 0x0000000400187824 */ /* 0x101fe200078e0201 */
[----:B------:R-:W-:Y:S02]  /*80b0*/  LOP3.LUT R0, R16, R26, RZ, 0x3c, !PT ;  /* 0x0000001a10007212 */ /* 0x000fe400078e3cff */
[----:B------:R-:W-:Y:S02]  /*80c0*/  SHF.L.W.U32.HI R22, R2, 0x18, R2 ;  /* 0x0000001802167819 */ /* 0x000fe40000010e02 */
[----:B------:R-:W-:Y:S01]  /*80d0*/  SHF.L.W.U32.HI R0, R0, 0x18, R0 ;  /* 0x0000001800007819 */ /* 0x000fe20000010e00 */
[----:B------:R-:W0:Y:S01]  /*80e0*/  LDC.U8 R2, c[0x3][0x47] ;  /* 0x00c011c0ff027b82 */ /* 0x000e220000000000 */
[----:B------:R4:W5:Y:S01]  /*80f0*/  LDL R16, [R24] ;  /* 0x0000000018107983 */ /* 0x0009620000100800 */
[----:B-1----:R-:W-:-:S02]  /*8100*/  IMAD R10, R10, 0x4, R1 ;  /* 0x000000040a0a7824 */ /* 0x002fc400078e0201 */
[----:B------:R-:W-:-:S04]  /*8110*/  IMAD.IADD R11, R11, 0x1, R22 ;  /* 0x000000010b0b7824 */ /* 0x000fc800078e0216 */
[----:B------:R-:W5:Y:S01]  /*8120*/  LDL R10, [R10] ;  /* 0x000000000a0a7983 */ /* 0x000f620000100800 */
[----:B------:R-:W-:-:S04]  /*8130*/  LOP3.LUT R6, R6, R11, RZ, 0x3c, !PT ;  /* 0x0000000b06067212 */ /* 0x000fc800078e3cff */
[----:B------:R-:W-:Y:S02]  /*8140*/  SHF.L.W.U32.HI R6, R6, 0x19, R6 ;  /* 0x0000001906067819 */ /* 0x000fe40000010e06 */
[----:B------:R-:W-:-:S04]  /*8150*/  IADD3 R8, PT, PT, R7, R8, R27 ;  /* 0x0000000807087210 */ /* 0x000fc80007ffe01b */
[----:B------:R-:W-:Y:S01]  /*8160*/  LOP3.LUT R23, R22, R8, RZ, 0x3c, !PT ;  /* 0x0000000816177212 */ /* 0x000fe200078e3cff */
[----:B------:R-:W-:-:S03]  /*8170*/  IMAD.IADD R22, R19, 0x1, R0 ;  /* 0x0000000113167824 */ /* 0x000fc600078e0200 */
[----:B------:R-:W-:Y:S02]  /*8180*/  SHF.L.W.U32.HI R19, R23, 0x10, R23 ;  /* 0x0000001017137819 */ /* 0x000fe40000010e17 */
[----:B------:R-:W-:-:S03]  /*8190*/  LOP3.LUT R17, R17, R22, RZ, 0x3c, !PT ;  /* 0x0000001611117212 */ /* 0x000fc600078e3cff */
[----:B------:R-:W-:-:S05]  /*81a0*/  IMAD.IADD R22, R22, 0x1, R19 ;  /* 0x0000000116167824 */ /* 0x000fca00078e0213 */
[----:B------:R-:W-:-:S04]  /*81b0*/  LOP3.LUT R7, R7, R22, RZ, 0x3c, !PT ;  /* 0x0000001607077212 */ /* 0x000fc800078e3cff */
[----:B------:R-:W-:Y:S02]  /*81c0*/  SHF.L.W.U32.HI R7, R7, 0x14, R7 ;  /* 0x0000001407077819 */ /* 0x000fe40000010e07 */
[----:B------:R-:W-:Y:S02]  /*81d0*/  IADD3 R23, PT, PT, R6, R26, R3 ;  /* 0x0000001a06177210 */ /* 0x000fe40007ffe003 */
[----:B------:R-:W-:Y:S01]  /*81e0*/  IADD3 R8, PT, PT, R8, R7, R15 ;  /* 0x0000000708087210 */ /* 0x000fe20007ffe00f */
[----:B0-----:R-:W-:Y:S02]  /*81f0*/  IMAD R15, R2, 0x4, R1 ;  /* 0x00000004020f7824 */ /* 0x001fe400078e0201 */
[----:B------:R-:W0:Y:S01]  /*8200*/  LDC.64 R2, c[0x3][0x48] ;  /* 0x00c01200ff027b82 */ /* 0x000e220000000a00 */
[----:B----4-:R-:W-:-:S03]  /*8210*/  SHF.L.W.U32.HI R24, R13, 0x18, R13 ;  /* 0x000000180d187819 */ /* 0x010fc60000010e0d */
[----:B------:R-:W4:Y:S01]  /*8220*/  LDL R15, [R15] ;  /* 0x000000000f0f7983 */ /* 0x000f220000100800 */
[----:B0-----:R-:W-:-:S05]  /*8230*/  LOP3.LUT R26, R2, 0xff, RZ, 0xc0, !PT ;  /* 0x000000ff021a7812 */ /* 0x001fca00078ec0ff */
[----:B------:R-:W-:-:S06]  /*8240*/  IMAD R13, R26, 0x4, R1 ;  /* 0x000000041a0d7824 */ /* 0x000fcc00078e0201 */
[----:B------:R-:W4:Y:S01]  /*8250*/  LDL R13, [R13] ;  /* 0x000000000d0d7983 */ /* 0x000f220000100800 */
[----:B------:R-:W-:-:S05]  /*8260*/  IMAD.IADD R25, R25, 0x1, R24 ;  /* 0x0000000119197824 */ /* 0x000fca00078e0218 */
[----:B------:R-:W-:-:S04]  /*8270*/  LOP3.LUT R2, R14, R25, RZ, 0x3c, !PT ;  /* 0x000000190e027212 */ /* 0x000fc800078e3cff */
[----:B------:R-:W-:Y:S02]  /*8280*/  SHF.L.W.U32.HI R2, R2, 0x19, R2 ;  /* 0x0000001902027819 */ /* 0x000fe40000010e02 */
[----:B------:R-:W-:-:S05]  /*8290*/  LOP3.LUT R26, R3, 0xff, RZ, 0xc0, !PT ;  /* 0x000000ff031a7812 */ /* 0x000fca00078ec0ff */
[----:B------:R-:W-:Y:S01]  /*82a0*/  IMAD R26, R26, 0x4, R1 ;  /* 0x000000041a1a7824 */ /* 0x000fe200078e0201 */
[----:B--2---:R-:W-:-:S04]  /*82b0*/  IADD3 R4, PT, PT, R2, R29, R4 ;  /* 0x0000001d02047210 */ /* 0x004fc80007ffe004 */
[----:B------:R-:W-:-:S04]  /*82c0*/  LOP3.LUT R0, R0, R4, RZ, 0x3c, !PT ;  /* 0x0000000400007212 */ /* 0x000fc800078e3cff */
[----:B------:R-:W-:Y:S02]  /*82d0*/  SHF.L.W.U32.HI R3, R0, 0x10, R0 ;  /* 0x0000001000037819 */ /* 0x000fe40000010e00 */
[----:B------:R0:W2:Y:S01]  /*82e0*/  LDL R0, [R26] ;  /* 0x000000001a007983 */ /* 0x0000a20000100800 */
[----:B------:R-:W1:Y:S02]  /*82f0*/  LDC.U8 R14, c[0x3][0x49] ;  /* 0x00c01240ff0e7b82 */ /* 0x000e640000000000 */
[----:B------:R-:W-:-:S05]  /*8300*/  IMAD.IADD R27, R18, 0x1, R3 ;  /* 0x00000001121b7824 */ /* 0x000fca00078e0203 */
[----:B------:R-:W-:-:S04]  /*8310*/  LOP3.LUT R2, R2, R27, RZ, 0x3c, !PT ;  /* 0x0000001b02027212 */ /* 0x000fc800078e3cff */
[----:B------:R-:W-:Y:S01]  /*8320*/  SHF.L.W.U32.HI R2, R2, 0x14, R2 ;  /* 0x0000001402027819 */ /* 0x000fe20000010e02 */
[----:B-1----:R-:W-:-:S06]  /*8330*/  IMAD R14, R14, 0x4, R1 ;  /* 0x000000040e0e7824 */ /* 0x002fcc00078e0201 */
[----:B------:R-:W2:Y:S01]  /*8340*/  LDL R14, [R14] ;  /* 0x000000000e0e7983 */ /* 0x000ea20000100800 */
[----:B------:R-:W-:Y:S02]  /*8350*/  LOP3.LUT R12, R12, R23, RZ, 0x3c, !PT ;  /* 0x000000170c0c7212 */ /* 0x000fe400078e3cff */
[----:B---3--:R-:W-:Y:S02]  /*8360*/  IADD3 R9, PT, PT, R4, R2, R9 ;  /* 0x0000000204097210 */ /* 0x008fe40007ffe009 */
[----:B------:R-:W1:Y:S01]  /*8370*/  LDC.U8 R4, c[0x3][0x4a] ;  /* 0x00c01280ff047b82 */ /* 0x000e620000000000 */
[----:B------:R-:W-:-:S07]  /*8380*/  SHF.L.W.U32.HI R12, R12, 0x10, R12 ;  /* 0x000000100c0c7819 */ /* 0x000fce0000010e0c */
[----:B0-----:R-:W0:Y:S01]  /*8390*/  LDC.U8 R26, c[0x3][0x4b] ;  /* 0x00c012c0ff1a7b82 */ /* 0x001e220000000000 */
[----:B------:R-:W-:Y:S02]  /*83a0*/  IMAD.IADD R25, R25, 0x1, R12 ;  /* 0x0000000119197824 */ /* 0x000fe400078e020c */
[----:B-1----:R-:W-:-:S06]  /*83b0*/  IMAD R4, R4, 0x4, R1 ;  /* 0x0000000404047824 */ /* 0x002fcc00078e0201 */
[----:B------:R-:W3:Y:S01]  /*83c0*/  LDL R4, [R4] ;  /* 0x0000000004047983 */ /* 0x000ee20000100800 */
[----:B------:R-:W-:-:S04]  /*83d0*/  LOP3.LUT R6, R6, R25, RZ, 0x3c, !PT ;  /* 0x0000001906067212 */ /* 0x000fc800078e3cff */
[----:B------:R-:W-:Y:S01]  /*83e0*/  SHF.L.W.U32.HI R6, R6, 0x14, R6 ;  /* 0x0000001406067819 */ /* 0x000fe20000010e06 */
[----:B------:R-:W1:Y:S01]  /*83f0*/  LDC.U8 R18, c[0x3][0x4d] ;  /* 0x00c01340ff127b82 */ /* 0x000e620000000000 */
[----:B------:R-:W-:Y:S02]  /*8400*/  LOP3.LUT R3, R3, R9, RZ, 0x3c, !PT ;  /* 0x0000000903037212 */ /* 0x000fe400078e3cff */
[----:B-----5:R-:W-:Y:S02]  /*8410*/  IADD3 R23, PT, PT, R23, R6, R10 ;  /* 0x0000000617177210 */ /* 0x020fe40007ffe00a */
[----:B------:R-:W-:-:S04]  /*8420*/  SHF.L.W.U32.HI R10, R17, 0x19, R17 ;  /* 0x00000019110a7819 */ /* 0x000fc80000010e11 */
[----:B------:R-:W-:Y:S01]  /*8430*/  IADD3 R17, PT, PT, R10, R5, R16 ;  /* 0x000000050a117210 */ /* 0x000fe20007ffe010 */
[----:B0-----:R-:W-:-:S06]  /*8440*/  IMAD R5, R26, 0x4, R1 ;  /* 0x000000041a057824 */ /* 0x001fcc00078e0201 */
[----:B------:R-:W5:Y:S01]  /*8450*/  LDL R5, [R5] ;  /* 0x0000000005057983 */ /* 0x000f620000100800 */
[----:B------:R-:W0:Y:S01]  /*8460*/  LDC.U8 R26, c[0x3][0x4e] ;  /* 0x00c01380ff1a7b82 */ /* 0x000e220000000000 */
[----:B-1----:R-:W-:Y:S01]  /*8470*/  IMAD R28, R18, 0x4, R1 ;  /* 0x00000004121c7824 */ /* 0x002fe200078e0201 */
[----:B------:R-:W-:-:S05]  /*8480*/  SHF.L.W.U32.HI R18, R3, 0x18, R3 ;  /* 0x0000001803127819 */ /* 0x000fca0000010e03 */
[----:B------:R-:W-:-:S05]  /*8490*/  IMAD.IADD R27, R27, 0x1, R18 ;  /* 0x000000011b1b7824 */ /* 0x000fca00078e0212 */
[----:B------:R-:W-:-:S04]  /*84a0*/  LOP3.LUT R2, R2, R27, RZ, 0x3c, !PT ;  /* 0x0000001b02027212 */ /* 0x000fc800078e3cff */
[----:B------:R-:W-:Y:S02]  /*84b0*/  SHF.L.W.U32.HI R2, R2, 0x19, R2 ;  /* 0x0000001902027819 */ /* 0x000fe40000010e02 */
[----:B------:R-:W-:Y:S01]  /*84c0*/  LOP3.LUT R19, R19, R8, RZ, 0x3c, !PT ;  /* 0x0000000813137212 */ /* 0x000fe200078e3cff */
[----:B0-----:R-:W-:Y:S01]  /*84d0*/  IMAD R26, R26, 0x4, R1 ;  /* 0x000000041a1a7824 */ /* 0x001fe200078e0201 */
[----:B------:R-:W-:-:S04]  /*84e0*/  LOP3.LUT R16, R24, R17, RZ, 0x3c, !PT ;  /* 0x0000001118107212 */ /* 0x000fc800078e3cff */
[----:B------:R-:W-:Y:S02]  /*84f0*/  SHF.L.W.U32.HI R16, R16, 0x10, R16 ;  /* 0x0000001010107819 */ /* 0x000fe40000010e10 */
[----:B----4-:R-:W-:Y:S02]  /*8500*/  IADD3 R13, PT, PT, R2, R8, R13 ;  /* 0x00000008020d7210 */ /* 0x010fe40007ffe00d */
[----:B------:R0:W4:Y:S01]  /*8510*/  LDL R8, [R26] ;  /* 0x000000001a087983 */ /* 0x0001220000100800 */
[----:B------:R-:W-:-:S05]  /*8520*/  IMAD.IADD R11, R11, 0x1, R16 ;  /* 0x000000010b0b7824 */ /* 0x000fca00078e0210 */
[----:B------:R-:W-:-:S04]  /*8530*/  LOP3.LUT R10, R10, R11, RZ, 0x3c, !PT ;  /* 0x0000000b0a0a7212 */ /* 0x000fc800078e3cff */
[----:B------:R-:W-:Y:S02]  /*8540*/  SHF.L.W.U32.HI R24, R10, 0x14, R10 ;  /* 0x000000140a187819 */ /* 0x000fe40000010e0a */
[----:B------:R-:W-:Y:S01]  /*8550*/  LOP3.LUT R12, R12, R23, RZ, 0x3c, !PT ;  /* 0x000000170c0c7212 */ /* 0x000fe200078e3cff */
[----:B------:R1:W4:Y:S01]  /*8560*/  LDL R10, [R28] ;  /* 0x000000001c0a7983 */ /* 0x0003220000100800 */
[----:B------:R-:W-:-:S04]  /*8570*/  IADD3 R15, PT, PT, R17, R24, R15 ;  /* 0x00000018110f7210 */ /* 0x000fc80007ffe00f */
[----:B------:R-:W-:-:S04]  /*8580*/  LOP3.LUT R16, R16, R15, RZ, 0x3c, !PT ;  /* 0x0000000f10107212 */ /* 0x000fc800078e3cff */
[----:B------:R-:W-:-:S04]  /*8590*/  SHF.L.W.U32.HI R16, R16, 0x18, R16 ;  /* 0x0000001810107819 */ /* 0x000fc80000010e10 */
[----:B------:R-:W-:Y:S01]  /*85a0*/  LOP3.LUT R17, R16, R13, RZ, 0x3c, !PT ;  /* 0x0000000d10117212 */ /* 0x000fe200078e3cff */
[----:B------:R-:W-:Y:S02]  /*85b0*/  IMAD.IADD R11, R11, 0x1, R16 ;  /* 0x000000010b0b7824 */ /* 0x000fe400078e0210 */
[----:B------:R-:W1:Y:S03]  /*85c0*/  LDC.U8 R16, c[0x3][0x4f] ;  /* 0x00c013c0ff107b82 */ /* 0x000e660000000000 */
[----:B------:R-:W-:-:S04]  /*85d0*/  LOP3.LUT R24, R24, R11, RZ, 0x3c, !PT ;  /* 0x0000000b18187212 */ /* 0x000fc800078e3cff */
[----:B0-----:R-:W-:-:S04]  /*85e0*/  SHF.L.W.U32.HI R26, R24, 0x19, R24 ;  /* 0x00000019181a7819 */ /* 0x001fc80000010e18 */
[----:B--2---:R-:W-:Y:S01]  /*85f0*/  IADD3 R23, PT, PT, R26, R23, R0 ;  /* 0x000000171a177210 */ /* 0x004fe20007ffe000 */
[----:B-1----:R-:W-:-:S06]  /*8600*/  IMAD R0, R16, 0x4, R1 ;  /* 0x0000000410007824 */ /* 0x002fcc00078e0201 */
[----:B------:R-:W2:Y:S01]  /*8610*/  LDL R0, [R0] ;  /* 0x0000000000007983 */ /* 0x000ea20000100800 */
[----:B------:R-:W-:Y:S02]  /*8620*/  SHF.L.W.U32.HI R12, R12, 0x18, R12 ;  /* 0x000000180c0c7819 */ /* 0x000fe40000010e0c */
[----:B------:R-:W-:-:S03]  /*8630*/  SHF.L.W.U32.HI R17, R17, 0x10, R17 ;  /* 0x0000001011117819 */ /* 0x000fc60000010e11 */
[----:B------:R-:W-:-:S05]  /*8640*/  IMAD.IADD R25, R25, 0x1, R12 ;  /* 0x0000000119197824 */ /* 0x000fca00078e020c */
[----:B------:R-:W-:Y:S01]  /*8650*/  LOP3.LUT R6, R6, R25, RZ, 0x3c, !PT ;  /* 0x0000001906067212 */ /* 0x000fe200078e3cff */
[----:B------:R-:W-:-:S05]  /*8660*/  IMAD.IADD R25, R25, 0x1, R17 ;  /* 0x0000000119197824 */ /* 0x000fca00078e0211 */
[----:B------:R-:W-:-:S04]  /*8670*/  LOP3.LUT R2, R2, R25, RZ, 0x3c, !PT ;  /* 0x0000001902027212 */ /* 0x000fc800078e3cff */
[----:B------:R-:W-:Y:S02]  /*8680*/  SHF.L.W.U32.HI R24, R2, 0x14, R2 ;  /* 0x0000001402187819 */ /* 0x000fe40000010e02 */
[----:B------:R-:W0:Y:S02]  /*8690*/  LDC.64 R2, c[0x3][0x50] ;  /* 0x00c01400ff027b82 */ /* 0x000e240000000a00 */
[----:B------:R-:W-:Y:S02]  /*86a0*/  IADD3 R14, PT, PT, R13, R24, R14 ;  /* 0x000000180d0e7210 */ /* 0x000fe40007ffe00e */
[----:B------:R-:W-:Y:S02]  /*86b0*/  SHF.L.W.U32.HI R6, R6, 0x19, R6 ;  /* 0x0000001906067819 */ /* 0x000fe40000010e06 */
[----:B0-----:R-:W-:-:S05]  /*86c0*/  LOP3.LUT R2, R2, 0xff, RZ, 0xc0, !PT ;  /* 0x000000ff02027812 */ /* 0x001fca00078ec0ff */
[----:B------:R-:W-:Y:S02]  /*86d0*/  IMAD R13, R2, 0x4, R1 ;  /* 0x00000004020d7824 */ /* 0x000fe400078e0201 */
[----:B------:R-:W0:Y:S04]  /*86e0*/  LDC.U8 R2, c[0x3][0x52] ;  /* 0x00c01480ff027b82 */ /* 0x000e280000000000 */
[----:B------:R-:W2:Y:S01]  /*86f0*/  LDL R13, [R13] ;  /* 0x000000000d0d7983 */ /* 0x000ea20000100800 */
[----:B------:R-:W-:Y:S02]  /*8700*/  LOP3.LUT R16, R3, 0xff, RZ, 0xc0, !PT ;  /* 0x000000ff03107812 */ /* 0x000fe400078ec0ff */
[----:B------:R-:W-:-:S03]  /*8710*/  SHF.L.W.U32.HI R19, R19, 0x18, R19 ;  /* 0x0000001813137819 */ /* 0x000fc60000010e13 */
[----:B------:R-:W-:-:S06]  /*8720*/  IMAD R3, R16, 0x4, R1 ;  /* 0x0000000410037824 */ /* 0x000fcc00078e0201 */
[----:B------:R-:W2:Y:S01]  /*8730*/  LDL R3, [R3] ;  /* 0x0000000003037983 */ /* 0x000ea20000100800 */
[----:B---3--:R-:W-:-:S04]  /*8740*/  IADD3 R4, PT, PT, R6, R9, R4 ;  /* 0x0000000906047210 */ /* 0x008fc80007ffe004 */
[----:B------:R-:W-:Y:S01]  /*8750*/  LOP3.LUT R16, R19, R4, RZ, 0x3c, !PT ;  /* 0x0000000413107212 */ /* 0x000fe200078e3cff */
[----:B0-----:R-:W-:-:S03]  /*8760*/  IMAD R2, R2, 0x4, R1 ;  /* 0x0000000402027824 */ /* 0x001fc600078e0201 */
[----:B------:R-:W-:-:S03]  /*8770*/  SHF.L.W.U32.HI R16, R16, 0x10, R16 ;  /* 0x0000001010107819 */ /* 0x000fc60000010e10 */
[----:B------:R-:W3:Y:S02]  /*8780*/  LDL R2, [R2] ;  /* 0x0000000002027983 */ /* 0x000ee40000100800 */
[----:B------:R-:W-:-:S05]  /*8790*/  IMAD.IADD R11, R11, 0x1, R16 ;  /* 0x000000010b0b7824 */ /* 0x000fca00078e0210 */
[----:B------:R-:W-:-:S04]  /*87a0*/  LOP3.LUT R6, R6, R11, RZ, 0x3c, !PT ;  /* 0x0000000b06067212 */ /* 0x000fc800078e3cff */
[----:B------:R-:W-:Y:S02]  /*87b0*/  SHF.L.W.U32.HI R6, R6, 0x14, R6 ;  /* 0x0000001406067819 */ /* 0x000fe40000010e06 */
[----:B------:R-:W-:Y:S01]  /*87c0*/  LOP3.LUT R9, R18, R23, RZ, 0x3c, !PT ;  /* 0x0000001712097212 */ /* 0x000fe200078e3cff */
[----:B------:R-:W-:-:S03]  /*87d0*/  IMAD.IADD R22, R22, 0x1, R19 ;  /* 0x0000000116167824 */ /* 0x000fc600078e0213 */
[----:B------:R-:W-:Y:S02]  /*87e0*/  SHF.L.W.U32.HI R9, R9, 0x10, R9 ;  /* 0x0000001009097819 */ /* 0x000fe40000010e09 */
[----:B------:R-:W-:-:S03]  /*87f0*/  LOP3.LUT R7, R7, R22, RZ, 0x3c, !PT ;  /* 0x0000001607077212 */ /* 0x000fc600078e3cff */
[----:B------:R-:W-:Y:S02]  /*8800*/  IMAD.IADD R19, R22, 0x1, R9 ;  /* 0x0000000116137824 */ /* 0x000fe400078e0209 */
[----:B------:R-:W0:Y:S01]  /*8810*/  LDC.U8 R22, c[0x3][0x53] ;  /* 0x00c014c0ff167b82 */ /* 0x000e220000000000 */
[----:B-----5:R-:W-:-:S07]  /*8820*/  IADD3 R5, PT, PT, R4, R6, R5 ;  /* 0x0000000604057210 */ /* 0x020fce0007ffe005 */
[----:B------:R-:W1:Y:S01]  /*8830*/  LDC.U8 R4, c[0x3][0x51] ;  /* 0x00c01440ff047b82 */ /* 0x000e620000000000 */
[----:B0-----:R-:W-:Y:S01]  /*8840*/  IMAD R28, R22, 0x4, R1 ;  /* 0x00000004161c7824 */ /* 0x001fe200078e0201 */
[----:B------:R-:W-:-:S04]  /*8850*/  SHF.L.W.U32.HI R22, R7, 0x19, R7 ;  /* 0x0000001907167819 */ /* 0x000fc80000010e07 */
[----:B------:R-:W5:Y:S01]  /*8860*/  LDL R7, [R28] ;  /* 0x000000001c077983 */ /* 0x000f620000100800 */
[----:B-1----:R-:W-:-:S06]  /*8870*/  IMAD R4, R4, 0x4, R1 ;  /* 0x0000000404047824 */ /* 0x002fcc00078e0201 */
[----:B------:R-:W5:Y:S01]  /*8880*/  LDL R4, [R4] ;  /* 0x0000000004047983 */ /* 0x000f620000100800 */
[----:B----4-:R-:W-:Y:S02]  /*8890*/  IADD3 R29, PT, PT, R22, R15, R8 ;  /* 0x0000000f161d7210 */ /* 0x010fe40007ffe008 */
[----:B------:R-:W0:Y:S02]  /*88a0*/  LDC.U8 R8, c[0x3][0x55] ;  /* 0x00c01540ff087b82 */ /* 0x000e240000000000 */
[----:B0-----:R-:W-:-:S06]  /*88b0*/  IMAD R8, R8, 0x4, R1 ;  /* 0x0000000408087824 */ /* 0x001fcc00078e0201 */
[----:B------:R-:W4:Y:S01]  /*88c0*/  LDL R8, [R8] ;  /* 0x0000000008087983 */ /* 0x000f220000100800 */
[----:B------:R-:W-:-:S04]  /*88d0*/  LOP3.LUT R12, R12, R29, RZ, 0x3c, !PT ;  /* 0x0000001d0c0c7212 */ /* 0x000fc800078e3cff */
[----:B------:R-:W-:Y:S02]  /*88e0*/  SHF.L.W.U32.HI R15, R12, 0x10, R12 ;  /* 0x000000100c0f7819 */ /* 0x000fe40000010e0c */
[----:B------:R-:W-:-:S03]  /*88f0*/  LOP3.LUT R18, R26, R19, RZ, 0x3c, !PT ;  /* 0x000000131a127212 */ /* 0x000fc600078e3cff */
[----:B------:R-:W-:Y:S01]  /*8900*/  IMAD.IADD R27, R27, 0x1, R15 ;  /* 0x000000011b1b7824 */ /* 0x000fe200078e020f */
[----:B------:R-:W-:-:S04]  /*8910*/  SHF.L.W.U32.HI R18, R18, 0x14, R18 ;  /* 0x0000001412127819 */ /* 0x000fc80000010e12 */
[----:B------:R-:W-:Y:S01]  /*8920*/  LOP3.LUT R22, R22, R27, RZ, 0x3c, !PT ;  /* 0x0000001b16167212 */ /* 0x000fe200078e3cff */
[----:B------:R-:W0:Y:S01]  /*8930*/  LDC.U8 R26, c[0x3][0x56] ;  /* 0x00c01580ff1a7b82 */ /* 0x000e220000000000 */
[----:B------:R-:W-:Y:S02]  /*8940*/  IADD3 R10, PT, PT, R23, R18, R10 ;  /* 0x00000012170a7210 */ /* 0x000fe40007ffe00a */
[----:B------:R-:W-:-:S04]  /*8950*/  SHF.L.W.U32.HI R23, R22, 0x14, R22 ;  /* 0x0000001416177819 */ /* 0x000fc80000010e16 */
[----:B--2---:R-:W-:-:S04]  /*8960*/  IADD3 R12, PT, PT, R29, R23, R0 ;  /* 0x000000171d0c7210 */ /* 0x004fc80007ffe000 */
[----:B------:R-:W-:-:S04]  /*8970*/  LOP3.LUT R15, R15, R12, RZ, 0x3c, !PT ;  /* 0x0000000c0f0f7212 */ /* 0x000fc800078e3cff */
[----:B------:R-:W-:-:S05]  /*8980*/  SHF.L.W.U32.HI R22, R15, 0x18, R15 ;  /* 0x000000180f167819 */ /* 0x000fca0000010e0f */
[----:B------:R-:W-:-:S05]  /*8990*/  IMAD.IADD R0, R27, 0x1, R22 ;  /* 0x000000011b007824 */ /* 0x000fca00078e0216 */
[----:B------:R-:W-:Y:S02]  /*89a0*/  LOP3.LUT R15, R23, R0, RZ, 0x3c, !PT ;  /* 0x00000000170f7212 */ /* 0x000fe400078e3cff */
[----:B------:R-:W-:Y:S01]  /*89b0*/  LOP3.LUT R23, R17, R14, RZ, 0x3c, !PT ;  /* 0x0000000e11177212 */ /* 0x000fe200078e3cff */
[----:B0-----:R-:W-:-:S06]  /*89c0*/  IMAD R17, R26, 0x4, R1 ;  /* 0x000000041a117824 */ /* 0x001fcc00078e0201 */
[----:B------:R-:W2:Y:S01]  /*89d0*/  LDL R17, [R17] ;  /* 0x0000000011117983 */ /* 0x000ea20000100800 */
[----:B------:R-:W-:Y:S01]  /*89e0*/  SHF.L.W.U32.HI R15, R15, 0x19, R15 ;  /* 0x000000190f0f7819 */ /* 0x000fe20000010e0f */
[----:B------:R-:W0:Y:S01]  /*89f0*/  LDC.U8 R26, c[0x3][0x57] ;  /* 0x00c015c0ff1a7b82 */ /* 0x000e220000000000 */
[----:B------:R-:W-:Y:S02]  /*8a00*/  LOP3.LUT R9, R9, R10, RZ, 0x3c, !PT ;  /* 0x0000000a09097212 */ /* 0x000fe400078e3cff */
[----:B------:R-:W-:Y:S02]  /*8a10*/  IADD3 R13, PT, PT, R15, R14, R13 ;  /* 0x0000000e0f0d7210 */ /* 0x000fe40007ffe00d */
[----:B------:R-:W-:Y:S02]  /*8a20*/  LOP3.LUT R14, R16, R5, RZ, 0x3c, !PT ;  /* 0x00000005100e7212 */ /* 0x000fe400078e3cff */
[----:B------:R-:W-:Y:S02]  /*8a30*/  SHF.L.W.U32.HI R16, R23, 0x18, R23 ;  /* 0x0000001817107819 */ /* 0x000fe40000010e17 */
[----:B------:R-:W-:-:S03]  /*8a40*/  SHF.L.W.U32.HI R14, R14, 0x18, R14 ;  /* 0x000000180e0e7819 */ /* 0x000fc60000010e0e */
[----:B------:R-:W-:Y:S02]  /*8a50*/  IMAD.IADD R25, R25, 0x1, R16 ;  /* 0x0000000119197824 */ /* 0x000fe400078e0210 */
[----:B------:R-:W-:-:S03]  /*8a60*/  IMAD.IADD R11, R11, 0x1, R14 ;  /* 0x000000010b0b7824 */ /* 0x000fc600078e020e */
[----:B------:R-:W-:Y:S02]  /*8a70*/  LOP3.LUT R24, R24, R25, RZ, 0x3c, !PT ;  /* 0x0000001918187212 */ /* 0x000fe400078e3cff */
[----:B------:R-:W-:Y:S02]  /*8a80*/  LOP3.LUT R6, R6, R11, RZ, 0x3c, !PT ;  /* 0x0000000b06067212 */ /* 0x000fe400078e3cff */
[----:B------:R-:W-:Y:S02]  /*8a90*/  SHF.L.W.U32.HI R24, R24, 0x19, R24 ;  /* 0x0000001918187819 */ /* 0x000fe40000010e18 */
[----:B------:R-:W-:-:S04]  /*8aa0*/  SHF.L.W.U32.HI R6, R6, 0x19, R6 ;  /* 0x0000001906067819 */ /* 0x000fc80000010e06 */
[----:B------:R-:W-:Y:S02]  /*8ab0*/  IADD3 R27, PT, PT, R6, R10, R3 ;  /* 0x0000000a061b7210 */ /* 0x000fe40007ffe003 */
[----:B---3--:R-:W-:Y:S02]  /*8ac0*/  IADD3 R10, PT, PT, R24, R5, R2 ;  /* 0x00000005180a7210 */ /* 0x008fe40007ffe002 */
[----:B------:R-:W1:Y:S01]  /*8ad0*/  LDC.64 R2, c[0x3][0x58] ;  /* 0x00c01600ff027b82 */ /* 0x000e620000000a00 */
[----:B------:R-:W-:Y:S01]  /*8ae0*/  SHF.L.W.U32.HI R9, R9, 0x18, R9 ;  /* 0x0000001809097819 */ /* 0x000fe20000010e09 */
[----:B0-----:R-:W-:Y:S01]  /*8af0*/  IMAD R23, R26, 0x4, R1 ;  /* 0x000000041a177824 */ /* 0x001fe200078e0201 */
[----:B------:R-:W-:-:S03]  /*8b00*/  LOP3.LUT R5, R14, R13, RZ, 0x3c, !PT ;  /* 0x0000000d0e057212 */ /* 0x000fc600078e3cff */
[----:B------:R-:W-:Y:S01]  /*8b10*/  IMAD.IADD R14, R19, 0x1, R9 ;  /* 0x00000001130e7824 */ /* 0x000fe200078e0209 */
[----:B------:R-:W-:Y:S01]  /*8b20*/  SHF.L.W.U32.HI R5, R5, 0x10, R5 ;  /* 0x0000001005057819 */ /* 0x000fe20000010e05 */
[----:B------:R-:W3:Y:S03]  /*8b30*/  LDL R23, [R23] ;  /* 0x0000000017177983 */ /* 0x000ee60000100800 */
[----:B------:R-:W-:Y:S01]  /*8b40*/  LOP3.LUT R18, R18, R14, RZ, 0x3c, !PT ;  /* 0x0000000e12127212 */ /* 0x000fe200078e3cff */
[----:B------:R-:W-:Y:S01]  /*8b50*/  IMAD.IADD R14, R14, 0x1, R5 ;  /* 0x000000010e0e7824 */ /* 0x000fe200078e0205 */
[----:B------:R-:W0:Y:S01]  /*8b60*/  LDC.U8 R26, c[0x3][0x59] ;  /* 0x00c01640ff1a7b82 */ /* 0x000e220000000000 */
[----:B------:R-:W-:Y:S02]  /*8b70*/  LOP3.LUT R9, R9, R10, RZ, 0x3c, !PT ;  /* 0x0000000a09097212 */ /* 0x000fe400078e3cff */
[----:B-1----:R-:W-:-:S05]  /*8b80*/  LOP3.LUT R2, R2, 0xff, RZ, 0xc0, !PT ;  /* 0x000000ff02027812 */ /* 0x002fca00078ec0ff */
[----:B------:R-:W-:Y:S01]  /*8b90*/  IMAD R2, R2, 0x4, R1 ;  /* 0x0000000402027824 */ /* 0x000fe200078e0201 */
[----:B------:R-:W-:Y:S02]  /*8ba0*/  LOP3.LUT R15, R15, R14, RZ, 0x3c, !PT ;  /* 0x0000000e0f0f7212 */ /* 0x000fe400078e3cff */
[----:B------:R-:W-:-:S03]  /*8bb0*/  SHF.L.W.U32.HI R9, R9, 0x10, R9 ;  /* 0x0000001009097819 */ /* 0x000fc60000010e09 */
[----:B------:R-:W3:Y:S01]  /*8bc0*/  LDL R2, [R2] ;  /* 0x0000000002027983 */ /* 0x000ee20000100800 */
[----:B------:R-:W-:Y:S02]  /*8bd0*/  SHF.L.W.U32.HI R15, R15, 0x14, R15 ;  /* 0x000000140f0f7819 */ /* 0x000fe40000010e0f */
[----:B------:R-:W-:-:S04]  /*8be0*/  LOP3.LUT R22, R22, R27, RZ, 0x3c, !PT ;  /* 0x0000001b16167212 */ /* 0x000fc800078e3cff */
[----:B------:R-:W-:-:S05]  /*8bf0*/  SHF.L.W.U32.HI R22, R22, 0x10, R22 ;  /* 0x0000001016167819 */ /* 0x000fca0000010e16 */
[----:B------:R-:W-:Y:S01]  /*8c00*/  IMAD.IADD R25, R25, 0x1, R22 ;  /* 0x0000000119197824 */ /* 0x000fe200078e0216 */
[----:B-----5:R-:W-:Y:S01]  /*8c10*/  IADD3 R4, PT, PT, R13, R15, R4 ;  /* 0x0000000f0d047210 */ /* 0x020fe20007ffe004 */
[----:B------:R-:W-:-:S05]  /*8c20*/  IMAD.IADD R13, R0, 0x1, R9 ;  /* 0x00000001000d7824 */ /* 0x000fca00078e0209 */
[----:B------:R-:W-:Y:S02]  /*8c30*/  LOP3.LUT R0, R24, R13, RZ, 0x3c, !PT ;  /* 0x0000000d18007212 */ /* 0x000fe400078e3cff */
[----:B------:R-:W-:Y:S02]  /*8c40*/  LOP3.LUT R24, R3, 0xff, RZ, 0xc0, !PT ;  /* 0x000000ff03187812 */ /* 0x000fe400078ec0ff */
[----:B------:R-:W-:-:S03]  /*8c50*/  SHF.L.W.U32.HI R0, R0, 0x14, R0 ;  /* 0x0000001400007819 */ /* 0x000fc60000010e00 */
[----:B------:R-:W-:Y:S01]  /*8c60*/  IMAD R3, R24, 0x4, R1 ;  /* 0x0000000418037824 */ /* 0x000fe200078e0201 */
[----:B------:R-:W-:Y:S01]  /*8c70*/  IADD3 R10, PT, PT, R10, R0, R7 ;  /* 0x000000000a0a7210 */ /* 0x000fe20007ffe007 */
[----:B0-----:R-:W-:Y:S01]  /*8c80*/  IMAD R7, R26, 0x4, R1 ;  /* 0x000000041a077824 */ /* 0x001fe200078e0201 */
[----:B------:R-:W0:Y:S03]  /*8c90*/  LDC.U8 R24, c[0x3][0x5a] ;  /* 0x00c01680ff187b82 */ /* 0x000e260000000000 */
[----:B------:R-:W5:Y:S04]  /*8ca0*/  LDL R3, [R3] ;  /* 0x0000000003037983 */ /* 0x000f680000100800 */
[----:B------:R-:W5:Y:S01]  /*8cb0*/  LDL R7, [R7] ;  /* 0x0000000007077983 */ /* 0x000f620000100800 */
[----:B------:R-:W-:-:S04]  /*8cc0*/  LOP3.LUT R6, R6, R25, RZ, 0x3c, !PT ;  /* 0x0000001906067212 */ /* 0x000fc800078e3cff */
[----:B------:R-:W-:Y:S01]  /*8cd0*/  SHF.L.W.U32.HI R6, R6, 0x14, R6 ;  /* 0x0000001406067819 */ /* 0x000fe20000010e06 */
[----:B0-----:R-:W-:-:S06]  /*8ce0*/  IMAD R19, R24, 0x4, R1 ;  /* 0x0000000418137824 */ /* 0x001fcc00078e0201 */
[----:B------:R-:W5:Y:S01]  /*8cf0*/  LDL R19, [R19] ;  /* 0x0000000013137983 */ /* 0x000f620000100800 */
[----:B----4-:R-:W-:Y:S02]  /*8d00*/  IADD3 R27, PT, PT, R27, R6, R8 ;  /* 0x000000061b1b7210 */ /* 0x010fe40007ffe008 */
[----:B------:R-:W0:Y:S02]  /*8d10*/  LDC.U8 R8, c[0x3][0x5b] ;  /* 0x00c016c0ff087b82 */ /* 0x000e240000000000 */
[----:B0-----:R-:W-:-:S06]  /*8d20*/  IMAD R8, R8, 0x4, R1 ;  /* 0x0000000408087824 */ /* 0x001fcc00078e0201 */
[----:B------:R-:W4:Y:S01]  /*8d30*/  LDL R8, [R8] ;  /* 0x0000000008087983 */ /* 0x000f220000100800 */
[----:B------:R-:W0:Y:S01]  /*8d40*/  LDC.U8 R24, c[0x3][0x5d] ;  /* 0x00c01740ff187b82 */ /* 0x000e220000000000 */
[----:B------:R-:W-:-:S04]  /*8d50*/  SHF.L.W.U32.HI R18, R18, 0x19, R18 ;  /* 0x0000001912127819 */ /* 0x000fc80000010e12 */
[----:B--2---:R-:W-:-:S04]  /*8d60*/  IADD3 R29, PT, PT, R18, R12, R17 ;  /* 0x0000000c121d7210 */ /* 0x004fc80007ffe011 */
[----:B------:R-:W-:-:S04]  /*8d70*/  LOP3.LUT R12, R16, R29, RZ, 0x3c, !PT ;  /* 0x0000001d100c7212 */ /* 0x000fc800078e3cff */
[----:B------:R-:W-:-:S05]  /*8d80*/  SHF.L.W.U32.HI R12, R12, 0x10, R12 ;  /* 0x000000100c0c7819 */ /* 0x000fca0000010e0c */
[----:B------:R-:W-:Y:S02]  /*8d90*/  IMAD.IADD R17, R11, 0x1, R12 ;  /* 0x000000010b117824 */ /* 0x000fe400078e020c */
[--C-:B0-----:R-:W-:Y:S02]  /*8da0*/  IMAD R11, R24, 0x4, R1.reuse ;  /* 0x00000004180b7824 */ /* 0x101fe400078e0201 */
[----:B------:R-:W0:Y:S04]  /*8db0*/  LDC.U8 R24, c[0x3][0x5e] ;  /* 0x00c01780ff187b82 */ /* 0x000e280000000000 */
[----:B------:R-:W2:Y:S01]  /*8dc0*/  LDL R11, [R11] ;  /* 0x000000000b0b7983 */ /* 0x000ea20000100800 */
[----:B0-----:R-:W-:-:S06]  /*8dd0*/  IMAD R24, R24, 0x4, R1 ;  /* 0x0000000418187824 */ /* 0x001fcc00078e0201 */
[----:B------:R-:W2:Y:S01]  /*8de0*/  LDL R24, [R24] ;  /* 0x0000000018187983 */ /* 0x000ea20000100800 */
[----:B------:R-:W-:Y:S02]  /*8df0*/  LOP3.LUT R9, R9, R10, RZ, 0x3c, !PT ;  /* 0x0000000a09097212 */ /* 0x000fe400078e3cff */
[----:B------:R-:W-:Y:S02]  /*8e00*/  LOP3.LUT R16, R18, R17, RZ, 0x3c, !PT ;  /* 0x0000001112107212 */ /* 0x000fe400078e3cff */
[----:B------:R-:W-:Y:S02]  /*8e10*/  SHF.L.W.U32.HI R18, R9, 0x18, R9 ;  /* 0x0000001809127819 */ /* 0x000fe40000010e09 */
[----:B------:R-:W-:-:S03]  /*8e20*/  SHF.L.W.U32.HI R16, R16, 0x14, R16 ;  /* 0x0000001410107819 */ /* 0x000fc60000010e10 */
[----:B------:R-:W-:-:S05]  /*8e30*/  IMAD.IADD R13, R13, 0x1, R18 ;  /* 0x000000010d0d7824 */ /* 0x000fca00078e0212 */
[----:B------:R-:W-:-:S04]  /*8e40*/  LOP3.LUT R0, R0, R13, RZ, 0x3c, !PT ;  /* 0x0000000d00007212 */ /* 0x000fc800078e3cff */
[----:B------:R-:W-:Y:S02]  /*8e50*/  SHF.L.W.U32.HI R9, R0, 0x19, R0 ;  /* 0x0000001900097819 */ /* 0x000fe40000010e00 */
[----:B---3--:R-:W-:-:S04]  /*8e60*/  IADD3 R23, PT, PT, R29, R16, R23 ;  /* 0x000000101d177210 */ /* 0x008fc80007ffe017 */
[----:B------:R-:W-:Y:S02]  /*8e70*/  LOP3.LUT R12, R12, R23, RZ, 0x3c, !PT ;  /* 0x000000170c0c7212 */ /* 0x000fe400078e3cff */
[-C--:B------:R-:W-:Y:S02]  /*8e80*/  LOP3.LUT R5, R5, R4.reuse, RZ, 0x3c, !PT ;  /* 0x0000000405057212 */ /* 0x080fe400078e3cff */
[----:B------:R-:W-:Y:S01]  /*8e90*/  SHF.L.W.U32.HI R12, R12, 0x18, R12 ;  /* 0x000000180c0c7819 */ /* 0x000fe20000010e0c */
[----:B------:R-:W0:Y:S04]  /*8ea0*/  LDC.U8 R0, c[0x3][0x5f] ;  /* 0x00c017c0ff007b82 */ /* 0x000e280000000000 */
[----:B------:R-:W-:Y:S01]  /*8eb0*/  IMAD.IADD R17, R17, 0x1, R12 ;  /* 0x0000000111117824 */ /* 0x000fe200078e020c */
[----:B------:R-:W-:-:S02]  /*8ec0*/  IADD3 R2, PT, PT, R9, R4, R2 ;  /* 0x0000000409027210 */ /* 0x000fc40007ffe002 */
[----:B------:R-:W-:Y:S02]  /*8ed0*/  LOP3.LUT R4, R22, R27, RZ, 0x3c, !PT ;  /* 0x0000001b16047212 */ /* 0x000fe400078e3cff */
[----:B------:R-:W-:Y:S02]  /*8ee0*/  LOP3.LUT R12, R12, R2, RZ, 0x3c, !PT ;  /* 0x000000020c0c7212 */ /* 0x000fe400078e3cff */
[----:B------:R-:W-:Y:S02]  /*8ef0*/  SHF.L.W.U32.HI R4, R4, 0x18, R4 ;  /* 0x0000001804047819 */ /* 0x000fe40000010e04 */
[----:B------:R-:W-:-:S03]  /*8f00*/  SHF.L.W.U32.HI R12, R12, 0x10, R12 ;  /* 0x000000100c0c7819 */ /* 0x000fc60000010e0c */
[----:B------:R-:W-:-:S04]  /*8f10*/  IMAD.IADD R25, R25, 0x1, R4 ;  /* 0x0000000119197824 */ /* 0x000fc800078e0204 */
[----:B------:R-:W-:Y:S01]  /*8f20*/  IMAD.IADD R22, R25, 0x1, R12 ;  /* 0x0000000119167824 */ /* 0x000fe200078e020c */
[----:B------:R-:W-:-:S04]  /*8f30*/  LOP3.LUT R16, R16, R17, RZ, 0x3c, !PT ;  /* 0x0000001110107212 */ /* 0x000fc800078e3cff */
[----:B------:R-:W-:Y:S02]  /*8f40*/  LOP3.LUT R9, R9, R22, RZ, 0x3c, !PT ;  /* 0x0000001609097212 */ /* 0x000fe400078e3cff */
[----:B------:R-:W-:Y:S02]  /*8f50*/  SHF.L.W.U32.HI R16, R16, 0x19, R16 ;  /* 0x0000001910107819 */ /* 0x000fe40000010e10 */
[----:B------:R-:W-:Y:S01]  /*8f60*/  SHF.L.W.U32.HI R9, R9, 0x14, R9 ;  /* 0x0000001409097819 */ /* 0x000fe20000010e09 */
[----:B0-----:R-:W-:-:S06]  /*8f70*/  IMAD R0, R0, 0x4, R1 ;  /* 0x0000000400007824 */ /* 0x001fcc00078e0201 */
[----:B------:R-:W3:Y:S01]  /*8f80*/  LDL R0, [R0] ;  /* 0x0000000000007983 */ /* 0x000ee20000100800 */
[----:B------:R-:W-:Y:S02]  /*8f90*/  LOP3.LUT R6, R6, R25, RZ, 0x3c, !PT ;  /* 0x0000001906067212 */ /* 0x000fe400078e3cff */
[----:B------:R-:W-:Y:S02]  /*8fa0*/  SHF.L.W.U32.HI R5, R5, 0x18, R5 ;  /* 0x0000001805057819 */ /* 0x000fe40000010e05 */
[----:B------:R-:W-:Y:S02]  /*8fb0*/  SHF.L.W.U32.HI R6, R6, 0x19, R6 ;  /* 0x0000001906067819 */ /* 0x000fe40000010e06 */
[----:B-----5:R-:W-:Y:S02]  /*8fc0*/  IADD3 R27, PT, PT, R16, R27, R3 ;  /* 0x0000001b101b7210 */ /* 0x020fe40007ffe003 */
[----:B------:R-:W-:Y:S02]  /*8fd0*/  IADD3 R7, PT, PT, R2, R9, R7 ;  /* 0x0000000902077210 */ /* 0x000fe40007ffe007 */
[----:B------:R-:W0:Y:S01]  /*8fe0*/  LDC.64 R2, c[0x3][0x60] ;  /* 0x00c01800ff027b82 */ /* 0x000e220000000a00 */
[----:B------:R-:W-:Y:S01]  /*8ff0*/  IMAD.IADD R14, R14, 0x1, R5 ;  /* 0x000000010e0e7824 */ /* 0x000fe200078e0205 */
[----:B------:R-:W-:-:S02]  /*9000*/  IADD3 R19, PT, PT, R6, R10, R19 ;  /* 0x0000000a06137210 */ /* 0x000fc40007ffe013 */
[----:B0-----:R-:W-:Y:S02]  /*9010*/  LOP3.LUT R2, R2, 0xff, RZ, 0xc0, !PT ;  /* 0x000000ff02027812 */ /* 0x001fe400078ec0ff */
[----:B------:R-:W-:-:S03]  /*9020*/  LOP3.LUT R5, R5, R19, RZ, 0x3c, !PT ;  /* 0x0000001305057212 */ /* 0x000fc600078e3cff */
[----:B------:R-:W-:Y:S01]  /*9030*/  IMAD R2, R2, 0x4, R1 ;  /* 0x0000000402027824 */ /* 0x000fe200078e0201 */
[----:B------:R-:W-:-:S05]  /*9040*/  SHF.L.W.U32.HI R10, R5, 0x10, R5 ;  /* 0x00000010050a7819 */ /* 0x000fca0000010e05 */
[----:B------:R-:W5:Y:S01]  /*9050*/  LDL R2, [R2] ;  /* 0x0000000002027983 */ /* 0x000f620000100800 */
[----:B------:R-:W-:Y:S01]  /*9060*/  IMAD.IADD R17, R17, 0x1, R10 ;  /* 0x0000000111117824 */ /* 0x000fe200078e020a */
[----:B------:R-:W0:Y:S04]  /*9070*/  LDC.U8 R26, c[0x3][0x61] ;  /* 0x00c01840ff1a7b82 */ /* 0x000e280000000000 */
[----:B------:R-:W-:-:S04]  /*9080*/  LOP3.LUT R5, R6, R17, RZ, 0x3c, !PT ;  /* 0x0000001106057212 */ /* 0x000fc800078e3cff */
[----:B------:R-:W-:Y:S02]  /*9090*/  SHF.L.W.U32.HI R5, R5, 0x14, R5 ;  /* 0x0000001405057819 */ /* 0x000fe40000010e05 */
[----:B------:R-:W-:Y:S01]  /*90a0*/  LOP3.LUT R18, R18, R27, RZ, 0x3c, !PT ;  /* 0x0000001b12127212 */ /* 0x000fe200078e3cff */
[----:B0-----:R-:W-:-:S06]  /*90b0*/  IMAD R6, R26, 0x4, R1 ;  /* 0x000000041a067824 */ /* 0x001fcc00078e0201 */
[----:B------:R-:W5:Y:S01]  /*90c0*/  LDL R6, [R6] ;  /* 0x0000000006067983 */ /* 0x000f620000100800 */
[----:B----4-:R-:W-:Y:S02]  /*90d0*/  IADD3 R19, PT, PT, R19, R5, R8 ;  /* 0x0000000513137210 */ /* 0x010fe40007ffe008 */
[----:B------:R-:W-:-:S05]  /*90e0*/  LOP3.LUT R8, R3, 0xff, RZ, 0xc0, !PT ;  /* 0x000000ff03087812 */ /* 0x000fca00078ec0ff */
[----:B------:R-:W-:Y:S02]  /*90f0*/  IMAD R3, R8, 0x4, R1 ;  /* 0x0000000408037824 */ /* 0x000fe400078e0201 */
[----:B------:R-:W0:Y:S04]  /*9100*/  LDC.U8 R8, c[0x3][0x62] ;  /* 0x00c01880ff087b82 */ /* 0x000e280000000000 */
[----:B------:R-:W4:Y:S01]  /*9110*/  LDL R3, [R3] ;  /* 0x0000000003037983 */ /* 0x000f220000100800 */
[----:B------:R-:W-:Y:S02]  /*9120*/  SHF.L.W.U32.HI R25, R18, 0x10, R18 ;  /* 0x0000001012197819 */ /* 0x000fe40000010e12 */
[----:B------:R-:W-:-:S03]  /*9130*/  LOP3.LUT R18, R15, R14, RZ, 0x3c, !PT ;  /* 0x0000000e0f127212 */ /* 0x000fc600078e3cff */
[----:B------:R-:W-:Y:S02]  /*9140*/  IMAD.IADD R15, R14, 0x1, R25 ;  /* 0x000000010e0f7824 */ /* 0x000fe400078e0219 */
[----:B0-----:R-:W-:-:S06]  /*9150*/  IMAD R14, R8, 0x4, R1 ;  /* 0x00000004080e7824 */ /* 0x001fcc00078e0201 */
[----:B------:R-:W4:Y:S01]  /*9160*/  LDL R14, [R14] ;  /* 0x000000000e0e7983 */ /* 0x000f220000100800 */
[----:B------:R-:W0:Y:S01]  /*9170*/  LDC.U8 R26, c[0x3][0x63] ;  /* 0x00c018c0ff1a7b82 */ /* 0x000e220000000000 */
[----:B------:R-:W-:-:S04]  /*9180*/  LOP3.LUT R8, R16, R15, RZ, 0x3c, !PT ;  /* 0x0000000f10087212 */ /* 0x000fc800078e3cff */
[----:B------:R-:W-:-:S04]  /*9190*/  SHF.L.W.U32.HI R8, R8, 0x14, R8 ;  /* 0x0000001408087819 */ /* 0x000fc80000010e08 */
[----:B--2---:R-:W-:Y:S01]  /*91a0*/  IADD3 R16, PT, PT, R27, R8, R11 ;  /* 0x000000081b107210 */ /* 0x004fe20007ffe00b */
[----:B0-----:R-:W-:Y:S02]  /*91b0*/  IMAD R11, R26, 0x4, R1 ;  /* 0x000000041a0b7824 */ /* 0x001fe400078e0201 */
[----:B------:R-:W0:Y:S01]  /*91c0*/  LDC.U8 R26, c[0x3][0x65] ;  /* 0x00c01940ff1a7b82 */ /* 0x000e220000000000 */
[----:B------:R-:W-:Y:S02]  /*91d0*/  SHF.L.W.U32.HI R27, R18, 0x19, R18 ;  /* 0x00000019121b7819 */ /* 0x000fe40000010e12 */
[----:B------:R-:W-:Y:S01]  /*91e0*/  LOP3.LUT R10, R10, R19, RZ, 0x3c, !PT ;  /* 0x000000130a0a7212 */ /* 0x000fe200078e3cff */
[----:B------:R-:W2:Y:S01]  /*91f0*/  LDL R11, [R11] ;  /* 0x000000000b0b7983 */ /* 0x000ea20000100800 */
[----:B------:R-:W-:-:S04]  /*9200*/  IADD3 R23, PT, PT, R27, R23, R24 ;  /* 0x000000171b177210 */ /* 0x000fc80007ffe018 */
[----:B------:R-:W-:-:S04]  /*9210*/  LOP3.LUT R4, R4, R23, RZ, 0x3c, !PT ;  /* 0x0000001704047212 */ /* 0x000fc800078e3cff */
[----:B------:R-:W-:Y:S01]  /*9220*/  SHF.L.W.U32.HI R18, R4, 0x10, R4 ;  /* 0x0000001004127819 */ /* 0x000fe20000010e04 */
[--C-:B0-----:R-:W-:Y:S02]  /*9230*/  IMAD R4, R26, 0x4, R1.reuse ;  /* 0x000000041a047824 */ /* 0x101fe400078e0201 */
[----:B------:R-:W0:Y:S02]  /*9240*/  LDC.U8 R26, c[0x3][0x66] ;  /* 0x00c01980ff1a7b82 */ /* 0x000e240000000000 */
[----:B------:R-:W-:Y:S01]  /*9250*/  IMAD.IADD R24, R13, 0x1, R18 ;  /* 0x000000010d187824 */ /* 0x000fe200078e0212 */
[----:B------:R-:W-:Y:S01]  /*9260*/  LOP3.LUT R12, R12, R7, RZ, 0x3c, !PT ;  /* 0x000000070c0c7212 */ /* 0x000fe200078e3cff */
[----:B------:R-:W2:Y:S01]  /*9270*/  LDL R4, [R4] ;  /* 0x0000000004047983 */ /* 0x000ea20000100800 */
[----:B0-----:R-:W-:-:S06]  /*9280*/  IMAD R13, R26, 0x4, R1 ;  /* 0x000000041a0d7824 */ /* 0x001fcc00078e0201 */
[----:B------:R-:W2:Y:S01]  /*9290*/  LDL R13, [R13] ;  /* 0x000000000d0d7983 */ /* 0x000ea20000100800 */
[----:B------:R-:W-:-:S04]  /*92a0*/  LOP3.LUT R27, R27, R24, RZ, 0x3c, !PT ;  /* 0x000000181b1b7212 */ /* 0x000fc800078e3cff */
[----:B------:R-:W-:Y:S02]  /*92b0*/  SHF.L.W.U32.HI R27, R27, 0x14, R27 ;  /* 0x000000141b1b7819 */ /* 0x000fe40000010e1b */
[----:B------:R-:W-:Y:S02]  /*92c0*/  LOP3.LUT R25, R25, R16, RZ, 0x3c, !PT ;  /* 0x0000001019197212 */ /* 0x000fe400078e3cff */
[----:B---3--:R-:W-:-:S04]  /*92d0*/  IADD3 R0, PT, PT, R23, R27, R0 ;  /* 0x0000001b17007210 */ /* 0x008fc80007ffe000 */
[----:B------:R-:W-:-:S04]  /*92e0*/  LOP3.LUT R18, R18, R0, RZ, 0x3c, !PT ;  /* 0x0000000012127212 */ /* 0x000fc800078e3cff */
[----:B------:R-:W-:-:S05]  /*92f0*/  SHF.L.W.U32.HI R23, R18, 0x18, R18 ;  /* 0x0000001812177819 */ /* 0x000fca0000010e12 */
[----:B------:R-:W-:-:S05]  /*9300*/  IMAD.IADD R18, R24, 0x1, R23 ;  /* 0x0000000118127824 */ /* 0x000fca00078e0217 */
[----:B------:R-:W-:-:S04]  /*9310*/  LOP3.LUT R24, R27, R18, RZ, 0x3c, !PT ;  /* 0x000000121b187212 */ /* 0x000fc800078e3cff */
[----:B------:R-:W-:Y:S01]  /*9320*/  SHF.L.W.U32.HI R24, R24, 0x19, R24 ;  /* 0x0000001918187819 */ /* 0x000fe20000010e18 */
[----:B------:R-:W0:Y:S03]  /*9330*/  LDC.U8 R28, c[0x3][0x67] ;  /* 0x00c019c0ff1c7b82 */ /* 0x000e260000000000 */
[----:B-----5:R-:W-:Y:S02]  /*9340*/  IADD3 R7, PT, PT, R24, R7, R2 ;  /* 0x0000000718077210 */ /* 0x020fe40007ffe002 */
        /* <DEDUP_REMOVED lines=11> */
[----:B------:R-:W-:-:S04]  /*9400*/  SHF.L.W.U32.HI R5, R2, 0x14, R2 ;  /* 0x0000001402057819 */ /* 0x000fc80000010e02 */
[----:B------:R-:W-:Y:S02]  /*9410*/  IADD3 R6, PT, PT, R7, R5, R6 ;  /* 0x0000000507067210 */ /* 0x000fe40007ffe006 */
[----:B------:R-:W-:-:S05]  /*9420*/  SHF.L.W.U32.HI R7, R12, 0x18, R12 ;  /* 0x000000180c077819 */ /* 0x000fca0000010e0c */
[----:B------:R-:W-:Y:S02]  /*9430*/  IMAD.IADD R22, R22, 0x1, R7 ;  /* 0x0000000116167824 */ /* 0x000fe400078e0207 */
[----:B0-----:R-:W-:-:S03]  /*9440*/  IMAD R28, R28, 0x4, R1 ;  /* 0x000000041c1c7824 */ /* 0x001fc600078e0201 */
[----:B------:R-:W-:Y:S02]  /*9450*/  LOP3.LUT R9, R9, R22, RZ, 0x3c, !PT ;  /* 0x0000001609097212 */ /* 0x000fe400078e3cff */
[----:B----4-:R-:W-:Y:S02]  /*9460*/  IADD3 R16, PT, PT, R24, R16, R3 ;  /* 0x0000001018107210 */ /* 0x010fe40007ffe003 */
[----:B------:R-:W0:Y:S01]  /*9470*/  LDC.64 R2, c[0x3][0x68] ;  /* 0x00c01a00ff027b82 */ /* 0x000e220000000a00 */
[----:B------:R-:W-:Y:S02]  /*9480*/  SHF.L.W.U32.HI R9, R9, 0x19, R9 ;  /* 0x0000001909097819 */ /* 0x000fe40000010e09 */
[----:B0-----:R-:W-:Y:S02]  /*9490*/  LOP3.LUT R12, R2, 0xff, RZ, 0xc0, !PT ;  /* 0x000000ff020c7812 */ /* 0x001fe400078ec0ff */
[----:B------:R0:W3:Y:S01]  /*94a0*/  LDL R2, [R28] ;  /* 0x000000001c027983 */ /* 0x0000e20000100800 */
[----:B------:R-:W-:-:S02]  /*94b0*/  IADD3 R14, PT, PT, R9, R19, R14 ;  /* 0x00000013090e7210 */ /* 0x000fc40007ffe00e */
[----:B------:R-:W-:Y:S02]  /*94c0*/  IMAD R19, R12, 0x4, R1 ;  /* 0x000000040c137824 */ /* 0x000fe400078e0201 */
[----:B------:R-:W1:Y:S01]  /*94d0*/  LDC.U8 R12, c[0x3][0x69] ;  /* 0x00c01a40ff0c7b82 */ /* 0x000e620000000000 */
[----:B------:R-:W-:-:S03]  /*94e0*/  LOP3.LUT R10, R10, R14, RZ, 0x3c, !PT ;  /* 0x0000000e0a0a7212 */ /* 0x000fc600078e3cff */
[----:B------:R-:W4:Y:S01]  /*94f0*/  LDL R19, [R19] ;  /* 0x0000000013137983 */ /* 0x000f220000100800 */
[----:B------:R-:W-:-:S05]  /*9500*/  SHF.L.W.U32.HI R25, R10, 0x10, R10 ;  /* 0x000000100a197819 */ /* 0x000fca0000010e0a */
[----:B------:R-:W-:Y:S01]  /*9510*/  IMAD.IADD R18, R18, 0x1, R25 ;  /* 0x0000000112127824 */ /* 0x000fe200078e0219 */
[----:B------:R-:W-:-:S04]  /*9520*/  LOP3.LUT R10, R3, 0xff, RZ, 0xc0, !PT ;  /* 0x000000ff030a7812 */ /* 0x000fc800078ec0ff */
[----:B------:R-:W-:Y:S01]  /*9530*/  LOP3.LUT R3, R9, R18, RZ, 0x3c, !PT ;  /* 0x0000001209037212 */ /* 0x000fe200078e3cff */
[--C-:B-1----:R-:W-:Y:S02]  /*9540*/  IMAD R9, R12, 0x4, R1.reuse ;  /* 0x000000040c097824 */ /* 0x102fe400078e0201 */
[----:B------:R-:W1:Y:S01]  /*9550*/  LDC.U8 R12, c[0x3][0x6a] ;  /* 0x00c01a80ff0c7b82 */ /* 0x000e620000000000 */
[----:B------:R-:W-:-:S03]  /*9560*/  IMAD R10, R10, 0x4, R1 ;  /* 0x000000040a0a7824 */ /* 0x000fc600078e0201 */
[----:B------:R-:W5:Y:S04]  /*9570*/  LDL R9, [R9] ;  /* 0x0000000009097983 */ /* 0x000f680000100800 */
[----:B------:R-:W5:Y:S01]  /*9580*/  LDL R10, [R10] ;  /* 0x000000000a0a7983 */ /* 0x000f620000100800 */
[--C-:B-1----:R-:W-:Y:S02]  /*9590*/  IMAD R29, R12, 0x4, R1.reuse ;  /* 0x000000040c1d7824 */ /* 0x102fe400078e0201 */
[----:B------:R-:W1:Y:S04]  /*95a0*/  LDC.U8 R12, c[0x3][0x6e] ;  /* 0x00c01b80ff0c7b82 */ /* 0x000e680000000000 */
[----:B------:R-:W5:Y:S01]  /*95b0*/  LDL R29, [R29] ;  /* 0x000000001d1d7983 */ /* 0x000f620000100800 */
[----:B-1----:R-:W-:-:S06]  /*95c0*/  IMAD R12, R12, 0x4, R1 ;  /* 0x000000040c0c7824 */ /* 0x002fcc00078e0201 */
[----:B------:R-:W5:Y:S01]  /*95d0*/  LDL R12, [R12] ;  /* 0x000000000c0c7983 */ /* 0x000f620000100800 */
[----:B------:R-:W-:-:S04]  /*95e0*/  SHF.L.W.U32.HI R8, R8, 0x19, R8 ;  /* 0x0000001908087819 */ /* 0x000fc80000010e08 */
[----:B--2---:R-:W-:Y:S02]  /*95f0*/  IADD3 R13, PT, PT, R8, R0, R13 ;  /* 0x00000000080d7210 */ /* 0x004fe40007ffe00d */
[----:B------:R-:W1:Y:S02]  /*9600*/  LDC.U8 R0, c[0x3][0x6f] ;  /* 0x00c01bc0ff007b82 */ /* 0x000e640000000000 */
[----:B-1----:R-:W-:-:S06]  /*9610*/  IMAD R0, R0, 0x4, R1 ;  /* 0x0000000400007824 */ /* 0x002fcc00078e0201 */
[----:B------:R-:W2:Y:S01]  /*9620*/  LDL R0, [R0] ;  /* 0x0000000000007983 */ /* 0x000ea20000100800 */
[----:B------:R-:W-:Y:S02]  /*9630*/  SHF.L.W.U32.HI R3, R3, 0x14, R3 ;  /* 0x0000001403037819 */ /* 0x000fe40000010e03 */
[----:B------:R-:W-:Y:S02]  /*9640*/  LOP3.LUT R7, R7, R13, RZ, 0x3c, !PT ;  /* 0x0000000d07077212 */ /* 0x000fe400078e3cff */
[----:B------:R-:W-:Y:S02]  /*9650*/  IADD3 R14, PT, PT, R14, R3, R11 ;  /* 0x000000030e0e7210 */ /* 0x000fe40007ffe00b */
[----:B------:R-:W-:Y:S02]  /*9660*/  LOP3.LUT R11, R23, R16, RZ, 0x3c, !PT ;  /* 0x00000010170b7212 */ /* 0x000fe400078e3cff */
[----:B------:R-:W-:Y:S02]  /*9670*/  SHF.L.W.U32.HI R7, R7, 0x10, R7 ;  /* 0x0000001007077819 */ /* 0x000fe40000010e07 */
[----:B------:R-:W-:-:S02]  /*9680*/  SHF.L.W.U32.HI R11, R11, 0x10, R11 ;  /* 0x000000100b0b7819 */ /* 0x000fc40000010e0b */
[----:B------:R-:W-:Y:S01]  /*9690*/  LOP3.LUT R25, R25, R14, RZ, 0x3c, !PT ;  /* 0x0000000e19197212 */ /* 0x000fe200078e3cff */
[----:B------:R-:W-:Y:S02]  /*96a0*/  IMAD.IADD R26, R26, 0x1, R7 ;  /* 0x000000011a1a7824 */ /* 0x000fe400078e0207 */
[----:B------:R-:W-:Y:S01]  /*96b0*/  IMAD.IADD R23, R22, 0x1, R11 ;  /* 0x0000000116177824 */ /* 0x000fe200078e020b */
[----:B------:R-:W-:Y:S02]  /*96c0*/  SHF.L.W.U32.HI R25, R25, 0x18, R25 ;  /* 0x0000001819197819 */ /* 0x000fe40000010e19 */
[----:B------:R-:W-:Y:S02]  /*96d0*/  LOP3.LUT R8, R8, R26, RZ, 0x3c, !PT ;  /* 0x0000001a08087212 */ /* 0x000fe400078e3cff */
[----:B------:R-:W-:Y:S01]  /*96e0*/  LOP3.LUT R24, R24, R23, RZ, 0x3c, !PT ;  /* 0x0000001718187212 */ /* 0x000fe200078e3cff */
[----:B------:R-:W-:Y:S01]  /*96f0*/  IMAD.IADD R18, R18, 0x1, R25 ;  /* 0x0000000112127824 */ /* 0x000fe200078e0219 */
[----:B------:R-:W-:-:S02]  /*9700*/  SHF.L.W.U32.HI R8, R8, 0x14, R8 ;  /* 0x0000001408087819 */ /* 0x000fc40000010e08 */
[----:B------:R-:W-:Y:S02]  /*9710*/  SHF.L.W.U32.HI R27, R24, 0x14, R24 ;  /* 0x00000014181b7819 */ /* 0x000fe40000010e18 */
[----:B------:R-:W-:Y:S02]  /*9720*/  LOP3.LUT R3, R3, R18, RZ, 0x3c, !PT ;  /* 0x0000001203037212 */ /* 0x000fe400078e3cff */
[----:B------:R-:W-:Y:S02]  /*9730*/  IADD3 R4, PT, PT, R16, R27, R4 ;  /* 0x0000001b10047210 */ /* 0x000fe40007ffe004 */
[----:B------:R-:W-:Y:S02]  /*9740*/  SHF.L.W.U32.HI R3, R3, 0x19, R3 ;  /* 0x0000001903037819 */ /* 0x000fe40000010e03 */
[----:B------:R-:W-:-:S04]  /*9750*/  LOP3.LUT R11, R11, R4, RZ, 0x3c, !PT ;  /* 0x000000040b0b7212 */ /* 0x000fc800078e3cff */
[----:B------:R-:W-:-:S05]  /*9760*/  SHF.L.W.U32.HI R16, R11, 0x18, R11 ;  /* 0x000000180b107819 */ /* 0x000fca0000010e0b */
[----:B------:R-:W-:-:S05]  /*9770*/  IMAD.IADD R24, R23, 0x1, R16 ;  /* 0x0000000117187824 */ /* 0x000fca00078e0210 */
[----:B------:R-:W-:Y:S02]  /*9780*/  LOP3.LUT R27, R27, R24, RZ, 0x3c, !PT ;  /* 0x000000181b1b7212 */ /* 0x000fe400078e3cff */
[----:B------:R-:W-:Y:S01]  /*9790*/  LOP3.LUT R15, R15, R6, RZ, 0x3c, !PT ;  /* 0x000000060f0f7212 */ /* 0x000fe200078e3cff */
[----:B0-----:R-:W0:Y:S01]  /*97a0*/  LDC.U8 R28, c[0x3][0x6d] ;  /* 0x00c01b40ff1c7b82 */ /* 0x001e220000000000 */
[----:B------:R-:W-:Y:S02]  /*97b0*/  SHF.L.W.U32.HI R27, R27, 0x19, R27 ;  /* 0x000000191b1b7819 */ /* 0x000fe40000010e1b */
[----:B---3--:R-:W-:-:S04]  /*97c0*/  IADD3 R2, PT, PT, R13, R8, R2 ;  /* 0x000000080d027210 */ /* 0x008fc80007ffe002 */
[----:B------:R-:W-:-:S04]  /*97d0*/  LOP3.LUT R7, R7, R2, RZ, 0x3c, !PT ;  /* 0x0000000207077212 */ /* 0x000fc800078e3cff */
[----:B------:R-:W-:Y:S02]  /*97e0*/  SHF.L.W.U32.HI R7, R7, 0x18, R7 ;  /* 0x0000001807077819 */ /* 0x000fe40000010e07 */
[----:B----4-:R-:W-:-:S03]  /*97f0*/  IADD3 R22, PT, PT, R3, R6, R19 ;  /* 0x0000000603167210 */ /* 0x010fc60007ffe013 */
[----:B------:R-:W-:Y:S01]  /*9800*/  IMAD.IADD R11, R26, 0x1, R7 ;  /* 0x000000011a0b7824 */ /* 0x000fe200078e0207 */
[----:B------:R-:W-:-:S04]  /*9810*/  LOP3.LUT R7, R7, R22, RZ, 0x3c, !PT ;  /* 0x0000001607077212 */ /* 0x000fc800078e3cff */
[----:B------:R-:W-:-:S05]  /*9820*/  SHF.L.W.U32.HI R13, R7, 0x10, R7 ;  /* 0x00000010070d7819 */ /* 0x000fca0000010e07 */
[----:B------:R-:W-:Y:S01]  /*9830*/  IMAD.IADD R24, R24, 0x1, R13 ;  /* 0x0000000118187824 */ /* 0x000fe200078e020d */
[----:B------:R-:W-:Y:S01]  /*9840*/  LOP3.LUT R8, R8, R11, RZ, 0x3c, !PT ;  /* 0x0000000b08087212 */ /* 0x000fe200078e3cff */
[----:B------:R-:W1:Y:S03]  /*9850*/  LDC.U8 R26, c[0x3][0x6b] ;  /* 0x00c01ac0ff1a7b82 */ /* 0x000e660000000000 */
[----:B------:R-:W-:Y:S02]  /*9860*/  LOP3.LUT R6, R3, R24, RZ, 0x3c, !PT ;  /* 0x0000001803067212 */ /* 0x000fe400078e3cff */
[----:B------:R-:W-:Y:S02]  /*9870*/  SHF.L.W.U32.HI R3, R8, 0x19, R8 ;  /* 0x0000001908037819 */ /* 0x000fe40000010e08 */
[----:B------:R-:W-:Y:S02]  /*9880*/  SHF.L.W.U32.HI R8, R6, 0x14, R6 ;  /* 0x0000001406087819 */ /* 0x000fe40000010e06 */
[----:B------:R-:W3:Y:S02]  /*9890*/  LDC.64 R6, c[0x3][0x70] ;  /* 0x00c01c00ff067b82 */ /* 0x000ee40000000a00 */
[----:B-----5:R-:W-:-:S02]  /*98a0*/  IADD3 R22, PT, PT, R22, R8, R9 ;  /* 0x0000000816167210 */ /* 0x020fc40007ffe009 */
[----:B------:R-:W-:Y:S01]  /*98b0*/  IADD3 R10, PT, PT, R3, R4, R10 ;  /* 0x00000004030a7210 */ /* 0x000fe20007ffe00a */
[----:B0-----:R-:W-:-:S06]  /*98c0*/  IMAD R9, R28, 0x4, R1 ;  /* 0x000000041c097824 */ /* 0x001fcc00078e0201 */
[----:B------:R-:W4:Y:S01]  /*98d0*/  LDL R9, [R9] ;  /* 0x0000000009097983 */ /* 0x000f220000100800 */
[----:B-1----:R-:W-:-:S06]  /*98e0*/  IMAD R4, R26, 0x4, R1 ;  /* 0x000000041a047824 */ /* 0x002fcc00078e0201 */
[----:B------:R-:W5:Y:S01]  /*98f0*/  LDL R4, [R4] ;  /* 0x0000000004047983 */ /* 0x000f620000100800 */
[----:B---3--:R-:W-:Y:S02]  /*9900*/  LOP3.LUT R6, R6, 0xff, RZ, 0xc0, !PT ;  /* 0x000000ff06067812 */ /* 0x008fe400078ec0ff */
[----:B------:R-:W-:-:S03]  /*9910*/  IADD3 R29, PT, PT, R27, R14, R29 ;  /* 0x0000000e1b1d7210 */ /* 0x000fc60007ffe01d */
[----:B------:R-:W-:Y:S01]  /*9920*/  IMAD R19, R6, 0x4, R1 ;  /* 0x0000000406137824 */ /* 0x000fe200078e0201 */
[----:B------:R-:W-:Y:S01]  /*9930*/  SHF.L.W.U32.HI R14, R15, 0x18, R15 ;  /* 0x000000180f0e7819 */ /* 0x000fe20000010e0f */
[----:B------:R-:W0:Y:S03]  /*9940*/  LDC.U8 R6, c[0x3][0x71] ;  /* 0x00c01c40ff067b82 */ /* 0x000e260000000000 */
[----:B------:R1:W3:Y:S01]  /*9950*/  LDL R15, [R19] ;  /* 0x00000000130f7983 */ /* 0x0002e20000100800 */
[----:B------:R-:W-:-:S05]  /*9960*/  IMAD.IADD R26, R17, 0x1, R14 ;  /* 0x00000001111a7824 */ /* 0x000fca00078e020e */
[----:B------:R-:W-:-:S04]  /*9970*/  LOP3.LUT R5, R5, R26, RZ, 0x3c, !PT ;  /* 0x0000001a05057212 */ /* 0x000fc800078e3cff */
[----:B------:R-:W-:-:S04]  /*9980*/  SHF.L.W.U32.HI R5, R5, 0x19, R5 ;  /* 0x0000001905057819 */ /* 0x000fc80000010e05 */
[----:B------:R-:W-:Y:S02]  /*9990*/  IADD3 R17, PT, PT, R5, R2, R12 ;  /* 0x0000000205117210 */ /* 0x000fe40007ffe00c */
[----:B------:R-:W-:Y:S01]  /*99a0*/  LOP3.LUT R2, R7, 0xff, RZ, 0xc0, !PT ;  /* 0x000000ff07027812 */ /* 0x000fe200078ec0ff */
[----:B0-----:R-:W-:-:S04]  /*99b0*/  IMAD R6, R6, 0x4, R1 ;  /* 0x0000000406067824 */ /* 0x001fc800078e0201 */
[----:B------:R-:W-:Y:S02]  /*99c0*/  IMAD R2, R2, 0x4, R1 ;  /* 0x0000000402027824 */ /* 0x000fe400078e0201 */
[----:B------:R-:W3:Y:S04]  /*99d0*/  LDL R6, [R6] ;  /* 0x0000000006067983 */ /* 0x000ee80000100800 */
[----:B------:R-:W3:Y:S01]  /*99e0*/  LDL R2, [R2] ;  /* 0x0000000002027983 */ /* 0x000ee20000100800 */
[----:B------:R-:W0:Y:S01]  /*99f0*/  LDC.U8 R12, c[0x3][0x72] ;  /* 0x00c01c80ff0c7b82 */ /* 0x000e220000000000 */
[----:B------:R-:W-:-:S07]  /*9a00*/  LOP3.LUT R7, R16, R17, RZ, 0x3c, !PT ;  /* 0x0000001110077212 */ /* 0x000fce00078e3cff */
[----:B------:R-:W1:Y:S01]  /*9a10*/  LDC.U8 R16, c[0x3][0x76] ;  /* 0x00c01d80ff107b82 */ /* 0x000e620000000000 */
[----:B------:R-:W-:-:S05]  /*9a20*/  SHF.L.W.U32.HI R7, R7, 0x10, R7 ;  /* 0x0000001007077819 */ /* 0x000fca0000010e07 */
[----:B------:R-:W-:-:S05]  /*9a30*/  IMAD.IADD R18, R18, 0x1, R7 ;  /* 0x0000000112127824 */ /* 0x000fca00078e0207 */
[----:B------:R-:W-:Y:S01]  /*9a40*/  LOP3.LUT R5, R5, R18, RZ, 0x3c, !PT ;  /* 0x0000001205057212 */ /* 0x000fe200078e3cff */
[----:B0-----:R-:W-:-:S03]  /*9a50*/  IMAD R12, R12, 0x4, R1 ;  /* 0x000000040c0c7824 */ /* 0x001fc600078e0201 */
[----:B------:R-:W-:-:S04]  /*9a60*/  SHF.L.W.U32.HI R5, R5, 0x14, R5 ;  /* 0x0000001405057819 */ /* 0x000fc80000010e05 */
[----:B--2---:R-:W-:Y:S01]  /*9a70*/  IADD3 R0, PT, PT, R17, R5, R0 ;  /* 0x0000000511007210 */ /* 0x004fe20007ffe000 */
[----:B------:R-:W2:Y:S01]  /*9a80*/  LDL R12, [R12] ;  /* 0x000000000c0c7983 */ /* 0x000ea20000100800 */
[----:B-1----:R-:W-:-:S06]  /*9a90*/  IMAD R17, R16, 0x4, R1 ;  /* 0x0000000410117824 */ /* 0x002fcc00078e0201 */
[----:B------:R-:W2:Y:S01]  /*9aa0*/  LDL R17, [R17] ;  /* 0x0000000011117983 */ /* 0x000ea20000100800 */
[----:B------:R-:W-:Y:S02]  /*9ab0*/  LOP3.LUT R14, R14, R29, RZ, 0x3c, !PT ;  /* 0x0000001d0e0e7212 */ /* 0x000fe400078e3cff */
[----:B------:R-:W-:Y:S02]  /*9ac0*/  LOP3.LUT R19, R25, R10, RZ, 0x3c, !PT ;  /* 0x0000000a19137212 */ /* 0x000fe400078e3cff */
[----:B------:R-:W-:Y:S02]  /*9ad0*/  SHF.L.W.U32.HI R14, R14, 0x10, R14 ;  /* 0x000000100e0e7819 */ /* 0x000fe40000010e0e */
[----:B------:R-:W-:Y:S02]  /*9ae0*/  SHF.L.W.U32.HI R19, R19, 0x10, R19 ;  /* 0x0000001013137819 */ /* 0x000fe40000010e13 */
[----:B------:R-:W-:Y:S01]  /*9af0*/  LOP3.LUT R7, R7, R0, RZ, 0x3c, !PT ;  /* 0x0000000007077212 */ /* 0x000fe200078e3cff */
[----:B------:R-:W-:-:S02]  /*9b00*/  IMAD.IADD R16, R11, 0x1, R14 ;  /* 0x000000010b107824 */ /* 0x000fc400078e020e */
[----:B------:R-:W-:Y:S01]  /*9b10*/  IMAD.IADD R26, R26, 0x1, R19 ;  /* 0x000000011a1a7824 */ /* 0x000fe200078e0213 */
[----:B------:R-:W-:Y:S02]  /*9b20*/  SHF.L.W.U32.HI R7, R7, 0x18, R7 ;  /* 0x0000001807077819 */ /* 0x000fe40000010e07 */
[----:B------:R-:W-:Y:S02]  /*9b30*/  LOP3.LUT R11, R27, R16, RZ, 0x3c, !PT ;  /* 0x000000101b0b7212 */ /* 0x000fe400078e3cff */
[----:B------:R-:W-:Y:S01]  /*9b40*/  LOP3.LUT R3, R3, R26, RZ, 0x3c, !PT ;  /* 0x0000001a03037212 */ /* 0x000fe200078e3cff */
[----:B------:R-:W-:Y:S01]  /*9b50*/  IMAD.IADD R18, R18, 0x1, R7 ;  /* 0x0000000112127824 */ /* 0x000fe200078e0207 */
[----:B------:R-:W-:Y:S02]  /*9b60*/  SHF.L.W.U32.HI R11, R11, 0x14, R11 ;  /* 0x000000140b0b7819 */ /* 0x000fe40000010e0b */
[----:B------:R-:W-:Y:S02]  /*9b70*/  SHF.L.W.U32.HI R3, R3, 0x14, R3 ;  /* 0x0000001403037819 */ /* 0x000fe40000010e03 */
[----:B------:R-:W-:-:S04]  /*9b80*/  LOP3.LUT R13, R13, R22, RZ, 0x3c, !PT ;  /* 0x000000160d0d7212 */ /* 0x000fc800078e3cff */
[----:B------:R-:W-:-:S05]  /*9b90*/  SHF.L.W.U32.HI R13, R13, 0x18, R13 ;  /* 0x000000180d0d7819 */ /* 0x000fca0000010e0d */
[----:B------:R-:W-:-:S05]  /*9ba0*/  IMAD.IADD R25, R24, 0x1, R13 ;  /* 0x0000000118197824 */ /* 0x000fca00078e020d */
[----:B------:R-:W-:-:S04]  /*9bb0*/  LOP3.LUT R8, R8, R25, RZ, 0x3c, !PT ;  /* 0x0000001908087212 */ /* 0x000fc800078e3cff */
[----:B------:R-:W-:Y:S02]  /*9bc0*/  SHF.L.W.U32.HI R8, R8, 0x19, R8 ;  /* 0x0000001908087819 */ /* 0x000fe40000010e08 */
[----:B----4-:R-:W-:Y:S02]  /*9bd0*/  IADD3 R9, PT, PT, R10, R3, R9 ;  /* 0x000000030a097210 */ /* 0x010fe40007ffe009 */
[----:B-----5:R-:W-:Y:S02]  /*9be0*/  IADD3 R29, PT, PT, R29, R11, R4 ;  /* 0x0000000b1d1d7210 */ /* 0x020fe40007ffe004 */
[----:B------:R-:W-:Y:S02]  /*9bf0*/  LOP3.LUT R4, R5, R18, RZ, 0x3c, !PT ;  /* 0x0000001205047212 */ /* 0x000fe400078e3cff */
[----:B------:R-:W-:Y:S02]  /*9c00*/  LOP3.LUT R14, R14, R29, RZ, 0x3c, !PT ;  /* 0x0000001d0e0e7212 */ /* 0x000fe400078e3cff */
[----:B------:R-:W-:-:S02]  /*9c10*/  SHF.L.W.U32.HI R4, R4, 0x19, R4 ;  /* 0x0000001904047819 */ /* 0x000fc40000010e04 */
[----:B------:R-:W-:Y:S02]  /*9c20*/  LOP3.LUT R5, R19, R9, RZ, 0x3c, !PT ;  /* 0x0000000913057212 */ /* 0x000fe400078e3cff */
[----:B------:R-:W-:Y:S02]  /*9c30*/  SHF.L.W.U32.HI R14, R14, 0x18, R14 ;  /* 0x000000180e0e7819 */ /* 0x000fe40000010e0e */
[----:B---3--:R-:W-:Y:S02]  /*9c40*/  IADD3 R15, PT, PT, R4, R22, R15 ;  /* 0x00000016040f7210 */ /* 0x008fe40007ffe00f */
[----:B------:R-:W-:Y:S02]  /*9c50*/  SHF.L.W.U32.HI R5, R5, 0x18, R5 ;  /* 0x0000001805057819 */ /* 0x000fe40000010e05 */
[----:B------:R-:W-:Y:S01]  /*9c60*/  LOP3.LUT R22, R14, R15, RZ, 0x3c, !PT ;  /* 0x0000000f0e167212 */ /* 0x000fe200078e3cff */
[----:B------:R-:W0:Y:S01]  /*9c70*/  LDC.U8 R10, c[0x3][0x73] ;  /* 0x00c01cc0ff0a7b82 */ /* 0x000e220000000000 */
[----:B------:R-:W-:-:S02]  /*9c80*/  IMAD.IADD R16, R16, 0x1, R14 ;  /* 0x0000000110107824 */ /* 0x000fc400078e020e */
        /* <DEDUP_REMOVED lines=8> */
[----:B------:R-:W1:Y:S03]  /*9d10*/  LDC.U8 R22, c[0x3][0x75] ;  /* 0x00c01d40ff167b82 */ /* 0x000e660000000000 */
[----:B------:R-:W-:Y:S02]  /*9d20*/  IADD3 R15, PT, PT, R15, R11, R6 ;  /* 0x0000000b0f0f7210 */ /* 0x000fe40007ffe006 */
[----:B------:R-:W-:-:S03]  /*9d30*/  IADD3 R26, PT, PT, R4, R9, R2 ;  /* 0x00000009041a7210 */ /* 0x000fc60007ffe002 */
[----:B------:R-:W3:Y:S01]  /*9d40*/  LDC.U8 R6, c[0x3][0x77] ;  /* 0x00c01dc0ff067b82 */ /* 0x000ee20000000000 */
[----:B0-----:R-:W-:-:S06]  /*9d50*/  IMAD R9, R10, 0x4, R1 ;  /* 0x000000040a097824 */ /* 0x001fcc00078e0201 */
[----:B------:R-:W4:Y:S01]  /*9d60*/  LDL R9, [R9] ;  /* 0x0000000009097983 */ /* 0x000f220000100800 */
[----:B------:R-:W0:Y:S01]  /*9d70*/  LDC.64 R2, c[0x3][0x78] ;  /* 0x00c01e00ff027b82 */ /* 0x000e220000000a00 */
[----:B-1----:R-:W-:-:S07]  /*9d80*/  IMAD R22, R22, 0x4, R1 ;  /* 0x0000000416167824 */ /* 0x002fce00078e0201 */
[----:B------:R-:W1:Y:S01]  /*9d90*/  LDC.U8 R10, c[0x3][0x7a] ;  /* 0x00c01e80ff0a7b82 */ /* 0x000e620000000000 */
[----:B------:R5:W4:Y:S01]  /*9da0*/  LDL R27, [R22] ;  /* 0x00000000161b7983 */ /* 0x000b220000100800 */
[----:B---3--:R-:W-:Y:S01]  /*9db0*/  IMAD R24, R6, 0x4, R1 ;  /* 0x0000000406187824 */ /* 0x008fe200078e0201 */
[----:B0-----:R-:W-:-:S04]  /*9dc0*/  LOP3.LUT R6, R2, 0xff, RZ, 0xc0, !PT ;  /* 0x000000ff02067812 */ /* 0x001fc800078ec0ff */
[----:B------:R0:W3:Y:S01]  /*9dd0*/  LDL R2, [R24] ;  /* 0x0000000018027983 */ /* 0x0000e20000100800 */
[----:B------:R-:W-:-:S06]  /*9de0*/  IMAD R6, R6, 0x4, R1 ;  /* 0x0000000406067824 */ /* 0x000fcc00078e0201 */
[----:B------:R-:W3:Y:S01]  /*9df0*/  LDL R6, [R6] ;  /* 0x0000000006067983 */ /* 0x000ee20000100800 */
[----:B------:R-:W-:Y:S02]  /*9e00*/  LOP3.LUT R28, R3, 0xff, RZ, 0xc0, !PT ;  /* 0x000000ff031c7812 */ /* 0x000fe400078ec0ff */
[----:B--2---:R-:W-:-:S03]  /*9e10*/  IADD3 R12, PT, PT, R8, R29, R12 ;  /* 0x0000001d080c7210 */ /* 0x004fc60007ffe00c */
[----:B------:R-:W-:Y:S01]  /*9e20*/  IMAD R29, R28, 0x4, R1 ;  /* 0x000000041c1d7824 */ /* 0x000fe200078e0201 */
[----:B------:R-:W-:Y:S01]  /*9e30*/  SHF.L.W.U32.HI R23, R23, 0x19, R23 ;  /* 0x0000001917177819 */ /* 0x000fe20000010e17 */
[----:B-1----:R-:W-:-:S03]  /*9e40*/  IMAD R28, R10, 0x4, R1 ;  /* 0x000000040a1c7824 */ /* 0x002fc600078e0201 */
[----:B------:R-:W2:Y:S01]  /*9e50*/  LDL R10, [R29] ;  /* 0x000000001d0a7983 */ /* 0x000ea20000100800 */
[----:B------:R-:W-:Y:S01]  /*9e60*/  IADD3 R17, PT, PT, R23, R0, R17 ;  /* 0x0000000017117210 */ /* 0x000fe20007ffe011 */
[----:B-----5:R-:W1:Y:S02]  /*9e70*/  LDC.U8 R22, c[0x3][0x7e] ;  /* 0x00c01f80ff167b82 */ /* 0x020e640000000000 */
[----:B------:R-:W5:Y:S01]  /*9e80*/  LDL R0, [R28] ;  /* 0x000000001c007983 */ /* 0x000f620000100800 */
[----:B-1----:R-:W-:-:S06]  /*9e90*/  IMAD R3, R22, 0x4, R1 ;  /* 0x0000000416037824 */ /* 0x002fcc00078e0201 */
[----:B------:R-:W5:Y:S01]  /*9ea0*/  LDL R3, [R3] ;  /* 0x0000000003037983 */ /* 0x000f620000100800 */
[----:B------:R-:W-:-:S04]  /*9eb0*/  LOP3.LUT R5, R5, R12, RZ, 0x3c, !PT ;  /* 0x0000000c05057212 */ /* 0x000fc800078e3cff */
[----:B------:R-:W-:Y:S02]  /*9ec0*/  SHF.L.W.U32.HI R5, R5, 0x10, R5 ;  /* 0x0000001005057819 */ /* 0x000fe40000010e05 */
[----:B------:R-:W-:-:S03]  /*9ed0*/  LOP3.LUT R22, R7, R26, RZ, 0x3c, !PT ;  /* 0x0000001a07167212 */ /* 0x000fc600078e3cff */
[----:B------:R-:W-:-:S05]  /*9ee0*/  IMAD.IADD R7, R18, 0x1, R5 ;  /* 0x0000000112077824 */ /* 0x000fca00078e0205 */
[----:B------:R-:W-:Y:S02]  /*9ef0*/  LOP3.LUT R8, R8, R7, RZ, 0x3c, !PT ;  /* 0x0000000708087212 */ /* 0x000fe400078e3cff */
[----:B------:R-:W-:Y:S02]  /*9f00*/  LOP3.LUT R13, R13, R17, RZ, 0x3c, !PT ;  /* 0x000000110d0d7212 */ /* 0x000fe400078e3cff */
[----:B------:R-:W-:Y:S02]  /*9f10*/  SHF.L.W.U32.HI R8, R8, 0x14, R8 ;  /* 0x0000001408087819 */ /* 0x000fe40000010e08 */
[----:B------:R-:W-:Y:S02]  /*9f20*/  SHF.L.W.U32.HI R18, R22, 0x10, R22 ;  /* 0x0000001016127819 */ /* 0x000fe40000010e16 */
[----:B------:R-:W-:-:S03]  /*9f30*/  SHF.L.W.U32.HI R13, R13, 0x10, R13 ;  /* 0x000000100d0d7819 */ /* 0x000fc60000010e0d */
[----:B------:R-:W-:Y:S02]  /*9f40*/  IMAD.IADD R25, R25, 0x1, R18 ;  /* 0x0000000119197824 */ /* 0x000fe400078e0212 */
[----:B------:R-:W-:-:S03]  /*9f50*/  IMAD.IADD R22, R16, 0x1, R13 ;  /* 0x0000000110167824 */ /* 0x000fc600078e020d */
[----:B------:R-:W-:-:S04]  /*9f60*/  LOP3.LUT R4, R4, R25, RZ, 0x3c, !PT ;  /* 0x0000001904047212 */ /* 0x000fc800078e3cff */
[----:B------:R-:W-:Y:S02]  /*9f70*/  SHF.L.W.U32.HI R4, R4, 0x14, R4 ;  /* 0x0000001404047819 */ /* 0x000fe40000010e04 */
[----:B------:R-:W-:-:S04]  /*9f80*/  LOP3.LUT R14, R14, R15, RZ, 0x3c, !PT ;  /* 0x0000000f0e0e7212 */ /* 0x000fc800078e3cff */
[----:B------:R-:W-:Y:S02]  /*9f90*/  SHF.L.W.U32.HI R14, R14, 0x18, R14 ;  /* 0x000000180e0e7819 */ /* 0x000fe40000010e0e */
[----:B----4-:R-:W-:Y:S02]  /*9fa0*/  IADD3 R9, PT, PT, R12, R8, R9 ;  /* 0x000000080c097210 */ /* 0x010fe40007ffe009 */
[----:B------:R-:W1:Y:S02]  /*9fb0*/  LDC.U8 R12, c[0x3][0x79] ;  /* 0x00c01e40ff0c7b82 */ /* 0x000e640000000000 */
[----:B------:R-:W-:-:S04]  /*9fc0*/  LOP3.LUT R5, R5, R9, RZ, 0x3c, !PT ;  /* 0x0000000905057212 */ /* 0x000fc800078e3cff */
[----:B------:R-:W-:Y:S02]  /*9fd0*/  SHF.L.W.U32.HI R16, R5, 0x18, R5 ;  /* 0x0000001805107819 */ /* 0x000fe40000010e05 */
[----:B------:R-:W-:-:S03]  /*9fe0*/  LOP3.LUT R5, R23, R22, RZ, 0x3c, !PT ;  /* 0x0000001617057212 */ /* 0x000fc600078e3cff */
[----:B------:R-:W-:Y:S01]  /*9ff0*/  IMAD.IADD R7, R7, 0x1, R16 ;  /* 0x0000000107077824 */ /* 0x000fe200078e0210 */
[----:B------:R-:W-:Y:S02]  /*a000*/  SHF.L.W.U32.HI R5, R5, 0x14, R5 ;  /* 0x0000001405057819 */ /* 0x000fe40000010e05 */
[----:B------:R-:W-:Y:S02]  /*a010*/  IADD3 R27, PT, PT, R26, R4, R27 ;  /* 0x000000041a1b7210 */ /* 0x000fe40007ffe01b */
[----:B------:R-:W-:Y:S02]  /*a020*/  LOP3.LUT R8, R8, R7, RZ, 0x3c, !PT ;  /* 0x0000000708087212 */ /* 0x000fe400078e3cff */
[----:B0-----:R-:W-:Y:S02]  /*a030*/  LOP3.LUT R24, R18, R27, RZ, 0x3c, !PT ;  /* 0x0000001b12187212 */ /* 0x001fe400078e3cff */
[----:B------:R-:W-:Y:S01]  /*a040*/  SHF.L.W.U32.HI R8, R8, 0x19, R8 ;  /* 0x0000001908087819 */ /* 0x000fe20000010e08 */
[----:B------:R-:W0:Y:S01]  /*a050*/  LDC.U8 R18, c[0x3][0x7f] ;  /* 0x00c01fc0ff127b82 */ /* 0x000e220000000000 */
[----:B---3--:R-:W-:-:S04]  /*a060*/  IADD3 R2, PT, PT, R17, R5, R2 ;  /* 0x0000000511027210 */ /* 0x008fc80007ffe002 */
[----:B------:R-:W-:Y:S01]  /*a070*/  LOP3.LUT R13, R13, R2, RZ, 0x3c, !PT ;  /* 0x000000020d0d7212 */ /* 0x000fe200078e3cff */
[----:B-1----:R-:W-:-:S03]  /*a080*/  IMAD R12, R12, 0x4, R1 ;  /* 0x000000040c0c7824 */ /* 0x002fc600078e0201 */
[----:B------:R-:W-:Y:S02]  /*a090*/  SHF.L.W.U32.HI R13, R13, 0x18, R13 ;  /* 0x000000180d0d7819 */ /* 0x000fe40000010e0d */
[----:B------:R-:W-:Y:S01]  /*a0a0*/  IADD3 R15, PT, PT, R8, R15, R6 ;  /* 0x0000000f080f7210 */ /* 0x000fe20007ffe006 */
[----:B------:R-:W3:Y:S01]  /*a0b0*/  LDL R12, [R12] ;  /* 0x000000000c0c7983 */ /* 0x000ee20000100800 */
[----:B------:R-:W1:Y:S01]  /*a0c0*/  LDC.U8 R6, c[0x3][0x7b] ;  /* 0x00c01ec0ff067b82 */ /* 0x000e620000000000 */
[----:B------:R-:W-:Y:S01]  /*a0d0*/  SHF.L.W.U32.HI R24, R24, 0x18, R24 ;  /* 0x0000001818187819 */ /* 0x000fe20000010e18 */
[----:B------:R-:W-:-:S04]  /*a0e0*/  IMAD.IADD R22, R22, 0x1, R13 ;  /* 0x0000000116167824 */ /* 0x000fc800078e020d */
[----:B------:R-:W-:Y:S01]  /*a0f0*/  IMAD.IADD R25, R25, 0x1, R24 ;  /* 0x0000000119197824 */ /* 0x000fe200078e0218 */
[----:B------:R-:W-:-:S04]  /*a100*/  LOP3.LUT R5, R5, R22, RZ, 0x3c, !PT ;  /* 0x0000001605057212 */ /* 0x000fc800078e3cff */
[----:B------:R-:W-:Y:S02]  /*a110*/  LOP3.LUT R4, R4, R25, RZ, 0x3c, !PT ;  /* 0x0000001904047212 */ /* 0x000fe400078e3cff */
[----:B------:R-:W-:Y:S02]  /*a120*/  SHF.L.W.U32.HI R17, R5, 0x19, R5 ;  /* 0x0000001905117819 */ /* 0x000fe40000010e05 */
[----:B------:R-:W-:Y:S02]  /*a130*/  SHF.L.W.U32.HI R23, R4, 0x19, R4 ;  /* 0x0000001904177819 */ /* 0x000fe40000010e04 */
[----:B--2---:R-:W-:Y:S01]  /*a140*/  IADD3 R27, PT, PT, R17, R27, R10 ;  /* 0x0000001b111b7210 */ /* 0x004fe20007ffe00a */
[--C-:B0-----:R-:W-:Y:S01]  /*a150*/  IMAD R10, R18, 0x4, R1.reuse ;  /* 0x00000004120a7824 */ /* 0x101fe200078e0201 */
[----:B------:R-:W0:Y:S01]  /*a160*/  LDC.64 R4, c[0x3][0x80] ;  /* 0x00c02000ff047b82 */ /* 0x000e220000000a00 */
[----:B-----5:R-:W-:Y:S01]  /*a170*/  IADD3 R9, PT, PT, R23, R9, R0 ;  /* 0x0000000917097210 */ /* 0x020fe20007ffe000 */
[----:B-1----:R-:W-:-:S03]  /*a180*/  IMAD R6, R6, 0x4, R1 ;  /* 0x0000000406067824 */ /* 0x002fc600078e0201 */
[----:B------:R-:W2:Y:S03]  /*a190*/  LDL R10, [R10] ;  /* 0x000000000a0a7983 */ /* 0x000ea60000100800 */
[----:B------:R-:W1:Y:S01]  /*a1a0*/  LDC.U8 R0, c[0x3][0x7d] ;  /* 0x00c01f40ff007b82 */ /* 0x000e620000000000 */
[----:B------:R-:W4:Y:S01]  /*a1b0*/  LDL R6, [R6] ;  /* 0x0000000006067983 */ /* 0x000f220000100800 */
[----:B------:R-:W-:-:S05]  /*a1c0*/  IMAD.IADD R18, R19, 0x1, R14 ;  /* 0x0000000113127824 */ /* 0x000fca00078e020e */
[----:B------:R-:W-:Y:S02]  /*a1d0*/  LOP3.LUT R11, R11, R18, RZ, 0x3c, !PT ;  /* 0x000000120b0b7212 */ /* 0x000fe400078e3cff */
[----:B0-----:R-:W-:-:S05]  /*a1e0*/  LOP3.LUT R4, R4, 0xff, RZ, 0xc0, !PT ;  /* 0x000000ff04047812 */ /* 0x001fca00078ec0ff */
[--C-:B------:R-:W-:Y:S02]  /*a1f0*/  IMAD R4, R4, 0x4, R1.reuse ;  /* 0x0000000404047824 */ /* 0x100fe400078e0201 */
[----:B-1----:R-:W-:Y:S01]  /*a200*/  IMAD R19, R0, 0x4, R1 ;  /* 0x0000000400137824 */ /* 0x002fe200078e0201 */
[----:B------:R-:W-:-:S03]  /*a210*/  SHF.L.W.U32.HI R0, R11, 0x19, R11 ;  /* 0x000000190b007819 */ /* 0x000fc60000010e0b */
[----:B------:R-:W5:Y:S01]  /*a220*/  LDL R4, [R4] ;  /* 0x0000000004047983 */ /* 0x000f620000100800 */
[----:B------:R-:W-:-:S03]  /*a230*/  IADD3 R3, PT, PT, R0, R2, R3 ;  /* 0x0000000200037210 */ /* 0x000fc60007ffe003 */
[----:B------:R2:W5:Y:S01]  /*a240*/  LDL R2, [R19] ;  /* 0x0000000013027983 */ /* 0x0005620000100800 */
[----:B------:R-:W-:-:S05]  /*a250*/  LOP3.LUT R28, R5, 0xff, RZ, 0xc0, !PT ;  /* 0x000000ff051c7812 */ /* 0x000fca00078ec0ff */
[----:B------:R-:W-:-:S06]  /*a260*/  IMAD R5, R28, 0x4, R1 ;  /* 0x000000041c057824 */ /* 0x000fcc00078e0201 */
[----:B------:R-:W5:Y:S01]  /*a270*/  LDL R5, [R5] ;  /* 0x0000000005057983 */ /* 0x000f620000100800 */
[----:B------:R-:W0:Y:S01]  /*a280*/  LDC.U8 R26, c[0x3][0x82] ;  /* 0x00c02080ff1a7b82 */ /* 0x000e220000000000 */
[----:B------:R-:W-:Y:S02]  /*a290*/  LOP3.LUT R13, R13, R15, RZ, 0x3c, !PT ;  /* 0x0000000f0d0d7212 */ /* 0x000fe400078e3cff */
[----:B------:R-:W-:Y:S01]  /*a2a0*/  LOP3.LUT R24, R24, R3, RZ, 0x3c, !PT ;  /* 0x0000000318187212 */ /* 0x000fe200078e3cff */
[----:B0-----:R-:W-:Y:S01]  /*a2b0*/  IMAD R11, R26, 0x4, R1 ;  /* 0x000000041a0b7824 */ /* 0x001fe200078e0201 */
[----:B------:R-:W-:-:S05]  /*a2c0*/  SHF.L.W.U32.HI R26, R13, 0x10, R13 ;  /* 0x000000100d1a7819 */ /* 0x000fca0000010e0d */
[----:B------:R-:W-:Y:S01]  /*a2d0*/  IMAD.IADD R25, R25, 0x1, R26 ;  /* 0x0000000119197824 */ /* 0x000fe200078e021a */
[----:B------:R-:W-:Y:S01]  /*a2e0*/  LOP3.LUT R16, R16, R27, RZ, 0x3c, !PT ;  /* 0x0000001b10107212 */ /* 0x000fe200078e3cff */
[----:B------:R-:W5:Y:S03]  /*a2f0*/  LDL R11, [R11] ;  /* 0x000000000b0b7983 */ /* 0x000f660000100800 */
[----:B------:R-:W-:-:S04]  /*a300*/  LOP3.LUT R8, R8, R25, RZ, 0x3c, !PT ;  /* 0x0000001908087212 */ /* 0x000fc800078e3cff */
[----:B------:R-:W-:Y:S02]  /*a310*/  SHF.L.W.U32.HI R8, R8, 0x14, R8 ;  /* 0x0000001408087819 */ /* 0x000fe40000010e08 */
[----:B------:R-:W-:Y:S02]  /*a320*/  LOP3.LUT R13, R14, R9, RZ, 0x3c, !PT ;  /* 0x000000090e0d7212 */ /* 0x000fe400078e3cff */
[----:B------:R-:W0:Y:S02]  /*a330*/  LDC.U8 R14, c[0x3][0x86] ;  /* 0x00c02180ff0e7b82 */ /* 0x000e240000000000 */
[----:B------:R-:W-:-:S05]  /*a340*/  SHF.L.W.U32.HI R13, R13, 0x10, R13 ;  /* 0x000000100d0d7819 */ /* 0x000fca0000010e0d */
[----:B------:R-:W-:-:S05]  /*a350*/  IMAD.IADD R22, R22, 0x1, R13 ;  /* 0x0000000116167824 */ /* 0x000fca00078e020d */
[----:B------:R-:W-:Y:S01]  /*a360*/  LOP3.LUT R23, R23, R22, RZ, 0x3c, !PT ;  /* 0x0000001617177212 */ /* 0x000fe200078e3cff */
[----:B0-----:R-:W-:-:S06]  /*a370*/  IMAD R14, R14, 0x4, R1 ;  /* 0x000000040e0e7824 */ /* 0x001fcc00078e0201 */
[----:B------:R-:W5:Y:S01]  /*a380*/  LDL R14, [R14] ;  /* 0x000000000e0e7983 */ /* 0x000f620000100800 */
[----:B---3--:R-:W-:Y:S02]  /*a390*/  IADD3 R15, PT, PT, R15, R8, R12 ;  /* 0x000000080f0f7210 */ /* 0x008fe40007ffe00c */
[----:B------:R-:W-:-:S05]  /*a3a0*/  SHF.L.W.U32.HI R12, R24, 0x10, R24 ;  /* 0x00000010180c7819 */ /* 0x000fca0000010e18 */
[----:B------:R-:W-:-:S05]  /*a3b0*/  IMAD.IADD R7, R7, 0x1, R12 ;  /* 0x0000000107077824 */ /* 0x000fca00078e020c */
[----:B------:R-:W-:-:S04]  /*a3c0*/  LOP3.LUT R0, R0, R7, RZ, 0x3c, !PT ;  /* 0x0000000700007212 */ /* 0x000fc800078e3cff */
[----:B------:R-:W-:-:S04]  /*a3d0*/  SHF.L.W.U32.HI R0, R0, 0x14, R0 ;  /* 0x0000001400007819 */ /* 0x000fc80000010e00 */
[----:B--2---:R-:W-:Y:S02]  /*a3e0*/  IADD3 R19, PT, PT, R3, R0, R10 ;  /* 0x0000000003137210 */ /* 0x004fe40007ffe00a */
[----:B------:R-:W-:Y:S01]  /*a3f0*/  SHF.L.W.U32.HI R3, R23, 0x14, R23 ;  /* 0x0000001417037819 */ /* 0x000fe20000010e17 */
[----:B------:R-:W0:Y:S03]  /*a400*/  LDC.U8 R10, c[0x3][0x81] ;  /* 0x00c02040ff0a7b82 */ /* 0x000e260000000000 */
[----:B----4-:R-:W-:Y:S02]  /*a410*/  IADD3 R6, PT, PT, R9, R3, R6 ;  /* 0x0000000309067210 */ /* 0x010fe40007ffe006 */
[----:B------:R-:W-:Y:S02]  /*a420*/  SHF.L.W.U32.HI R9, R16, 0x10, R16 ;  /* 0x0000001010097819 */ /* 0x000fe40000010e10 */
[----:B------:R-:W-:-:S02]  /*a430*/  LOP3.LUT R16, R12, R19, RZ, 0x3c, !PT ;  /* 0x000000130c107212 */ /* 0x000fc400078e3cff */
[----:B------:R-:W1:Y:S02]  /*a440*/  LDC.U8 R12, c[0x3][0x83] ;  /* 0x00c020c0ff0c7b82 */ /* 0x000e640000000000 */
[----:B------:R-:W-:Y:S01]  /*a450*/  SHF.L.W.U32.HI R16, R16, 0x18, R16 ;  /* 0x0000001810107819 */ /* 0x000fe20000010e10 */
[----:B------:R-:W-:-:S04]  /*a460*/  IMAD.IADD R18, R18, 0x1, R9 ;  /* 0x0000000112127824 */ /* 0x000fc800078e0209 */
[----:B------:R-:W-:Y:S01]  /*a470*/  IMAD.IADD R7, R7, 0x1, R16 ;  /* 0x0000000107077824 */ /* 0x000fe200078e0210 */
[----:B------:R-:W-:-:S04]  /*a480*/  LOP3.LUT R17, R17, R18, RZ, 0x3c, !PT ;  /* 0x0000001211117212 */ /* 0x000fc800078e3cff */
[----:B------:R-:W-:Y:S02]  /*a490*/  LOP3.LUT R0, R0, R7, RZ, 0x3c, !PT ;  /* 0x0000000700007212 */ /* 0x000fe400078e3cff */
[----:B------:R-:W-:Y:S02]  /*a4a0*/  SHF.L.W.U32.HI R17, R17, 0x14, R17 ;  /* 0x0000001411117819 */ /* 0x000fe40000010e11 */
[----:B------:R-:W-:Y:S02]  /*a4b0*/  SHF.L.W.U32.HI R0, R0, 0x19, R0 ;  /* 0x0000001900007819 */ /* 0x000fe40000010e00 */
[----:B------:R-:W-:Y:S01]  /*a4c0*/  LOP3.LUT R13, R13, R6, RZ, 0x3c, !PT ;  /* 0x000000060d0d7212 */ /* 0x000fe200078e3cff */
[----:B------:R-:W2:Y:S01]  /*a4d0*/  LDC.U8 R24, c[0x3][0x85] ;  /* 0x00c02140ff187b82 */ /* 0x000ea20000000000 */
[----:B-----5:R-:W-:Y:S01]  /*a4e0*/  IADD3 R2, PT, PT, R27, R17, R2 ;  /* 0x000000111b027210 */ /* 0x020fe20007ffe002 */
[----:B0-----:R-:W-:Y:S01]  /*a4f0*/  IMAD R27, R10, 0x4, R1 ;  /* 0x000000040a1b7824 */ /* 0x001fe200078e0201 */
[----:B------:R-:W-:-:S02]  /*a500*/  LOP3.LUT R26, R26, R15, RZ, 0x3c, !PT ;  /* 0x0000000f1a1a7212 */ /* 0x000fc400078e3cff */
[----:B------:R-:W-:Y:S01]  /*a510*/  IADD3 R4, PT, PT, R0, R15, R4 ;  /* 0x0000000f00047210 */ /* 0x000fe20007ffe004 */
[----:B-1----:R-:W-:Y:S01]  /*a520*/  IMAD R23, R12, 0x4, R1 ;  /* 0x000000040c177824 */ /* 0x002fe200078e0201 */
[----:B------:R-:W-:Y:S02]  /*a530*/  SHF.L.W.U32.HI R15, R13, 0x18, R13 ;  /* 0x000000180d0f7819 */ /* 0x000fe40000010e0d */
[----:B------:R0:W3:Y:S03]  /*a540*/  LDL R13, [R27] ;  /* 0x000000001b0d7983 */ /* 0x0000e60000100800 */
[----:B------:R-:W-:Y:S01]  /*a550*/  IMAD.IADD R22, R22, 0x1, R15 ;  /* 0x0000000116167824 */ /* 0x000fe200078e020f */
[----:B------:R-:W4:Y:S01]  /*a560*/  LDL R23, [R23] ;  /* 0x0000000017177983 */ /* 0x000f220000100800 */
[----:B------:R-:W-:-:S03]  /*a570*/  SHF.L.W.U32.HI R12, R26, 0x18, R26 ;  /* 0x000000181a0c7819 */ /* 0x000fc60000010e1a */
[----:B------:R-:W-:-:S04]  /*a580*/  LOP3.LUT R3, R3, R22, RZ, 0x3c, !PT ;  /* 0x0000001603037212 */ /* 0x000fc800078e3cff */
[----:B------:R-:W-:Y:S02]  /*a590*/  SHF.L.W.U32.HI R26, R3, 0x19, R3 ;  /* 0x00000019031a7819 */ /* 0x000fe40000010e03 */
[-C--:B------:R-:W-:Y:S02]  /*a5a0*/  LOP3.LUT R9, R9, R2.reuse, RZ, 0x3c, !PT ;  /* 0x0000000209097212 */ /* 0x080fe400078e3cff */
[----:B------:R-:W-:Y:S02]  /*a5b0*/  IADD3 R5, PT, PT, R26, R2, R5 ;  /* 0x000000021a057210 */ /* 0x000fe40007ffe005 */
[----:B------:R-:W1:Y:S01]  /*a5c0*/  LDC.64 R2, c[0x3][0x88] ;  /* 0x00c02200ff027b82 */ /* 0x000e620000000a00 */
[----:B--2---:R-:W-:-:S06]  /*a5d0*/  IMAD R24, R24, 0x4, R1 ;  /* 0x0000000418187824 */ /* 0x004fcc00078e0201 */
[----:B------:R-:W2:Y:S01]  /*a5e0*/  LDL R24, [R24] ;  /* 0x0000000018187983 */ /* 0x000ea20000100800 */
[----:B------:R-:W5:Y:S01]  /*a5f0*/  LDC.U8 R10, c[0x3][0x87] ;  /* 0x00c021c0ff0a7b82 */ /* 0x000f620000000000 */
[----:B-1----:R-:W-:-:S05]  /*a600*/  LOP3.LUT R2, R2, 0xff, RZ, 0xc0, !PT ;  /* 0x000000ff02027812 */ /* 0x002fca00078ec0ff */
[--C-:B------:R-:W-:Y:S02]  /*a610*/  IMAD R2, R2, 0x4, R1.reuse ;  /* 0x0000000402027824 */ /* 0x100fe400078e0201 */
[----:B-----5:R-:W-:-:S04]  /*a620*/  IMAD R10, R10, 0x4, R1 ;  /* 0x000000040a0a7824 */ /* 0x020fc800078e0201 */
[----:B------:R-:W5:Y:S04]  /*a630*/  LDL R2, [R2] ;  /* 0x0000000002027983 */ /* 0x000f680000100800 */
[----:B------:R-:W5:Y:S01]  /*a640*/  LDL R10, [R10] ;  /* 0x000000000a0a7983 */ /* 0x000f620000100800 */
[----:B------:R-:W-:Y:S01]  /*a650*/  IMAD.IADD R25, R25, 0x1, R12 ;  /* 0x0000000119197824 */ /* 0x000fe200078e020c */
[----:B0-----:R-:W-:-:S04]  /*a660*/  SHF.L.W.U32.HI R27, R9, 0x18, R9 ;  /* 0x00000018091b7819 */ /* 0x001fc80000010e09 */
[----:B------:R-:W-:Y:S01]  /*a670*/  LOP3.LUT R8, R8, R25, RZ, 0x3c, !PT ;  /* 0x0000001908087212 */ /* 0x000fe200078e3cff */
[----:B------:R-:W-:-:S03]  /*a680*/  IMAD.IADD R18, R18, 0x1, R27 ;  /* 0x0000000112127824 */ /* 0x000fc600078e021b */
[----:B------:R-:W-:Y:S02]  /*a690*/  SHF.L.W.U32.HI R8, R8, 0x19, R8 ;  /* 0x0000001908087819 */ /* 0x000fe40000010e08 */
[----:B------:R-:W-:Y:S02]  /*a6a0*/  LOP3.LUT R9, R17, R18, RZ, 0x3c, !PT ;  /* 0x0000001211097212 */ /* 0x000fe400078e3cff */
[----:B------:R-:W-:Y:S02]  /*a6b0*/  IADD3 R6, PT, PT, R8, R6, R11 ;  /* 0x0000000608067210 */ /* 0x000fe40007ffe00b */
[----:B------:R-:W-:Y:S02]  /*a6c0*/  SHF.L.W.U32.HI R9, R9, 0x19, R9 ;  /* 0x0000001909097819 */ /* 0x000fe40000010e09 */
[----:B------:R-:W-:Y:S02]  /*a6d0*/  LOP3.LUT R11, R15, R4, RZ, 0x3c, !PT ;  /* 0x000000040f0b7212 */ /* 0x000fe400078e3cff */
[----:B------:R-:W-:-:S02]  /*a6e0*/  IADD3 R19, PT, PT, R9, R19, R14 ;  /* 0x0000001309137210 */ /* 0x000fc40007ffe00e */
[----:B------:R-:W-:Y:S02]  /*a6f0*/  SHF.L.W.U32.HI R11, R11, 0x10, R11 ;  /* 0x000000100b0b7819 */ /* 0x000fe40000010e0b */
[----:B------:R-:W-:-:S03]  /*a700*/  LOP3.LUT R14, R27, R6, RZ, 0x3c, !PT ;  /* 0x000000061b0e7212 */ /* 0x000fc600078e3cff */
[----:B------:R-:W-:Y:S01]  /*a710*/  IMAD.IADD R15, R11, 0x1, R18 ;  /* 0x000000010b0f7824 */ /* 0x000fe200078e0212 */
[----:B------:R-:W-:-:S04]  /*a720*/  SHF.L.W.U32.HI R14, R14, 0x10, R14 ;  /* 0x000000100e0e7819 */ /* 0x000fc80000010e0e */
[----:B------:R-:W-:Y:S01]  /*a730*/  LOP3.LUT R0, R0, R15, RZ, 0x3c, !PT ;  /* 0x0000000f00007212 */ /* 0x000fe200078e3cff */
[----:B------:R-:W-:-:S03]  /*a740*/  IMAD.IADD R17, R14, 0x1, R7 ;  /* 0x000000010e117824 */ /* 0x000fc600078e0207 */
[----:B------:R-:W-:Y:S02]  /*a750*/  SHF.L.W.U32.HI R7, R0, 0x14, R0 ;  /* 0x0000001400077819 */ /* 0x000fe40000010e00 */
[----:B------:R-:W-:Y:S01]  /*a760*/  LOP3.LUT R8, R8, R17, RZ, 0x3c, !PT ;  /* 0x0000001108087212 */ /* 0x000fe200078e3cff */
[----:B------:R-:W0:Y:S01]  /*a770*/  LDC.U8 R0, c[0x3][0x8e] ;  /* 0x00c02380ff007b82 */ /* 0x000e220000000000 */
[----:B------:R-:W-:Y:S02]  /*a780*/  LOP3.LUT R12, R12, R19, RZ, 0x3c, !PT ;  /* 0x000000130c0c7212 */ /* 0x000fe400078e3cff */
[----:B------:R-:W-:Y:S02]  /*a790*/  LOP3.LUT R16, R16, R5, RZ, 0x3c, !PT ;  /* 0x0000000510107212 */ /* 0x000fe400078e3cff */
[----:B---3--:R-:W-:Y:S02]  /*a7a0*/  IADD3 R13, PT, PT, R4, R7, R13 ;  /* 0x00000007040d7210 */ /* 0x008fe40007ffe00d */
[----:B------:R-:W-:-:S04]  /*a7b0*/  SHF.L.W.U32.HI R4, R8, 0x14, R8 ;  /* 0x0000001408047819 */ /* 0x000fc80000010e08 */
[----:B----4-:R-:W-:Y:S02]  /*a7c0*/  IADD3 R27, PT, PT, R6, R4, R23 ;  /* 0x00000004061b7210 */ /* 0x010fe40007ffe017 */
[----:B------:R-:W-:Y:S02]  /*a7d0*/  SHF.L.W.U32.HI R23, R12, 0x10, R12 ;  /* 0x000000100c177819 */ /* 0x000fe40000010e0c */
[----:B------:R-:W-:Y:S02]  /*a7e0*/  LOP3.LUT R12, R3, 0xff, RZ, 0xc0, !PT ;  /* 0x000000ff030c7812 */ /* 0x000fe400078ec0ff */
[----:B------:R-:W-:Y:S01]  /*a7f0*/  SHF.L.W.U32.HI R6, R16, 0x10, R16 ;  /* 0x0000001010067819 */ /* 0x000fe20000010e10 */
[----:B------:R-:W1:Y:S02]  /*a800*/  LDC.U8 R8, c[0x3][0x89] ;  /* 0x00c02240ff087b82 */ /* 0x000e640000000000 */
[----:B------:R-:W-:Y:S02]  /*a810*/  IMAD R3, R12, 0x4, R1 ;  /* 0x000000040c037824 */ /* 0x000fe400078e0201 */
[----:B------:R-:W-:-:S02]  /*a820*/  IMAD.IADD R25, R6, 0x1, R25 ;  /* 0x0000000106197824 */ /* 0x000fc400078e0219 */
[----:B------:R-:W-:Y:S02]  /*a830*/  IMAD.IADD R22, R23, 0x1, R22 ;  /* 0x0000000117167824 */ /* 0x000fe400078e0216 */
[----:B------:R-:W3:Y:S01]  /*a840*/  LDL R3, [R3] ;  /* 0x0000000003037983 */ /* 0x000ee20000100800 */
[----:B------:R-:W-:Y:S01]  /*a850*/  LOP3.LUT R16, R26, R25, RZ, 0x3c, !PT ;  /* 0x000000191a107212 */ /* 0x000fe200078e3cff */
[----:B------:R-:W4:Y:S01]  /*a860*/  LDC.U8 R12, c[0x3][0x8d] ;  /* 0x00c02340ff0c7b82 */ /* 0x000f220000000000 */
[----:B------:R-:W-:Y:S01]  /*a870*/  LOP3.LUT R18, R9, R22, RZ, 0x3c, !PT ;  /* 0x0000001609127212 */ /* 0x000fe200078e3cff */
[----:B0-----:R-:W-:Y:S01]  /*a880*/  IMAD R26, R0, 0x4, R1 ;  /* 0x00000004001a7824 */ /* 0x001fe200078e0201 */
[----:B------:R-:W-:Y:S02]  /*a890*/  SHF.L.W.U32.HI R9, R16, 0x14, R16 ;  /* 0x0000001410097819 */ /* 0x000fe40000010e10 */
[----:B------:R-:W-:Y:S02]  /*a8a0*/  SHF.L.W.U32.HI R0, R18, 0x14, R18 ;  /* 0x0000001412007819 */ /* 0x000fe40000010e12 */
[----:B--2---:R-:W-:-:S02]  /*a8b0*/  IADD3 R24, PT, PT, R5, R9, R24 ;  /* 0x0000000905187210 */ /* 0x004fc40007ffe018 */
[----:B------:R0:W2:Y:S01]  /*a8c0*/  LDL R5, [R26] ;  /* 0x000000001a057983 */ /* 0x0000a20000100800 */
[----:B------:R-:W-:Y:S01]  /*a8d0*/  LOP3.LUT R14, R14, R27, RZ, 0x3c, !PT ;  /* 0x0000001b0e0e7212 */ /* 0x000fe200078e3cff */
[----:B------:R-:W0:Y:S03]  /*a8e0*/  LDC.U8 R18, c[0x3][0x8a] ;  /* 0x00c02280ff127b82 */ /* 0x000e260000000000 */
[----:B------:R-:W-:Y:S01]  /*a8f0*/  SHF.L.W.U32.HI R14, R14, 0x18, R14 ;  /* 0x000000180e0e7819 */ /* 0x000fe20000010e0e */
[----:B-1----:R-:W-:-:S04]  /*a900*/  IMAD R8, R8, 0x4, R1 ;  /* 0x0000000408087824 */ /* 0x002fc800078e0201 */
[----:B------:R-:W-:Y:S02]  /*a910*/  IMAD.IADD R17, R17, 0x1, R14 ;  /* 0x0000000111117824 */ /* 0x000fe400078e020e */
[----:B------:R-:W2:Y:S03]  /*a920*/  LDL R8, [R8] ;  /* 0x0000000008087983 */ /* 0x000ea60000100800 */
[----:B------:R-:W-:Y:S01]  /*a930*/  LOP3.LUT R4, R4, R17, RZ, 0x3c, !PT ;  /* 0x0000001104047212 */ /* 0x000fe200078e3cff */
[----:B----4-:R-:W-:-:S03]  /*a940*/  IMAD R28, R12, 0x4, R1 ;  /* 0x000000040c1c7824 */ /* 0x010fc600078e0201 */
[----:B------:R-:W-:Y:S02]  /*a950*/  SHF.L.W.U32.HI R12, R4, 0x19, R4 ;  /* 0x00000019040c7819 */ /* 0x000fe40000010e04 */
[----:B------:R-:W4:Y:S01]  /*a960*/  LDL R4, [R28] ;  /* 0x000000001c047983 */ /* 0x000f220000100800 */
[-C--:B------:R-:W-:Y:S02]  /*a970*/  LOP3.LUT R11, R11, R13.reuse, RZ, 0x3c, !PT ;  /* 0x0000000d0b0b7212 */ /* 0x080fe400078e3cff */
[----:B-----5:R-:W-:Y:S02]  /*a980*/  IADD3 R13, PT, PT, R12, R13, R2 ;  /* 0x0000000d0c0d7210 */ /* 0x020fe40007ffe002 */
[----:B------:R-:W-:Y:S01]  /*a990*/  IADD3 R16, PT, PT, R19, R0, R10 ;  /* 0x0000000013107210 */ /* 0x000fe20007ffe00a */
[--C-:B0-----:R-:W-:Y:S01]  /*a9a0*/  IMAD R2, R18, 0x4, R1.reuse ;  /* 0x0000000412027824 */ /* 0x101fe200078e0201 */
[----:B------:R-:W0:Y:S05]  /*a9b0*/  LDC.U8 R10, c[0x3][0x8f] ;  /* 0x00c023c0ff0a7b82 */ /* 0x000e2a0000000000 */
[----:B------:R-:W5:Y:S03]  /*a9c0*/  LDL R2, [R2] ;  /* 0x0000000002027983 */ /* 0x000f660000100800 */
[----:B------:R-:W1:Y:S01]  /*a9d0*/  LDC.U8 R18, c[0x3][0x8b] ;  /* 0x00c022c0ff127b82 */ /* 0x000e620000000000 */
[----:B0-----:R-:W-:-:S06]  /*a9e0*/  IMAD R10, R10, 0x4, R1 ;  /* 0x000000040a0a7824 */ /* 0x001fcc00078e0201 */
[----:B------:R-:W5:Y:S01]  /*a9f0*/  LDL R10, [R10] ;  /* 0x000000000a0a7983 */ /* 0x000f620000100800 */
[----:B-1----:R-:W-:-:S06]  /*aa00*/  IMAD R18, R18, 0x4, R1 ;  /* 0x0000000412127824 */ /* 0x002fcc00078e0201 */
[----:B------:R-:W5:Y:S01]  /*aa10*/  LDL R18, [R18] ;  /* 0x0000000012127983 */ /* 0x000f620000100800 */
[----:B------:R-:W-:-:S04]  /*aa20*/  LOP3.LUT R19, R23, R16, RZ, 0x3c, !PT ;  /* 0x0000001017137212 */ /* 0x000fc800078e3cff */
[----:B------:R-:W-:-:S05]  /*aa30*/  SHF.L.W.U32.HI R19, R19, 0x18, R19 ;  /* 0x0000001813137819 */ /* 0x000fca0000010e13 */
[----:B------:R-:W-:Y:S01]  /*aa40*/  IMAD.IADD R23, R22, 0x1, R19 ;  /* 0x0000000116177824 */ /* 0x000fe200078e0213 */
[----:B------:R-:W-:Y:S02]  /*aa50*/  SHF.L.W.U32.HI R22, R11, 0x18, R11 ;  /* 0x000000180b167819 */ /* 0x000fe40000010e0b */
[----:B------:R-:W-:Y:S02]  /*aa60*/  LOP3.LUT R11, R6, R24, RZ, 0x3c, !PT ;  /* 0x00000018060b7212 */ /* 0x000fe400078e3cff */
[----:B------:R-:W-:Y:S01]  /*aa70*/  LOP3.LUT R0, R0, R23, RZ, 0x3c, !PT ;  /* 0x0000001700007212 */ /* 0x000fe200078e3cff */
[----:B------:R-:W-:-:S03]  /*aa80*/  IMAD.IADD R6, R15, 0x1, R22 ;  /* 0x000000010f067824 */ /* 0x000fc600078e0216 */
[----:B------:R-:W-:Y:S02]  /*aa90*/  SHF.L.W.U32.HI R0, R0, 0x19, R0 ;  /* 0x0000001900007819 */ /* 0x000fe40000010e00 */
[----:B------:R-:W-:Y:S02]  /*aaa0*/  LOP3.LUT R7, R7, R6, RZ, 0x3c, !PT ;  /* 0x0000000607077212 */ /* 0x000fe400078e3cff */
[----:B------:R-:W-:Y:S02]  /*aab0*/  LOP3.LUT R19, R19, R13, RZ, 0x3c, !PT ;  /* 0x0000000d13137212 */ /* 0x000fe400078e3cff */
[----:B---3--:R-:W-:Y:S02]  /*aac0*/  IADD3 R3, PT, PT, R0, R24, R3 ;  /* 0x0000001800037210 */ /* 0x008fe40007ffe003 */
[----:B------:R-:W-:Y:S02]  /*aad0*/  SHF.L.W.U32.HI R24, R11, 0x18, R11 ;  /* 0x000000180b187819 */ /* 0x000fe40000010e0b */
[----:B------:R-:W-:-:S02]  /*aae0*/  SHF.L.W.U32.HI R11, R7, 0x19, R7 ;  /* 0x00000019070b7819 */ /* 0x000fc40000010e07 */
[----:B------:R-:W-:Y:S01]  /*aaf0*/  SHF.L.W.U32.HI R7, R19, 0x10, R19 ;  /* 0x0000001013077819 */ /* 0x000fe20000010e13 */
[----:B------:R-:W-:Y:S01]  /*ab00*/  IMAD.IADD R26, R25, 0x1, R24 ;  /* 0x00000001191a7824 */ /* 0x000fe200078e0218 */
[----:B------:R-:W-:Y:S02]  /*ab10*/  LOP3.LUT R14, R14, R3, RZ, 0x3c, !PT ;  /* 0x000000030e0e7212 */ /* 0x000fe400078e3cff */
[----:B--2---:R-:W-:Y:S01]  /*ab20*/  IADD3 R19, PT, PT, R11, R16, R5 ;  /* 0x000000100b137210 */ /* 0x004fe20007ffe005 */
[----:B------:R-:W-:Y:S01]  /*ab30*/  IMAD.IADD R5, R26, 0x1, R7 ;  /* 0x000000011a057824 */ /* 0x000fe200078e0207 */
[----:B------:R-:W-:-:S04]  /*ab40*/  SHF.L.W.U32.HI R15, R14, 0x10, R14 ;  /* 0x000000100e0f7819 */ /* 0x000fc80000010e0e */
[----:B------:R-:W-:Y:S01]  /*ab50*/  LOP3.LUT R12, R12, R5, RZ, 0x3c, !PT ;  /* 0x000000050c0c7212 */ /* 0x000fe200078e3cff */
[----:B------:R-:W-:-:S03]  /*ab60*/  IMAD.IADD R25, R6, 0x1, R15 ;  /* 0x0000000106197824 */ /* 0x000fc600078e020f */
[----:B------:R-:W-:Y:S02]  /*ab70*/  SHF.L.W.U32.HI R6, R12, 0x14, R12 ;  /* 0x000000140c067819 */ /* 0x000fe40000010e0c */
[----:B------:R-:W-:Y:S02]  /*ab80*/  LOP3.LUT R12, R0, R25, RZ, 0x3c, !PT ;  /* 0x00000019000c7212 */ /* 0x000fe400078e3cff */
[----:B------:R-:W-:Y:S02]  /*ab90*/  IADD3 R8, PT, PT, R13, R6, R8 ;  /* 0x000000060d087210 */ /* 0x000fe40007ffe008 */
[----:B------:R-:W-:Y:S02]  /*aba0*/  SHF.L.W.U32.HI R12, R12, 0x14, R12 ;  /* 0x000000140c0c7819 */ /* 0x000fe40000010e0c */
[----:B------:R-:W-:Y:S02]  /*abb0*/  LOP3.LUT R7, R7, R8, RZ, 0x3c, !PT ;  /* 0x0000000807077212 */ /* 0x000fe400078e3cff */
[----:B----4-:R-:W-:-:S02]  /*abc0*/  IADD3 R16, PT, PT, R3, R12, R4 ;  /* 0x0000000c03107210 */ /* 0x010fc40007ffe004 */
[----:B------:R-:W-:Y:S02]  /*abd0*/  SHF.L.W.U32.HI R4, R7, 0x18, R7 ;  /* 0x0000001807047819 */ /* 0x000fe40000010e07 */
[----:B------:R-:W-:Y:S02]  /*abe0*/  LOP3.LUT R9, R9, R26, RZ, 0x3c, !PT ;  /* 0x0000001a09097212 */ /* 0x000fe400078e3cff */
[----:B------:R-:W-:Y:S01]  /*abf0*/  LOP3.LUT R24, R24, R19, RZ, 0x3c, !PT ;  /* 0x0000001318187212 */ /* 0x000fe200078e3cff */
[----:B------:R-:W-:Y:S01]  /*ac00*/  IMAD.IADD R7, R5, 0x1, R4 ;  /* 0x0000000105077824 */ /* 0x000fe200078e0204 */
[----:B------:R-:W-:Y:S02]  /*ac10*/  LOP3.LUT R15, R15, R16, RZ, 0x3c, !PT ;  /* 0x000000100f0f7212 */ /* 0x000fe400078e3cff */
[----:B------:R-:W-:Y:S02]  /*ac20*/  SHF.L.W.U32.HI R5, R9, 0x19, R9 ;  /* 0x0000001909057819 */ /* 0x000fe40000010e09 */
[----:B------:R-:W-:-:S02]  /*ac30*/  SHF.L.W.U32.HI R0, R24, 0x10, R24 ;  /* 0x0000001018007819 */ /* 0x000fc40000010e18 */
[----:B------:R-:W-:Y:S02]  /*ac40*/  SHF.L.W.U32.HI R24, R15, 0x18, R15 ;  /* 0x000000180f187819 */ /* 0x000fe40000010e0f */
[----:B-----5:R-:W-:Y:S01]  /*ac50*/  IADD3 R27, PT, PT, R5, R27, R2 ;  /* 0x0000001b051b7210 */ /* 0x020fe20007ffe002 */
[----:B------:R-:W-:Y:S02]  /*ac60*/  IMAD.IADD R14, R17, 0x1, R0 ;  /* 0x00000001110e7824 */ /* 0x000fe400078e0200 */
[----:B------:R-:W-:Y:S01]  /*ac70*/  IMAD.IADD R25, R25, 0x1, R24 ;  /* 0x0000000119197824 */ /* 0x000fe200078e0218 */
[----:B------:R-:W-:Y:S02]  /*ac80*/  LOP3.LUT R2, R22, R27, RZ, 0x3c, !PT ;  /* 0x0000001b16027212 */ /* 0x000fe400078e3cff */
[----:B------:R-:W-:Y:S02]  /*ac90*/  LOP3.LUT R6, R6, R7, RZ, 0x3c, !PT ;  /* 0x0000000706067212 */ /* 0x000fe400078e3cff */
[----:B------:R-:W-:-:S02]  /*aca0*/  SHF.L.W.U32.HI R2, R2, 0x10, R2 ;  /* 0x0000001002027819 */ /* 0x000fc40000010e02 */
[----:B------:R-:W-:Y:S02]  /*acb0*/  LOP3.LUT R12, R12, R25, RZ, 0x3c, !PT ;  /* 0x000000190c0c7212 */ /* 0x000fe400078e3cff */
[----:B------:R-:W-:Y:S02]  /*acc0*/  LOP3.LUT R3, R11, R14, RZ, 0x3c, !PT ;  /* 0x0000000e0b037212 */ /* 0x000fe400078e3cff */
[----:B------:R-:W-:Y:S02]  /*acd0*/  LOP3.LUT R11, R7, R16, RZ, 0x3c, !PT ;  /* 0x00000010070b7212 */ /* 0x000fe400078e3cff */
[----:B------:R-:W-:Y:S01]  /*ace0*/  SHF.L.W.U32.HI R7, R6, 0x19, R6 ;  /* 0x0000001906077819 */ /* 0x000fe20000010e06 */
[----:B------:R-:W-:Y:S01]  /*acf0*/  IMAD.IADD R6, R23, 0x1, R2 ;  /* 0x0000000117067824 */ /* 0x000fe200078e0202 */
[----:B------:R-:W-:-:S04]  /*ad00*/  SHF.L.W.U32.HI R9, R12, 0x19, R12 ;  /* 0x000000190c097819 */ /* 0x000fc80000010e0c */
[----:B------:R-:W-:Y:S02]  /*ad10*/  LOP3.LUT R9, R4, R9, RZ, 0x3c, !PT ;  /* 0x0000000904097212 */ /* 0x000fe400078e3cff */
[----:B------:R-:W-:Y:S02]  /*ad20*/  LOP3.LUT R4, R5, R6, RZ, 0x3c, !PT ;  /* 0x0000000605047212 */ /* 0x000fe400078e3cff */
[----:B------:R-:W-:Y:S02]  /*ad30*/  SHF.L.W.U32.HI R3, R3, 0x14, R3 ;  /* 0x0000001403037819 */ /* 0x000fe40000010e03 */
[----:B------:R-:W-:Y:S02]  /*ad40*/  LOP3.LUT R25, R25, R8, RZ, 0x3c, !PT ;  /* 0x0000000819197212 */ /* 0x000fe400078e3cff */
[----:B------:R-:W-:Y:S02]  /*ad50*/  SHF.L.W.U32.HI R4, R4, 0x14, R4 ;  /* 0x0000001404047819 */ /* 0x000fe40000010e04 */
[----:B------:R-:W-:Y:S01]  /*ad60*/  IADD3 R19, PT, PT, R19, R3, R10 ;  /* 0x0000000313137210 */ /* 0x000fe20007ffe00a */
[----:B------:R0:W-:Y:S01]  /*ad70*/  STG.E.U8 desc[UR6][R20.64+0x8], R11 ;  /* 0x0000080b14007986 */ /* 0x0001e2000c101106 */
[----:B------:R-:W-:-:S02]  /*ad80*/  SHF.R.U32.HI R5, RZ, 0x8, R25 ;  /* 0x00000008ff057819 */ /* 0x000fc40000011619 */
[----:B------:R-:W-:Y:S02]  /*ad90*/  IADD3 R27, PT, PT, R27, R4, R18 ;  /* 0x000000041b1b7210 */ /* 0x000fe40007ffe012 */
[--C-:B------:R-:W-:Y:S02]  /*ada0*/  SHF.R.U32.HI R15, RZ, 0x8, R11.reuse ;  /* 0x00000008ff0f7819 */ /* 0x100fe4000001160b */
[--C-:B------:R-:W-:Y:S02]  /*adb0*/  SHF.R.U32.HI R17, RZ, 0x10, R11.reuse ;  /* 0x00000010ff117819 */ /* 0x100fe4000001160b */
[----:B------:R-:W-:Y:S02]  /*adc0*/  SHF.R.U32.HI R29, RZ, 0x18, R11 ;  /* 0x00000018ff1d7819 */ /* 0x000fe4000001160b */
[----:B------:R-:W-:Y:S02]  /*add0*/  LOP3.LUT R0, R0, R19, RZ, 0x3c, !PT ;  /* 0x0000001300007212 */ /* 0x000fe400078e3cff */
[----:B0-----:R-:W-:Y:S01]  /*ade0*/  SHF.R.U32.HI R11, RZ, 0x10, R25 ;  /* 0x00000010ff0b7819 */ /* 0x001fe20000011619 */
[----:B------:R0:W-:Y:S01]  /*adf0*/  STG.E.U8 desc[UR6][R20.64+0x1], R5 ;  /* 0x0000010514007986 */ /* 0x0001e2000c101106 */
[----:B------:R-:W-:-:S03]  /*ae00*/  LOP3.LUT R2, R2, R27, RZ, 0x3c, !PT ;  /* 0x0000001b02027212 */ /* 0x000fc600078e3cff */
[----:B------:R1:W-:Y:S01]  /*ae10*/  STG.E.U8 desc[UR6][R20.64+0x2], R11 ;  /* 0x0000020b14007986 */ /* 0x0003e2000c101106 */
[----:B------:R-:W-:Y:S02]  /*ae20*/  LOP3.LUT R7, R24, R7, RZ, 0x3c, !PT ;  /* 0x0000000718077212 */ /* 0x000fe400078e3cff */
[----:B0-----:R-:W-:Y:S02]  /*ae30*/  SHF.L.W.U32.HI R5, R0, 0x18, R0 ;  /* 0x0000001800057819 */ /* 0x001fe40000010e00 */
[----:B-1----:R-:W-:-:S03]  /*ae40*/  SHF.L.W.U32.HI R11, R2, 0x18, R2 ;  /* 0x00000018020b7819 */ /* 0x002fc60000010e02 */
[----:B------:R-:W-:Y:S01]  /*ae50*/  IMAD.IADD R14, R14, 0x1, R5 ;  /* 0x000000010e0e7824 */ /* 0x000fe200078e0205 */
[----:B------:R-:W-:Y:S01]  /*ae60*/  SHF.R.U32.HI R13, RZ, 0x18, R25 ;  /* 0x00000018ff0d7819 */ /* 0x000fe20000011619 */
[----:B------:R-:W-:Y:S01]  /*ae70*/  IMAD.IADD R6, R6, 0x1, R11 ;  /* 0x0000000106067824 */ /* 0x000fe200078e020b */
[----:B------:R0:W-:Y:S02]  /*ae80*/  STG.E.U8 desc[UR6][R20.64+0x9], R15 ;  /* 0x0000090f14007986 */ /* 0x0001e4000c101106 */
[----:B------:R-:W-:Y:S02]  /*ae90*/  LOP3.LUT R27, R14, R27, RZ, 0x3c, !PT ;  /* 0x0000001b0e1b7212 */ /* 0x000fe400078e3cff */
[----:B------:R-:W-:Y:S01]  /*aea0*/  LOP3.LUT R3, R3, R14, RZ, 0x3c, !PT ;  /* 0x0000000e03037212 */ /* 0x000fe200078e3cff */
[----:B------:R1:W-:Y:S01]  /*aeb0*/  STG.E.U8 desc[UR6][R20.64+0xa], R17 ;  /* 0x00000a1114007986 */ /* 0x0003e2000c101106 */
[----:B------:R-:W-:Y:S02]  /*aec0*/  LOP3.LUT R4, R4, R6, RZ, 0x3c, !PT ;  /* 0x0000000604047212 */ /* 0x000fe400078e3cff */
[----:B------:R-:W-:Y:S01]  /*aed0*/  LOP3.LUT R19, R6, R19, RZ, 0x3c, !PT ;  /* 0x0000001306137212 */ /* 0x000fe200078e3cff */
[----:B------:R2:W-:Y:S01]  /*aee0*/  STG.E.U8 desc[UR6][R20.64+0x3], R13 ;  /* 0x0000030d14007986 */ /* 0x0005e2000c101106 */
[----:B0-----:R-:W-:-:S03]  /*aef0*/  SHF.R.U32.HI R15, RZ, 0x8, R7 ;  /* 0x00000008ff0f7819 */ /* 0x001fc60000011607 */
[----:B------:R0:W-:Y:S01]  /*af00*/  STG.E.U8 desc[UR6][R20.64+0xb], R29 ;  /* 0x00000b1d14007986 */ /* 0x0001e2000c101106 */
[----:B------:R-:W-:Y:S02]  /*af10*/  SHF.L.W.U32.HI R0, R3, 0x19, R3 ;  /* 0x0000001903007819 */ /* 0x000fe40000010e03 */
[----:B-1----:R-:W-:Y:S01]  /*af20*/  SHF.R.U32.HI R17, RZ, 0x10, R7 ;  /* 0x00000010ff117819 */ /* 0x002fe20000011607 */
[----:B------:R1:W-:Y:S01]  /*af30*/  STG.E.U8 desc[UR6][R20.64], R25 ;  /* 0x0000001914007986 */ /* 0x0003e2000c101106 */
[----:B------:R-:W-:Y:S02]  /*af40*/  SHF.L.W.U32.HI R4, R4, 0x19, R4 ;  /* 0x0000001904047819 */ /* 0x000fe40000010e04 */
[----:B--2---:R-:W-:Y:S01]  /*af50*/  SHF.R.U32.HI R13, RZ, 0x18, R27 ;  /* 0x00000018ff0d7819 */ /* 0x004fe2000001161b */
[----:B------:R2:W-:Y:S01]  /*af60*/  STG.E.U8 desc[UR6][R20.64+0x15], R15 ;  /* 0x0000150f14007986 */ /* 0x0005e2000c101106 */
[----:B------:R-:W-:Y:S02]  /*af70*/  SHF.R.U32.HI R23, RZ, 0x18, R7 ;  /* 0x00000018ff177819 */ /* 0x000fe40000011607 */
[----:B------:R-:W-:Y:S01]  /*af80*/  SHF.R.U32.HI R3, RZ, 0x8, R19 ;  /* 0x00000008ff037819 */ /* 0x000fe20000011613 */
[----:B------:R3:W-:Y:S01]  /*af90*/  STG.E.U8 desc[UR6][R20.64+0x14], R7 ;  /* 0x0000140714007986 */ /* 0x0007e2000c101106 */
[----:B0-----:R-:W-:-:S02]  /*afa0*/  SHF.R.U32.HI R29, RZ, 0x18, R9 ;  /* 0x00000018ff1d7819 */ /* 0x001fc40000011609 */
[--C-:B-1----:R-:W-:Y:S01]  /*afb0*/  SHF.R.U32.HI R25, RZ, 0x8, R9.reuse ;  /* 0x00000008ff197819 */ /* 0x102fe20000011609 */
[----:B------:R0:W-:Y:S01]  /*afc0*/  STG.E.U8 desc[UR6][R20.64+0x1c], R9 ;  /* 0x00001c0914007986 */ /* 0x0001e2000c101106 */
[----:B--2---:R-:W-:-:S03]  /*afd0*/  SHF.R.U32.HI R15, RZ, 0x10, R9 ;  /* 0x00000010ff0f7819 */ /* 0x004fc60000011609 */
[----:B------:R1:W-:Y:S01]  /*afe0*/  STG.E.U8 desc[UR6][R20.64+0x16], R17 ;  /* 0x0000161114007986 */ /* 0x0003e2000c101106 */
[----:B---3--:R-:W-:-:S03]  /*aff0*/  SHF.R.U32.HI R7, RZ, 0x8, R27 ;  /* 0x00000008ff077819 */ /* 0x008fc6000001161b */
[----:B------:R2:W-:Y:S01]  /*b000*/  STG.E.U8 desc[UR6][R20.64+0x7], R13 ;  /* 0x0000070d14007986 */ /* 0x0005e2000c101106 */
[----:B0-----:R-:W-:-:S03]  /*b010*/  SHF.R.U32.HI R9, RZ, 0x10, R27 ;  /* 0x00000010ff097819 */ /* 0x001fc6000001161b */
[----:B------:R0:W-:Y:S01]  /*b020*/  STG.E.U8 desc[UR6][R20.64+0x1e], R15 ;  /* 0x00001e0f14007986 */ /* 0x0001e2000c101106 */
[----:B-1----:R-:W-:-:S03]  /*b030*/  LOP3.LUT R17, R11, R0, RZ, 0x3c, !PT ;  /* 0x000000000b117212 */ /* 0x002fc600078e3cff */
[----:B------:R1:W-:Y:S01]  /*b040*/  STG.E.U8 desc[UR6][R20.64+0x17], R23 ;  /* 0x0000171714007986 */ /* 0x0003e2000c101106 */
[----:B--2---:R-:W-:-:S03]  /*b050*/  LOP3.LUT R13, R5, R4, RZ, 0x3c, !PT ;  /* 0x00000004050d7212 */ /* 0x004fc600078e3cff */
[----:B------:R2:W-:Y:S01]  /*b060*/  STG.E.U8 desc[UR6][R20.64+0x5], R7 ;  /* 0x0000050714007986 */ /* 0x0005e2000c101106 */
[----:B------:R-:W-:Y:S02]  /*b070*/  SHF.R.U32.HI R11, RZ, 0x10, R19 ;  /* 0x00000010ff0b7819 */ /* 0x000fe40000011613 */
[----:B------:R-:W-:Y:S01]  /*b080*/  SHF.R.U32.HI R5, RZ, 0x18, R17 ;  /* 0x00000018ff057819 */ /* 0x000fe20000011611 */
[----:B------:R3:W-:Y:S01]  /*b090*/  STG.E.U8 desc[UR6][R20.64+0x6], R9 ;  /* 0x0000060914007986 */ /* 0x0007e2000c101106 */
[----:B0-----:R-:W-:-:S03]  /*b0a0*/  SHF.R.U32.HI R15, RZ, 0x18, R19 ;  /* 0x00000018ff0f7819 */ /* 0x001fc60000011613 */
[----:B------:R0:W-:Y:S01]  /*b0b0*/  STG.E.U8 desc[UR6][R20.64+0xc], R19 ;  /* 0x00000c1314007986 */ /* 0x0001e2000c101106 */
[----:B-1----:R-:W-:-:S03]  /*b0c0*/  SHF.R.U32.HI R23, RZ, 0x18, R13 ;  /* 0x00000018ff177819 */ /* 0x002fc6000001160d */
[----:B------:R1:W-:Y:S01]  /*b0d0*/  STG.E.U8 desc[UR6][R20.64+0xd], R3 ;  /* 0x00000d0314007986 */ /* 0x0003e2000c101106 */
[--C-:B--2---:R-:W-:Y:S02]  /*b0e0*/  SHF.R.U32.HI R7, RZ, 0x8, R17.reuse ;  /* 0x00000008ff077819 */ /* 0x104fe40000011611 */
[----:B---3--:R-:W-:Y:S02]  /*b0f0*/  SHF.R.U32.HI R9, RZ, 0x10, R17 ;  /* 0x00000010ff097819 */ /* 0x008fe40000011611 */
[--C-:B0-----:R-:W-:Y:S02]  /*b100*/  SHF.R.U32.HI R19, RZ, 0x10, R13.reuse ;  /* 0x00000010ff137819 */ /* 0x101fe4000001160d */
[----:B-1----:R-:W-:Y:S01]  /*b110*/  SHF.R.U32.HI R3, RZ, 0x8, R13 ;  /* 0x00000008ff037819 */ /* 0x002fe2000001160d */
        /* <DEDUP_REMOVED lines=14> */
.L_x_42:
        /* <DEDUP_REMOVED lines=16> */
.L_x_47:


//--------------------- .nv.shared.reserved.0     --------------------------
	.section	.nv.shared.reserved.0,"aw",@nobits
	.weak		__nv_reservedSMEM_offset_0_alias
	.size		__nv_reservedSMEM_offset_0_alias, 0, 64
	.other		__nv_reservedSMEM_offset_0_alias,@"STO_CUDA_RESERVED_SHARED STV_DEFAULT"
__nv_reservedSMEM_offset_0_alias:
	.zero		0
	.zero		64


//--------------------- .nv.constant0.genetic_operators --------------------------
	.section	.nv.constant0.genetic_operators,"a",@progbits
	.sectionflags	@""
	.align	4
.nv.constant0.genetic_operators:
	.zero		940


//--------------------- .nv.constant0.evaluate_fitness --------------------------
	.section	.nv.constant0.evaluate_fitness,"a",@progbits
	.sectionflags	@""
	.align	4
.nv.constant0.evaluate_fitness:
	.zero		924


//--------------------- .nv.constant0.blake3_hash_batch --------------------------
	.section	.nv.constant0.blake3_hash_batch,"a",@progbits
	.sectionflags	@""
	.align	4
.nv.constant0.blake3_hash_batch:
	.zero		940


//--------------------- SYMBOLS --------------------------

	.type		.nv.reservedSmem.offset0,@object
	.size		.nv.reservedSmem.offset0,0x4
